def matmul_kernel(
    a_ptr,
    b_ptr,
    c_ptr,
    M,
    N,
    K,
    stride_am,
    stride_ak,
    stride_bk,
    stride_bn,
    stride_cm,
    stride_cn,
    BLOCK_M: tl.constexpr,
    BLOCK_N: tl.constexpr,
    BLOCK_K: tl.constexpr,
    GROUP_M: tl.constexpr,
):
    pid = tl.program_id(axis=0)
    num_pid_m = tl.cdiv(M, BLOCK_M)
    num_pid_n = tl.cdiv(N, BLOCK_N)
    num_pid_in_group = GROUP_M * num_pid_n
    group_id = pid // num_pid_in_group
    first_pid_m = group_id * GROUP_M
    group_size_m = min(num_pid_m - first_pid_m, GROUP_M)
    pid_m = first_pid_m + ((pid % num_pid_in_group) % group_size_m)
    pid_n = (pid % num_pid_in_group) // group_size_m

    offs_am = (pid_m * BLOCK_M + tl.arange(0, BLOCK_M)) % M
    offs_bn = (pid_n * BLOCK_N + tl.arange(0, BLOCK_N)) % N
    offs_k = tl.arange(0, BLOCK_K)
    a_ptrs = a_ptr + offs_am[:, None] * stride_am + offs_k[None, :] * stride_ak
    b_ptrs = b_ptr + offs_k[:, None] * stride_bk + offs_bn[None, :] * stride_bn

    acc = tl.zeros((BLOCK_M, BLOCK_N), dtype=tl.float32)
    for kk in range(0, tl.cdiv(K, BLOCK_K)):
        a = tl.load(a_ptrs, mask=offs_k[None, :] < K - kk * BLOCK_K, other=0.0)
        b = tl.load(b_ptrs, mask=offs_k[:, None] < K - kk * BLOCK_K, other=0.0)
        acc = tl.dot(a, b, acc)
        a_ptrs += BLOCK_K * stride_ak
        b_ptrs += BLOCK_K * stride_bk

    c = acc.to(c_ptr.dtype.element_ty)
    offs_cm = pid_m * BLOCK_M + tl.arange(0, BLOCK_M)
    offs_cn = pid_n * BLOCK_N + tl.arange(0, BLOCK_N)
    c_ptrs = c_ptr + offs_cm[:, None] * stride_cm + offs_cn[None, :] * stride_cn
    mask = (offs_cm[:, None] < M) & (offs_cn[None, :] < N)
    tl.store(c_ptrs, c, mask=mask)

# config = {"BLOCK_K": 64, "BLOCK_M": 128, "BLOCK_N": 256, "GROUP_M": 8, "arch": "sm_100", "dtype": "fp16", "num_ctas": 1, "num_stages": 3, "num_warps": 1}
# arch = sm_100


// ===== COMPILED SASS (sm_100a) =====

	.target	sm_100a

	.elftype	@"ET_EXEC"


//--------------------- .note.nv.tkinfo           --------------------------
	.section	.note.nv.tkinfo,"",@"SHT_NOTE"
	.sectionflags	@"SHF_NOTE_NV_TKINFO"
	.tkinfo
        /*0018*/ 	.word	0x00000081
        /*0030*/ 	.string	""
        /*0030*/ 	.string	"ptxas-blackwell"
        /*0030*/ 	.string	"Cuda compilation tools, release 12.9, V12.9.86"
        /*0030*/ 	.string	"Build cuda_12.9.r12.9/compiler.36037853_0"
        /*0030*/ 	.string	"-v  -suppress-debug-info  -lineinfo  -arch sm_100a "



//--------------------- .note.nv.cuver            --------------------------
	.section	.note.nv.cuver,"",@"SHT_NOTE"
	.sectionflags	@"SHF_NOTE_NV_CUVER"
        /*0018*/ 	.short	0x0001
        /*001a*/ 	.short	0x0064
        /*001c*/ 	.short	0x0001
        /*001e*/ 	.short	0x0000
        /*0020*/ 	.short	0x0001
        /*0022*/ 	.short	0x0000


//--------------------- .nv.info                  --------------------------
	.section	.nv.info,"",@"SHT_CUDA_INFO"
	.align	4


	//----- nvinfo : EIATTR_REGCOUNT
	.align		4
        /*0000*/ 	.byte	0x04, 0x2f
        /*0002*/ 	.short	(.L_1 - .L_0)
	.align		4
.L_0:
        /*0004*/ 	.word	index@(matmul_kernel)
        /*0008*/ 	.word	0x00000040


	//----- nvinfo : EIATTR_FRAME_SIZE
	.align		4
.L_1:
        /*000c*/ 	.byte	0x04, 0x11
        /*000e*/ 	.short	(.L_3 - .L_2)
	.align		4
.L_2:
        /*0010*/ 	.word	index@(matmul_kernel)
        /*0014*/ 	.word	0x00006368


	//----- nvinfo : EIATTR_MIN_STACK_SIZE
	.align		4
.L_3:
        /*0018*/ 	.byte	0x04, 0x12
        /*001a*/ 	.short	(.L_5 - .L_4)
	.align		4
.L_4:
        /*001c*/ 	.word	index@(matmul_kernel)
        /*0020*/ 	.word	0x00006368
.L_5:


//--------------------- .nv.info.matmul_kernel    --------------------------
	.section	.nv.info.matmul_kernel,"",@"SHT_CUDA_INFO"
	.sectionflags	@""
	.align	4


	//----- nvinfo : EIATTR_CUDA_API_VERSION
	.align		4
        /*0000*/ 	.byte	0x04, 0x37
        /*0002*/ 	.short	(.L_7 - .L_6)
.L_6:
        /*0004*/ 	.word	0x00000081


	//----- nvinfo : EIATTR_KPARAM_INFO
	.align		4
.L_7:
        /*0008*/ 	.byte	0x04, 0x17
        /*000a*/ 	.short	(.L_9 - .L_8)
.L_8:
        /*000c*/ 	.word	0x00000000
        /*0010*/ 	.short	0x000d
        /*0012*/ 	.short	0x0048
        /*0014*/ 	.byte	0x00, 0xf4, 0x21, 0x00


	//----- nvinfo : EIATTR_KPARAM_INFO
	.align		4
.L_9:
        /*0018*/ 	.byte	0x04, 0x17
        /*001a*/ 	.short	(.L_11 - .L_10)
.L_10:
        /*001c*/ 	.word	0x00000000
        /*0020*/ 	.short	0x000c
        /*0022*/ 	.short	0x0040
        /*0024*/ 	.byte	0x00, 0xf4, 0x21, 0x00


	//----- nvinfo : EIATTR_KPARAM_INFO
	.align		4
.L_11:
        /*0028*/ 	.byte	0x04, 0x17
        /*002a*/ 	.short	(.L_13 - .L_12)
.L_12:
        /*002c*/ 	.word	0x00000000
        /*0030*/ 	.short	0x000b
        /*0032*/ 	.short	0x0038
        /*0034*/ 	.byte	0x00, 0xf0, 0x11, 0x00


	//----- nvinfo : EIATTR_KPARAM_INFO
	.align		4
.L_13:
        /*0038*/ 	.byte	0x04, 0x17
        /*003a*/ 	.short	(.L_15 - .L_14)
.L_14:
        /*003c*/ 	.word	0x00000000
        /*0040*/ 	.short	0x000a
        /*0042*/ 	.short	0x0034
        /*0044*/ 	.byte	0x00, 0xf0, 0x11, 0x00


	//----- nvinfo : EIATTR_KPARAM_INFO
	.align		4
.L_15:
        /*0048*/ 	.byte	0x04, 0x17
        /*004a*/ 	.short	(.L_17 - .L_16)
.L_16:
        /*004c*/ 	.word	0x00000000
        /*0050*/ 	.short	0x0009
        /*0052*/ 	.short	0x0030
        /*0054*/ 	.byte	0x00, 0xf0, 0x11, 0x00


	//----- nvinfo : EIATTR_KPARAM_INFO
	.align		4
.L_17:
        /*0058*/ 	.byte	0x04, 0x17
        /*005a*/ 	.short	(.L_19 - .L_18)
.L_18:
        /*005c*/ 	.word	0x00000000
        /*0060*/ 	.short	0x0008
        /*0062*/ 	.short	0x002c
        /*0064*/ 	.byte	0x00, 0xf0, 0x11, 0x00


	//----- nvinfo : EIATTR_KPARAM_INFO
	.align		4
.L_19:
        /*0068*/ 	.byte	0x04, 0x17
        /*006a*/ 	.short	(.L_21 - .L_20)
.L_20:
        /*006c*/ 	.word	0x00000000
        /*0070*/ 	.short	0x0007
        /*0072*/ 	.short	0x0028
        /*0074*/ 	.byte	0x00, 0xf0, 0x11, 0x00


	//----- nvinfo : EIATTR_KPARAM_INFO
	.align		4
.L_21:
        /*0078*/ 	.byte	0x04, 0x17
        /*007a*/ 	.short	(.L_23 - .L_22)
.L_22:
        /*007c*/ 	.word	0x00000000
        /*0080*/ 	.short	0x0006
        /*0082*/ 	.short	0x0024
        /*0084*/ 	.byte	0x00, 0xf0, 0x11, 0x00


	//----- nvinfo : EIATTR_KPARAM_INFO
	.align		4
.L_23:
        /*0088*/ 	.byte	0x04, 0x17
        /*008a*/ 	.short	(.L_25 - .L_24)
.L_24:
        /*008c*/ 	.word	0x00000000
        /*0090*/ 	.short	0x0005
        /*0092*/ 	.short	0x0020
        /*0094*/ 	.byte	0x00, 0xf0, 0x11, 0x00


	//----- nvinfo : EIATTR_KPARAM_INFO
	.align		4
.L_25:
        /*0098*/ 	.byte	0x04, 0x17
        /*009a*/ 	.short	(.L_27 - .L_26)
.L_26:
        /*009c*/ 	.word	0x00000000
        /*00a0*/ 	.short	0x0004
        /*00a2*/ 	.short	0x001c
        /*00a4*/ 	.byte	0x00, 0xf0, 0x11, 0x00


	//----- nvinfo : EIATTR_KPARAM_INFO
	.align		4
.L_27:
        /*00a8*/ 	.byte	0x04, 0x17
        /*00aa*/ 	.short	(.L_29 - .L_28)
.L_28:
        /*00ac*/ 	.word	0x00000000
        /*00b0*/ 	.short	0x0003
        /*00b2*/ 	.short	0x0018
        /*00b4*/ 	.byte	0x00, 0xf0, 0x11, 0x00


	//----- nvinfo : EIATTR_KPARAM_INFO
	.align		4
.L_29:
        /*00b8*/ 	.byte	0x04, 0x17
        /*00ba*/ 	.short	(.L_31 - .L_30)
.L_30:
        /*00bc*/ 	.word	0x00000000
        /*00c0*/ 	.short	0x0002
        /*00c2*/ 	.short	0x0010
        /*00c4*/ 	.byte	0x00, 0xf4, 0x21, 0x00


	//----- nvinfo : EIATTR_KPARAM_INFO
	.align		4
.L_31:
        /*00c8*/ 	.byte	0x04, 0x17
        /*00ca*/ 	.short	(.L_33 - .L_32)
.L_32:
        /*00cc*/ 	.word	0x00000000
        /*00d0*/ 	.short	0x0001
        /*00d2*/ 	.short	0x0008
        /*00d4*/ 	.byte	0x00, 0xf4, 0x21, 0x00


	//----- nvinfo : EIATTR_KPARAM_INFO
	.align		4
.L_33:
        /*00d8*/ 	.byte	0x04, 0x17
        /*00da*/ 	.short	(.L_35 - .L_34)
.L_34:
        /*00dc*/ 	.word	0x00000000
        /*00e0*/ 	.short	0x0000
        /*00e2*/ 	.short	0x0000
        /*00e4*/ 	.byte	0x00, 0xf4, 0x21, 0x00


	//----- nvinfo : EIATTR_SPARSE_MMA_MASK
	.align		4
.L_35:
        /*00e8*/ 	.byte	0x03, 0x50
        /*00ea*/ 	.short	0x0000


	//----- nvinfo : EIATTR_MAXREG_COUNT
	.align		4
        /*00ec*/ 	.byte	0x03, 0x1b
        /*00ee*/ 	.short	0x00ff


	//----- nvinfo : EIATTR_NUM_BARRIERS
	.align		4
        /*00f0*/ 	.byte	0x02, 0x4c
        /*00f2*/ 	.byte	0x01
	.zero		1


	//----- nvinfo : EIATTR_ANNOTATIONS
	.align		4
        /*00f4*/ 	.byte	0x04, 0x55
        /*00f6*/ 	.short	(.L_37 - .L_36)


	//   ....[0]....
.L_36:
        /*00f8*/ 	.word	0x00000001
        /*00fc*/ 	.byte	0x90, 0x01, 0x00, 0x00, 0x01, 0x00, 0x00, 0x00, 0xd0, 0x01, 0x00, 0x00, 0x01, 0x00, 0x00, 0x00
        /* <DEDUP_REMOVED lines=609> */
        /*271c*/ 	.byte	0x70, 0x1a, 0x01, 0x00


	//----- nvinfo : EIATTR_COOP_GROUP_MASK_REGIDS
	.align		4
.L_37:
        /*2720*/ 	.byte	0x04, 0x29
        /*2722*/ 	.short	(.L_39 - .L_38)


	//   ....[0]....
.L_38:
        /*2724*/ 	.word	0xffffffff


	//   ....[1]....
        /*2728*/ 	.word	0xffffffff


	//   ....[2]....
        /*272c*/ 	.word	0xffffffff


	//   ....[3]....
        /*2730*/ 	.word	0xffffffff


	//   ....[4]....
        /*2734*/ 	.word	0xffffffff


	//   ....[5]....
        /*2738*/ 	.word	0xffffffff


	//   ....[6]....
        /*273c*/ 	.word	0xffffffff


	//   ....[7]....
        /*2740*/ 	.word	0xffffffff


	//   ....[8]....
        /*2744*/ 	.word	0xffffffff


	//   ....[9]....
        /*2748*/ 	.word	0xffffffff


	//   ....[10]....
        /*274c*/ 	.word	0xffffffff


	//   ....[11]....
        /*2750*/ 	.word	0xffffffff


	//   ....[12]....
        /*2754*/ 	.word	0xffffffff


	//   ....[13]....
        /*2758*/ 	.word	0xffffffff


	//   ....[14]....
        /*275c*/ 	.word	0xffffffff


	//   ....[15]....
        /*2760*/ 	.word	0xffffffff


	//   ....[16]....
        /*2764*/ 	.word	0xffffffff


	//   ....[17]....
        /*2768*/ 	.word	0xffffffff


	//   ....[18]....
        /*276c*/ 	.word	0xffffffff


	//   ....[19]....
        /*2770*/ 	.word	0xffffffff


	//   ....[20]....
        /*2774*/ 	.word	0xffffffff


	//   ....[21]....
        /*2778*/ 	.word	0xffffffff


	//   ....[22]....
        /*277c*/ 	.word	0xffffffff


	//   ....[23]....
        /*2780*/ 	.word	0xffffffff


	//   ....[24]....
        /*2784*/ 	.word	0xffffffff


	//   ....[25]....
        /*2788*/ 	.word	0xffffffff


	//   ....[26]....
        /*278c*/ 	.word	0xffffffff


	//   ....[27]....
        /*2790*/ 	.word	0xffffffff


	//   ....[28]....
        /*2794*/ 	.word	0xffffffff


	//   ....[29]....
        /*2798*/ 	.word	0xffffffff


	//   ....[30]....
        /*279c*/ 	.word	0xffffffff


	//   ....[31]....
        /*27a0*/ 	.word	0xffffffff


	//   ....[32]....
        /*27a4*/ 	.word	0xffffffff


	//   ....[33]....
        /*27a8*/ 	.word	0xffffffff


	//   ....[34]....
        /*27ac*/ 	.word	0xffffffff


	//   ....[35]....
        /*27b0*/ 	.word	0xffffffff


	//   ....[36]....
        /*27b4*/ 	.word	0xffffffff


	//   ....[37]....
        /*27b8*/ 	.word	0xffffffff


	//   ....[38]....
        /*27bc*/ 	.word	0xffffffff


	//   ....[39]....
        /*27c0*/ 	.word	0xffffffff


	//   ....[40]....
        /*27c4*/ 	.word	0xffffffff


	//   ....[41]....
        /*27c8*/ 	.word	0xffffffff


	//   ....[42]....
        /*27cc*/ 	.word	0xffffffff


	//   ....[43]....
        /*27d0*/ 	.word	0xffffffff


	//   ....[44]....
        /*27d4*/ 	.word	0xffffffff


	//   ....[45]....
        /*27d8*/ 	.word	0xffffffff


	//   ....[46]....
        /*27dc*/ 	.word	0xffffffff


	//   ....[47]....
        /*27e0*/ 	.word	0xffffffff


	//   ....[48]....
        /*27e4*/ 	.word	0xffffffff


	//   ....[49]....
        /*27e8*/ 	.word	0xffffffff


	//   ....[50]....
        /*27ec*/ 	.word	0xffffffff


	//   ....[51]....
        /*27f0*/ 	.word	0xffffffff


	//   ....[52]....
        /*27f4*/ 	.word	0xffffffff


	//   ....[53]....
        /*27f8*/ 	.word	0xffffffff


	//   ....[54]....
        /*27fc*/ 	.word	0xffffffff


	//   ....[55]....
        /*2800*/ 	.word	0xffffffff


	//   ....[56]....
        /*2804*/ 	.word	0xffffffff


	//   ....[57]....
        /*2808*/ 	.word	0xffffffff


	//   ....[58]....
        /*280c*/ 	.word	0xffffffff


	//   ....[59]....
        /*2810*/ 	.word	0xffffffff


	//   ....[60]....
        /*2814*/ 	.word	0xffffffff


	//   ....[61]....
        /*2818*/ 	.word	0xffffffff


	//   ....[62]....
        /*281c*/ 	.word	0xffffffff


	//   ....[63]....
        /*2820*/ 	.word	0xffffffff


	//   ....[64]....
        /*2824*/ 	.word	0xffffffff


	//   ....[65]....
        /*2828*/ 	.word	0xffffffff


	//   ....[66]....
        /*282c*/ 	.word	0xffffffff


	//   ....[67]....
        /*2830*/ 	.word	0xffffffff


	//   ....[68]....
        /*2834*/ 	.word	0xffffffff


	//   ....[69]....
        /*2838*/ 	.word	0xffffffff


	//   ....[70]....
        /*283c*/ 	.word	0xffffffff


	//   ....[71]....
        /*2840*/ 	.word	0xffffffff


	//   ....[72]....
        /*2844*/ 	.word	0xffffffff


	//   ....[73]....
        /*2848*/ 	.word	0xffffffff


	//   ....[74]....
        /*284c*/ 	.word	0xffffffff


	//   ....[75]....
        /*2850*/ 	.word	0xffffffff


	//   ....[76]....
        /*2854*/ 	.word	0xffffffff


	//   ....[77]....
        /*2858*/ 	.word	0xffffffff


	//   ....[78]....
        /*285c*/ 	.word	0xffffffff


	//   ....[79]....
        /*2860*/ 	.word	0xffffffff


	//   ....[80]....
        /*2864*/ 	.word	0xffffffff


	//   ....[81]....
        /*2868*/ 	.word	0xffffffff


	//   ....[82]....
        /*286c*/ 	.word	0xffffffff


	//   ....[83]....
        /*2870*/ 	.word	0xffffffff


	//   ....[84]....
        /*2874*/ 	.word	0xffffffff


	//   ....[85]....
        /*2878*/ 	.word	0xffffffff


	//   ....[86]....
        /*287c*/ 	.word	0xffffffff


	//   ....[87]....
        /*2880*/ 	.word	0xffffffff


	//   ....[88]....
        /*2884*/ 	.word	0xffffffff


	//   ....[89]....
        /*2888*/ 	.word	0xffffffff


	//   ....[90]....
        /*288c*/ 	.word	0xffffffff


	//   ....[91]....
        /*2890*/ 	.word	0xffffffff


	//   ....[92]....
        /*2894*/ 	.word	0xffffffff


	//   ....[93]....
        /*2898*/ 	.word	0xffffffff


	//   ....[94]....
        /*289c*/ 	.word	0xffffffff


	//   ....[95]....
        /*28a0*/ 	.word	0xffffffff


	//   ....[96]....
        /*28a4*/ 	.word	0xffffffff


	//   ....[97]....
        /*28a8*/ 	.word	0xffffffff


	//   ....[98]....
        /*28ac*/ 	.word	0xffffffff


	//   ....[99]....
        /*28b0*/ 	.word	0xffffffff


	//   ....[100]....
        /*28b4*/ 	.word	0xffffffff


	//   ....[101]....
        /*28b8*/ 	.word	0xffffffff


	//   ....[102]....
        /*28bc*/ 	.word	0xffffffff


	//   ....[103]....
        /*28c0*/ 	.word	0xffffffff


	//   ....[104]....
        /*28c4*/ 	.word	0xffffffff


	//   ....[105]....
        /*28c8*/ 	.word	0xffffffff


	//   ....[106]....
        /*28cc*/ 	.word	0xffffffff


	//   ....[107]....
        /*28d0*/ 	.word	0xffffffff


	//   ....[108]....
        /*28d4*/ 	.word	0xffffffff


	//   ....[109]....
        /*28d8*/ 	.word	0xffffffff


	//   ....[110]....
        /*28dc*/ 	.word	0xffffffff


	//   ....[111]....
        /*28e0*/ 	.word	0xffffffff


	//   ....[112]....
        /*28e4*/ 	.word	0xffffffff


	//   ....[113]....
        /*28e8*/ 	.word	0xffffffff


	//   ....[114]....
        /*28ec*/ 	.word	0xffffffff


	//   ....[115]....
        /*28f0*/ 	.word	0xffffffff


	//   ....[116]....
        /*28f4*/ 	.word	0xffffffff


	//   ....[117]....
        /*28f8*/ 	.word	0xffffffff


	//   ....[118]....
        /*28fc*/ 	.word	0xffffffff


	//   ....[119]....
        /*2900*/ 	.word	0xffffffff


	//   ....[120]....
        /*2904*/ 	.word	0xffffffff


	//   ....[121]....
        /*2908*/ 	.word	0xffffffff


	//   ....[122]....
        /*290c*/ 	.word	0xffffffff


	//   ....[123]....
        /*2910*/ 	.word	0xffffffff


	//   ....[124]....
        /*2914*/ 	.word	0xffffffff


	//   ....[125]....
        /*2918*/ 	.word	0xffffffff


	//   ....[126]....
        /*291c*/ 	.word	0xffffffff


	//   ....[127]....
        /*2920*/ 	.word	0xffffffff


	//   ....[128]....
        /*2924*/ 	.word	0xffffffff


	//   ....[129]....
        /*2928*/ 	.word	0xffffffff


	//   ....[130]....
        /*292c*/ 	.word	0xffffffff


	//   ....[131]....
        /*2930*/ 	.word	0xffffffff


	//   ....[132]....
        /*2934*/ 	.word	0xffffffff


	//   ....[133]....
        /*2938*/ 	.word	0xffffffff


	//   ....[134]....
        /*293c*/ 	.word	0xffffffff


	//   ....[135]....
        /*2940*/ 	.word	0xffffffff


	//   ....[136]....
        /*2944*/ 	.word	0xffffffff


	//   ....[137]....
        /*2948*/ 	.word	0xffffffff


	//   ....[138]....
        /*294c*/ 	.word	0xffffffff


	//   ....[139]....
        /*2950*/ 	.word	0xffffffff


	//   ....[140]....
        /*2954*/ 	.word	0xffffffff


	//   ....[141]....
        /*2958*/ 	.word	0xffffffff


	//   ....[142]....
        /*295c*/ 	.word	0xffffffff


	//   ....[143]....
        /*2960*/ 	.word	0xffffffff


	//   ....[144]....
        /*2964*/ 	.word	0xffffffff


	//   ....[145]....
        /*2968*/ 	.word	0xffffffff


	//   ....[146]....
        /*296c*/ 	.word	0xffffffff


	//   ....[147]....
        /*2970*/ 	.word	0xffffffff


	//   ....[148]....
        /*2974*/ 	.word	0xffffffff


	//   ....[149]....
        /*2978*/ 	.word	0xffffffff


	//   ....[150]....
        /*297c*/ 	.word	0xffffffff


	//   ....[151]....
        /*2980*/ 	.word	0xffffffff


	//   ....[152]....
        /*2984*/ 	.word	0xffffffff


	//   ....[153]....
        /*2988*/ 	.word	0xffffffff


	//   ....[154]....
        /*298c*/ 	.word	0xffffffff


	//   ....[155]....
        /*2990*/ 	.word	0xffffffff


	//   ....[156]....
        /*2994*/ 	.word	0xffffffff


	//   ....[157]....
        /*2998*/ 	.word	0xffffffff


	//   ....[158]....
        /*299c*/ 	.word	0xffffffff


	//   ....[159]....
        /*29a0*/ 	.word	0xffffffff


	//   ....[160]....
        /*29a4*/ 	.word	0xffffffff


	//   ....[161]....
        /*29a8*/ 	.word	0xffffffff


	//   ....[162]....
        /*29ac*/ 	.word	0xffffffff


	//   ....[163]....
        /*29b0*/ 	.word	0xffffffff


	//   ....[164]....
        /*29b4*/ 	.word	0xffffffff


	//   ....[165]....
        /*29b8*/ 	.word	0xffffffff


	//   ....[166]....
        /*29bc*/ 	.word	0xffffffff


	//   ....[167]....
        /*29c0*/ 	.word	0xffffffff


	//   ....[168]....
        /*29c4*/ 	.word	0xffffffff


	//   ....[169]....
        /*29c8*/ 	.word	0xffffffff


	//   ....[170]....
        /*29cc*/ 	.word	0xffffffff


	//   ....[171]....
        /*29d0*/ 	.word	0xffffffff


	//   ....[172]....
        /*29d4*/ 	.word	0xffffffff


	//   ....[173]....
        /*29d8*/ 	.word	0xffffffff


	//   ....[174]....
        /*29dc*/ 	.word	0xffffffff


	//   ....[175]....
        /*29e0*/ 	.word	0xffffffff


	//   ....[176]....
        /*29e4*/ 	.word	0xffffffff


	//   ....[177]....
        /*29e8*/ 	.word	0xffffffff


	//   ....[178]....
        /*29ec*/ 	.word	0xffffffff


	//   ....[179]....
        /*29f0*/ 	.word	0xffffffff


	//   ....[180]....
        /*29f4*/ 	.word	0xffffffff


	//   ....[181]....
        /*29f8*/ 	.word	0xffffffff


	//   ....[182]....
        /*29fc*/ 	.word	0xffffffff


	//   ....[183]....
        /*2a00*/ 	.word	0xffffffff


	//   ....[184]....
        /*2a04*/ 	.word	0xffffffff


	//   ....[185]....
        /*2a08*/ 	.word	0xffffffff


	//   ....[186]....
        /*2a0c*/ 	.word	0xffffffff


	//   ....[187]....
        /*2a10*/ 	.word	0xffffffff


	//   ....[188]....
        /*2a14*/ 	.word	0xffffffff


	//   ....[189]....
        /*2a18*/ 	.word	0xffffffff


	//   ....[190]....
        /*2a1c*/ 	.word	0xffffffff


	//   ....[191]....
        /*2a20*/ 	.word	0xffffffff


	//   ....[192]....
        /*2a24*/ 	.word	0xffffffff


	//   ....[193]....
        /*2a28*/ 	.word	0xffffffff


	//   ....[194]....
        /*2a2c*/ 	.word	0xffffffff


	//   ....[195]....
        /*2a30*/ 	.word	0xffffffff


	//   ....[196]....
        /*2a34*/ 	.word	0xffffffff


	//   ....[197]....
        /*2a38*/ 	.word	0xffffffff


	//   ....[198]....
        /*2a3c*/ 	.word	0xffffffff


	//   ....[199]....
        /*2a40*/ 	.word	0xffffffff


	//   ....[200]....
        /*2a44*/ 	.word	0xffffffff


	//   ....[201]....
        /*2a48*/ 	.word	0xffffffff


	//   ....[202]....
        /*2a4c*/ 	.word	0xffffffff


	//   ....[203]....
        /*2a50*/ 	.word	0xffffffff


	//   ....[204]....
        /*2a54*/ 	.word	0xffffffff


	//   ....[205]....
        /*2a58*/ 	.word	0xffffffff


	//   ....[206]....
        /*2a5c*/ 	.word	0xffffffff


	//   ....[207]....
        /*2a60*/ 	.word	0xffffffff


	//   ....[208]....
        /*2a64*/ 	.word	0xffffffff


	//   ....[209]....
        /*2a68*/ 	.word	0xffffffff


	//   ....[210]....
        /*2a6c*/ 	.word	0xffffffff


	//   ....[211]....
        /*2a70*/ 	.word	0xffffffff


	//   ....[212]....
        /*2a74*/ 	.word	0xffffffff


	//   ....[213]....
        /*2a78*/ 	.word	0xffffffff


	//   ....[214]....
        /*2a7c*/ 	.word	0xffffffff


	//   ....[215]....
        /*2a80*/ 	.word	0xffffffff


	//   ....[216]....
        /*2a84*/ 	.word	0xffffffff


	//   ....[217]....
        /*2a88*/ 	.word	0xffffffff


	//   ....[218]....
        /*2a8c*/ 	.word	0xffffffff


	//   ....[219]....
        /*2a90*/ 	.word	0xffffffff


	//   ....[220]....
        /*2a94*/ 	.word	0xffffffff


	//   ....[221]....
        /*2a98*/ 	.word	0xffffffff


	//   ....[222]....
        /*2a9c*/ 	.word	0xffffffff


	//   ....[223]....
        /*2aa0*/ 	.word	0xffffffff


	//   ....[224]....
        /*2aa4*/ 	.word	0xffffffff


	//   ....[225]....
        /*2aa8*/ 	.word	0xffffffff


	//   ....[226]....
        /*2aac*/ 	.word	0xffffffff


	//   ....[227]....
        /*2ab0*/ 	.word	0xffffffff


	//   ....[228]....
        /*2ab4*/ 	.word	0xffffffff


	//   ....[229]....
        /*2ab8*/ 	.word	0xffffffff


	//   ....[230]....
        /*2abc*/ 	.word	0xffffffff


	//   ....[231]....
        /*2ac0*/ 	.word	0xffffffff


	//   ....[232]....
        /*2ac4*/ 	.word	0xffffffff


	//   ....[233]....
        /*2ac8*/ 	.word	0xffffffff


	//   ....[234]....
        /*2acc*/ 	.word	0xffffffff


	//   ....[235]....
        /*2ad0*/ 	.word	0xffffffff


	//   ....[236]....
        /*2ad4*/ 	.word	0xffffffff


	//   ....[237]....
        /*2ad8*/ 	.word	0xffffffff


	//   ....[238]....
        /*2adc*/ 	.word	0xffffffff


	//   ....[239]....
        /*2ae0*/ 	.word	0xffffffff


	//   ....[240]....
        /*2ae4*/ 	.word	0xffffffff


	//   ....[241]....
        /*2ae8*/ 	.word	0xffffffff


	//   ....[242]....
        /*2aec*/ 	.word	0xffffffff


	//   ....[243]....
        /*2af0*/ 	.word	0xffffffff


	//   ....[244]....
        /*2af4*/ 	.word	0xffffffff


	//   ....[245]....
        /*2af8*/ 	.word	0xffffffff


	//   ....[246]....
        /*2afc*/ 	.word	0xffffffff


	//   ....[247]....
        /*2b00*/ 	.word	0xffffffff


	//   ....[248]....
        /*2b04*/ 	.word	0xffffffff


	//   ....[249]....
        /*2b08*/ 	.word	0xffffffff


	//   ....[250]....
        /*2b0c*/ 	.word	0xffffffff


	//   ....[251]....
        /*2b10*/ 	.word	0xffffffff


	//   ....[252]....
        /*2b14*/ 	.word	0xffffffff


	//   ....[253]....
        /*2b18*/ 	.word	0xffffffff


	//   ....[254]....
        /*2b1c*/ 	.word	0xffffffff


	//----- nvinfo : EIATTR_COOP_GROUP_INSTR_OFFSETS
	.align		4
.L_39:
        /*2b20*/ 	.byte	0x04, 0x28
        /*2b22*/ 	.short	(.L_41 - .L_40)


	//   ....[0]....
.L_40:
        /*2b24*/ 	.word	0x00098570


	//   ....[1]....
        /*2b28*/ 	.word	0x00098590


	//   ....[2]....
        /*2b2c*/ 	.word	0x000985b0


	//   ....[3]....
        /*2b30*/ 	.word	0x000985d0


	//   ....[4]....
        /*2b34*/ 	.word	0x000985f0


	//   ....[5]....
        /*2b38*/ 	.word	0x00098640


	//   ....[6]....
        /*2b3c*/ 	.word	0x00098660


	//   ....[7]....
        /*2b40*/ 	.word	0x00098680


	//   ....[8]....
        /*2b44*/ 	.word	0x000986a0


	//   ....[9]....
        /*2b48*/ 	.word	0x000986f0


	//   ....[10]....
        /*2b4c*/ 	.word	0x00098710


	//   ....[11]....
        /*2b50*/ 	.word	0x00098810


	//   ....[12]....
        /*2b54*/ 	.word	0x00098a70


	//   ....[13]....
        /*2b58*/ 	.word	0x00098a90


	//   ....[14]....
        /*2b5c*/ 	.word	0x00098ab0


	//   ....[15]....
        /*2b60*/ 	.word	0x00098ad0


	//   ....[16]....
        /*2b64*/ 	.word	0x00098af0


	//   ....[17]....
        /*2b68*/ 	.word	0x00098b10


	//   ....[18]....
        /*2b6c*/ 	.word	0x00098b30


	//   ....[19]....
        /*2b70*/ 	.word	0x00098b50


	//   ....[20]....
        /*2b74*/ 	.word	0x00098b70


	//   ....[21]....
        /*2b78*/ 	.word	0x00098b90


	//   ....[22]....
        /*2b7c*/ 	.word	0x00098bb0


	//   ....[23]....
        /*2b80*/ 	.word	0x00098bd0


	//   ....[24]....
        /*2b84*/ 	.word	0x00098bf0


	//   ....[25]....
        /*2b88*/ 	.word	0x00098c30


	//   ....[26]....
        /*2b8c*/ 	.word	0x00098ef0


	//   ....[27]....
        /*2b90*/ 	.word	0x00098f10


	//   ....[28]....
        /*2b94*/ 	.word	0x00098f90


	//   ....[29]....
        /*2b98*/ 	.word	0x00098fb0


	//   ....[30]....
        /*2b9c*/ 	.word	0x00098fd0


	//   ....[31]....
        /*2ba0*/ 	.word	0x00098ff0


	//   ....[32]....
        /*2ba4*/ 	.word	0x00099010


	//   ....[33]....
        /*2ba8*/ 	.word	0x00099030


	//   ....[34]....
        /*2bac*/ 	.word	0x00099050


	//   ....[35]....
        /*2bb0*/ 	.word	0x00099070


	//   ....[36]....
        /*2bb4*/ 	.word	0x00099090


	//   ....[37]....
        /*2bb8*/ 	.word	0x000990b0


	//   ....[38]....
        /*2bbc*/ 	.word	0x000990d0


	//   ....[39]....
        /*2bc0*/ 	.word	0x000990f0


	//   ....[40]....
        /*2bc4*/ 	.word	0x00099110


	//   ....[41]....
        /*2bc8*/ 	.word	0x00099130


	//   ....[42]....
        /*2bcc*/ 	.word	0x000993f0


	//   ....[43]....
        /*2bd0*/ 	.word	0x00099410


	//   ....[44]....
        /*2bd4*/ 	.word	0x00099490


	//   ....[45]....
        /*2bd8*/ 	.word	0x000994b0


	//   ....[46]....
        /*2bdc*/ 	.word	0x000994d0


	//   ....[47]....
        /*2be0*/ 	.word	0x000994f0


	//   ....[48]....
        /*2be4*/ 	.word	0x00099510


	//   ....[49]....
        /*2be8*/ 	.word	0x00099530


	//   ....[50]....
        /*2bec*/ 	.word	0x00099550


	//   ....[51]....
        /*2bf0*/ 	.word	0x00099570


	//   ....[52]....
        /*2bf4*/ 	.word	0x00099590


	//   ....[53]....
        /*2bf8*/ 	.word	0x000995b0


	//   ....[54]....
        /*2bfc*/ 	.word	0x000995d0


	//   ....[55]....
        /*2c00*/ 	.word	0x000995f0


	//   ....[56]....
        /*2c04*/ 	.word	0x00099610


	//   ....[57]....
        /*2c08*/ 	.word	0x00099630


	//   ....[58]....
        /*2c0c*/ 	.word	0x000998f0


	//   ....[59]....
        /*2c10*/ 	.word	0x00099910


	//   ....[60]....
        /*2c14*/ 	.word	0x00099990


	//   ....[61]....
        /*2c18*/ 	.word	0x000999b0


	//   ....[62]....
        /*2c1c*/ 	.word	0x000999d0


	//   ....[63]....
        /*2c20*/ 	.word	0x000999f0


	//   ....[64]....
        /*2c24*/ 	.word	0x00099a10


	//   ....[65]....
        /*2c28*/ 	.word	0x00099a30


	//   ....[66]....
        /*2c2c*/ 	.word	0x00099a50


	//   ....[67]....
        /*2c30*/ 	.word	0x00099a70


	//   ....[68]....
        /*2c34*/ 	.word	0x00099a90


	//   ....[69]....
        /*2c38*/ 	.word	0x00099ab0


	//   ....[70]....
        /*2c3c*/ 	.word	0x00099ad0


	//   ....[71]....
        /*2c40*/ 	.word	0x00099af0


	//   ....[72]....
        /*2c44*/ 	.word	0x00099b10


	//   ....[73]....
        /*2c48*/ 	.word	0x00099b30


	//   ....[74]....
        /*2c4c*/ 	.word	0x00099e30


	//   ....[75]....
        /*2c50*/ 	.word	0x00099e50


	//   ....[76]....
        /*2c54*/ 	.word	0x00099eb0


	//   ....[77]....
        /*2c58*/ 	.word	0x00099ed0


	//   ....[78]....
        /*2c5c*/ 	.word	0x00099ef0


	//   ....[79]....
        /*2c60*/ 	.word	0x00099f10


	//   ....[80]....
        /*2c64*/ 	.word	0x00099f70


	//   ....[81]....
        /*2c68*/ 	.word	0x00099f90


	//   ....[82]....
        /*2c6c*/ 	.word	0x00099fb0


	//   ....[83]....
        /*2c70*/ 	.word	0x00099fd0


	//   ....[84]....
        /*2c74*/ 	.word	0x00099ff0


	//   ....[85]....
        /*2c78*/ 	.word	0x0009a010


	//   ....[86]....
        /*2c7c*/ 	.word	0x0009a030


	//   ....[87]....
        /*2c80*/ 	.word	0x0009a050


	//   ....[88]....
        /*2c84*/ 	.word	0x0009a090


	//   ....[89]....
        /*2c88*/ 	.word	0x0009a0b0


	//   ....[90]....
        /*2c8c*/ 	.word	0x0009a0f0


	//   ....[91]....
        /*2c90*/ 	.word	0x0009a110


	//   ....[92]....
        /*2c94*/ 	.word	0x0009a130


	//   ....[93]....
        /*2c98*/ 	.word	0x0009a150


	//   ....[94]....
        /*2c9c*/ 	.word	0x0009a290


	//   ....[95]....
        /*2ca0*/ 	.word	0x0009a330


	//   ....[96]....
        /*2ca4*/ 	.word	0x0009a370


	//   ....[97]....
        /*2ca8*/ 	.word	0x0009a390


	//   ....[98]....
        /*2cac*/ 	.word	0x0009a3d0


	//   ....[99]....
        /*2cb0*/ 	.word	0x0009a3f0


	//   ....[100]....
        /*2cb4*/ 	.word	0x0009a430


	//   ....[101]....
        /*2cb8*/ 	.word	0x0009a450


	//   ....[102]....
        /*2cbc*/ 	.word	0x0009a490


	//   ....[103]....
        /*2cc0*/ 	.word	0x0009a4b0


	//   ....[104]....
        /*2cc4*/ 	.word	0x0009a4d0


	//   ....[105]....
        /*2cc8*/ 	.word	0x0009a510


	//   ....[106]....
        /*2ccc*/ 	.word	0x0009a550


	//   ....[107]....
        /*2cd0*/ 	.word	0x0009a570


	//   ....[108]....
        /*2cd4*/ 	.word	0x0009a5b0


	//   ....[109]....
        /*2cd8*/ 	.word	0x0009a5d0


	//   ....[110]....
        /*2cdc*/ 	.word	0x0009a620


	//   ....[111]....
        /*2ce0*/ 	.word	0x0009a640


	//   ....[112]....
        /*2ce4*/ 	.word	0x0009a680


	//   ....[113]....
        /*2ce8*/ 	.word	0x0009a6a0


	//   ....[114]....
        /*2cec*/ 	.word	0x0009a6e0


	//   ....[115]....
        /*2cf0*/ 	.word	0x0009a700


	//   ....[116]....
        /*2cf4*/ 	.word	0x0009a730


	//   ....[117]....
        /*2cf8*/ 	.word	0x0009a750


	//   ....[118]....
        /*2cfc*/ 	.word	0x0009a920


	//   ....[119]....
        /*2d00*/ 	.word	0x0009a940


	//   ....[120]....
        /*2d04*/ 	.word	0x0009a9a0


	//   ....[121]....
        /*2d08*/ 	.word	0x0009a9c0


	//   ....[122]....
        /*2d0c*/ 	.word	0x0009a9e0


	//   ....[123]....
        /*2d10*/ 	.word	0x0009aa00


	//   ....[124]....
        /*2d14*/ 	.word	0x0009aa60


	//   ....[125]....
        /*2d18*/ 	.word	0x0009aab0


	//   ....[126]....
        /*2d1c*/ 	.word	0x0009aae0


	//   ....[127]....
        /*2d20*/ 	.word	0x0009ab00


	//   ....[128]....
        /*2d24*/ 	.word	0x0009ab60


	//   ....[129]....
        /*2d28*/ 	.word	0x0009abc0


	//   ....[130]....
        /*2d2c*/ 	.word	0x0009ac80


	//   ....[131]....
        /*2d30*/ 	.word	0x0009aca0


	//   ....[132]....
        /*2d34*/ 	.word	0x0009ad60


	//   ....[133]....
        /*2d38*/ 	.word	0x0009ad80


	//   ....[134]....
        /*2d3c*/ 	.word	0x0009ae00


	//   ....[135]....
        /*2d40*/ 	.word	0x0009ae20


	//   ....[136]....
        /*2d44*/ 	.word	0x0009ae80


	//   ....[137]....
        /*2d48*/ 	.word	0x0009aea0


	//   ....[138]....
        /*2d4c*/ 	.word	0x0009aec0


	//   ....[139]....
        /*2d50*/ 	.word	0x0009aee0


	//   ....[140]....
        /*2d54*/ 	.word	0x0009af60


	//   ....[141]....
        /*2d58*/ 	.word	0x0009afc0


	//   ....[142]....
        /*2d5c*/ 	.word	0x0009afe0


	//   ....[143]....
        /*2d60*/ 	.word	0x0009b000


	//   ....[144]....
        /*2d64*/ 	.word	0x0009b060


	//   ....[145]....
        /*2d68*/ 	.word	0x0009b080


	//   ....[146]....
        /*2d6c*/ 	.word	0x0009b0e0


	//   ....[147]....
        /*2d70*/ 	.word	0x0009b110


	//   ....[148]....
        /*2d74*/ 	.word	0x0009b210


	//   ....[149]....
        /*2d78*/ 	.word	0x0009b230


	//   ....[150]....
        /*2d7c*/ 	.word	0x0009b300


	//   ....[151]....
        /*2d80*/ 	.word	0x0009b320


	//   ....[152]....
        /*2d84*/ 	.word	0x0009b3b0


	//   ....[153]....
        /*2d88*/ 	.word	0x0009b3d0


	//   ....[154]....
        /*2d8c*/ 	.word	0x0009b420


	//   ....[155]....
        /*2d90*/ 	.word	0x0009b480


	//   ....[156]....
        /*2d94*/ 	.word	0x0009b4a0


	//   ....[157]....
        /*2d98*/ 	.word	0x0009b4c0


	//   ....[158]....
        /*2d9c*/ 	.word	0x0009b520


	//   ....[159]....
        /*2da0*/ 	.word	0x0009b580


	//   ....[160]....
        /*2da4*/ 	.word	0x0009b600


	//   ....[161]....
        /*2da8*/ 	.word	0x0009b620


	//   ....[162]....
        /*2dac*/ 	.word	0x0009b6c0


	//   ....[163]....
        /*2db0*/ 	.word	0x0009b6e0


	//   ....[164]....
        /*2db4*/ 	.word	0x0009b780


	//   ....[165]....
        /*2db8*/ 	.word	0x0009b7a0


	//   ....[166]....
        /*2dbc*/ 	.word	0x0009b840


	//   ....[167]....
        /*2dc0*/ 	.word	0x0009b860


	//   ....[168]....
        /*2dc4*/ 	.word	0x0009b8e0


	//   ....[169]....
        /*2dc8*/ 	.word	0x0009b900


	//   ....[170]....
        /*2dcc*/ 	.word	0x0009b9c0


	//   ....[171]....
        /*2dd0*/ 	.word	0x0009b9e0


	//   ....[172]....
        /*2dd4*/ 	.word	0x0009ba80


	//   ....[173]....
        /*2dd8*/ 	.word	0x0009baa0


	//   ....[174]....
        /*2ddc*/ 	.word	0x0009bb40


	//   ....[175]....
        /*2de0*/ 	.word	0x0009bb60


	//   ....[176]....
        /*2de4*/ 	.word	0x0009bbc0


	//   ....[177]....
        /*2de8*/ 	.word	0x0009bc00


	//   ....[178]....
        /*2dec*/ 	.word	0x0009bce0


	//   ....[179]....
        /*2df0*/ 	.word	0x0009bd00


	//   ....[180]....
        /*2df4*/ 	.word	0x0009bd80


	//   ....[181]....
        /*2df8*/ 	.word	0x0009bda0


	//   ....[182]....
        /*2dfc*/ 	.word	0x0009be20


	//   ....[183]....
        /*2e00*/ 	.word	0x0009be40


	//   ....[184]....
        /*2e04*/ 	.word	0x0009be90


	//   ....[185]....
        /*2e08*/ 	.word	0x0009beb0


	//   ....[186]....
        /*2e0c*/ 	.word	0x0009bf00


	//   ....[187]....
        /*2e10*/ 	.word	0x0009bf60


	//   ....[188]....
        /*2e14*/ 	.word	0x0009bfa0


	//   ....[189]....
        /*2e18*/ 	.word	0x0009bfc0


	//   ....[190]....
        /*2e1c*/ 	.word	0x0009c0c0


	//   ....[191]....
        /*2e20*/ 	.word	0x0009c0e0


	//   ....[192]....
        /*2e24*/ 	.word	0x0009c160


	//   ....[193]....
        /*2e28*/ 	.word	0x0009c180


	//   ....[194]....
        /*2e2c*/ 	.word	0x0009c200


	//   ....[195]....
        /*2e30*/ 	.word	0x0009c220


	//   ....[196]....
        /*2e34*/ 	.word	0x0009c280


	//   ....[197]....
        /*2e38*/ 	.word	0x0009c2a0


	//   ....[198]....
        /*2e3c*/ 	.word	0x0009c300


	//   ....[199]....
        /*2e40*/ 	.word	0x0009c320


	//   ....[200]....
        /*2e44*/ 	.word	0x0009c360


	//   ....[201]....
        /*2e48*/ 	.word	0x0009c3c0


	//   ....[202]....
        /*2e4c*/ 	.word	0x0009c400


	//   ....[203]....
        /*2e50*/ 	.word	0x0009c420


	//   ....[204]....
        /*2e54*/ 	.word	0x0009c520


	//   ....[205]....
        /*2e58*/ 	.word	0x0009c540


	//   ....[206]....
        /*2e5c*/ 	.word	0x0009c5c0


	//   ....[207]....
        /*2e60*/ 	.word	0x0009c5e0


	//   ....[208]....
        /*2e64*/ 	.word	0x0009c660


	//   ....[209]....
        /*2e68*/ 	.word	0x0009c680


	//   ....[210]....
        /*2e6c*/ 	.word	0x0009c6e0


	//   ....[211]....
        /*2e70*/ 	.word	0x0009c700


	//   ....[212]....
        /*2e74*/ 	.word	0x0009c760


	//   ....[213]....
        /*2e78*/ 	.word	0x0009c780


	//   ....[214]....
        /*2e7c*/ 	.word	0x0009c7c0


	//   ....[215]....
        /*2e80*/ 	.word	0x0009c7f0


	//   ....[216]....
        /*2e84*/ 	.word	0x0009c860


	//   ....[217]....
        /*2e88*/ 	.word	0x0009c880


	//   ....[218]....
        /*2e8c*/ 	.word	0x0009c980


	//   ....[219]....
        /*2e90*/ 	.word	0x0009c9a0


	//   ....[220]....
        /*2e94*/ 	.word	0x0009ca20


	//   ....[221]....
        /*2e98*/ 	.word	0x0009ca40


	//   ....[222]....
        /*2e9c*/ 	.word	0x0009cac0


	//   ....[223]....
        /*2ea0*/ 	.word	0x0009cae0


	//   ....[224]....
        /*2ea4*/ 	.word	0x0009cb40


	//   ....[225]....
        /*2ea8*/ 	.word	0x0009cb60


	//   ....[226]....
        /*2eac*/ 	.word	0x0009cbc0


	//   ....[227]....
        /*2eb0*/ 	.word	0x0009cbe0


	//   ....[228]....
        /*2eb4*/ 	.word	0x0009cc20


	//   ....[229]....
        /*2eb8*/ 	.word	0x0009cc80


	//   ....[230]....
        /*2ebc*/ 	.word	0x0009cd00


	//   ....[231]....
        /*2ec0*/ 	.word	0x0009cd20


	//   ....[232]....
        /*2ec4*/ 	.word	0x0009cde0


	//   ....[233]....
        /*2ec8*/ 	.word	0x0009ce00


	//   ....[234]....
        /*2ecc*/ 	.word	0x0009ce80


	//   ....[235]....
        /*2ed0*/ 	.word	0x0009cea0


	//   ....[236]....
        /*2ed4*/ 	.word	0x0009cf20


	//   ....[237]....
        /*2ed8*/ 	.word	0x0009cf40


	//   ....[238]....
        /*2edc*/ 	.word	0x0009cfc0


	//   ....[239]....
        /*2ee0*/ 	.word	0x0009cfe0


	//   ....[240]....
        /*2ee4*/ 	.word	0x0009d020


	//   ....[241]....
        /*2ee8*/ 	.word	0x0009d040


	//   ....[242]....
        /*2eec*/ 	.word	0x0009d0c0


	//   ....[243]....
        /*2ef0*/ 	.word	0x0009d0e0


	//   ....[244]....
        /*2ef4*/ 	.word	0x0009d160


	//   ....[245]....
        /*2ef8*/ 	.word	0x0009d180


	//   ....[246]....
        /*2efc*/ 	.word	0x0009d240


	//   ....[247]....
        /*2f00*/ 	.word	0x0009d260


	//   ....[248]....
        /*2f04*/ 	.word	0x0009d2f0


	//   ....[249]....
        /*2f08*/ 	.word	0x0009d310


	//   ....[250]....
        /*2f0c*/ 	.word	0x0009d380


	//   ....[251]....
        /*2f10*/ 	.word	0x0009d3a0


	//   ....[252]....
        /*2f14*/ 	.word	0x0009d400


	//   ....[253]....
        /*2f18*/ 	.word	0x0009d420


	//   ....[254]....
        /*2f1c*/ 	.word	0x0009d580


	//----- nvinfo : EIATTR_VRC_CTA_INIT_COUNT
	.align		4
.L_41:
        /*2f20*/ 	.byte	0x02, 0x4a
	.zero		1
	.zero		1


	//----- nvinfo : EIATTR_EXIT_INSTR_OFFSETS
	.align		4
        /*2f24*/ 	.byte	0x04, 0x1c
        /*2f26*/ 	.short	(.L_43 - .L_42)


	//   ....[0]....
.L_42:
        /*2f28*/ 	.word	0x000b6d60


	//   ....[1]....
        /*2f2c*/ 	.word	0x000b6d90


	//----- nvinfo : EIATTR_REQNTID
	.align		4
.L_43:
        /*2f30*/ 	.byte	0x04, 0x10
        /*2f32*/ 	.short	(.L_45 - .L_44)
.L_44:
        /*2f34*/ 	.word	0x00000020
        /*2f38*/ 	.word	0x00000001
        /*2f3c*/ 	.word	0x00000001


	//----- nvinfo : EIATTR_CBANK_PARAM_SIZE
	.align		4
.L_45:
        /*2f40*/ 	.byte	0x03, 0x19
        /*2f42*/ 	.short	0x0050


	//----- nvinfo : EIATTR_PARAM_CBANK
	.align		4
        /*2f44*/ 	.byte	0x04, 0x0a
        /*2f46*/ 	.short	(.L_47 - .L_46)
	.align		4
.L_46:
        /*2f48*/ 	.word	index@(.nv.constant0.matmul_kernel)
        /*2f4c*/ 	.short	0x0380
        /*2f4e*/ 	.short	0x0050


	//----- nvinfo : EIATTR_SW_WAR
	.align		4
.L_47:
        /*2f50*/ 	.byte	0x04, 0x36
        /*2f52*/ 	.short	(.L_49 - .L_48)
.L_48:
        /*2f54*/ 	.word	0x00000008
.L_49:


//--------------------- .nv.compat                --------------------------
	.section	.nv.compat,"",@"SHT_CUDA_COMPAT_INFO"
	.align	4
        /*0000*/ 	.byte	0x02, 0x02, 0x01, 0x00, 0x02, 0x05, 0x05, 0x00, 0x02, 0x03, 0x00, 0x00, 0x02, 0x06, 0x01, 0x00


//--------------------- .nv.callgraph             --------------------------
	.section	.nv.callgraph,"",@"SHT_CUDA_CALLGRAPH"
	.align	4
	.sectionentsize	8
	.align		4
        /*0000*/ 	.word	0x00000000
	.align		4
        /*0004*/ 	.word	0xffffffff
	.align		4
        /*0008*/ 	.word	0x00000000
	.align		4
        /*000c*/ 	.word	0xfffffffe
	.align		4
        /*0010*/ 	.word	0x00000000
	.align		4
        /*0014*/ 	.word	0xfffffffd
	.align		4
        /*0018*/ 	.word	0x00000000
	.align		4
        /*001c*/ 	.word	0xfffffffc


//--------------------- .text.matmul_kernel       --------------------------
	.section	.text.matmul_kernel,"ax",@progbits
	.align	128
        .global         matmul_kernel
        .type           matmul_kernel,@function
        .size           matmul_kernel,(.L_x_3 - matmul_kernel)
        .other          matmul_kernel,@"STO_CUDA_ENTRY STV_DEFAULT"
matmul_kernel:
.text.matmul_kernel:
[----:B------:R-:W0:Y:S08]  /*0000*/  LDC R1, c[0x0][0x37c] ;  /* 0x0000df00ff017b82 */ /* 0x000e300000000800 */
[----:B------:R-:W1:Y:S01]  /*0010*/  LDC.64 R2, c[0x0][0x398] ;  /* 0x0000e600ff027b82 */ /* 0x000e620000000a00 */
[----:B0-----:R-:W-:Y:S01]  /*0020*/  VIADD R1, R1, 0xffff9c98 ;  /* 0xffff9c9801017836 */ /* 0x001fe20000000000 */
[----:B------:R-:W0:Y:S01]  /*0030*/  S2R R7, SR_CTAID.X ;  /* 0x0000000000077919 */ /* 0x000e220000002500 */
[----:B------:R-:W2:Y:S01]  /*0040*/  LDCU UR4, c[0x0][0x3a0] ;  /* 0x00007400ff0477ac */ /* 0x000ea20008000800 */
[----:B------:R-:W-:-:S02]  /*0050*/  CS2R R14, SRZ ;  /* 0x00000000000e7805 */ /* 0x000fc4000001ff00 */
[----:B------:R-:W-:Y:S02]  /*0060*/  CS2R R16, SRZ ;  /* 0x0000000000107805 */ /* 0x000fe4000001ff00 */
[----:B------:R-:W-:Y:S02]  /*0070*/  CS2R R18, SRZ ;  /* 0x0000000000127805 */ /* 0x000fe4000001ff00 */
[----:B------:R-:W-:Y:S01]  /*0080*/  CS2R R20, SRZ ;  /* 0x0000000000147805 */ /* 0x000fe2000001ff00 */
[----:B------:R-:W3:Y:S01]  /*0090*/  S2UR UR6, SR_CgaCtaId ;  /* 0x00000000000679c3 */ /* 0x000ee20000008800 */
[----:B------:R-:W-:Y:S02]  /*00a0*/  CS2R R22, SRZ ;  /* 0x0000000000167805 */ /* 0x000fe4000001ff00 */
[----:B------:R-:W-:Y:S02]  /*00b0*/  CS2R R24, SRZ ;  /* 0x0000000000187805 */ /* 0x000fe4000001ff00 */
[----:B------:R-:W-:-:S02]  /*00c0*/  CS2R R26, SRZ ;  /* 0x00000000001a7805 */ /* 0x000fc4000001ff00 */
[----:B------:R-:W-:Y:S02]  /*00d0*/  CS2R R28, SRZ ;  /* 0x00000000001c7805 */ /* 0x000fe4000001ff00 */
[----:B------:R-:W-:Y:S02]  /*00e0*/  CS2R R30, SRZ ;  /* 0x00000000001e7805 */ /* 0x000fe4000001ff00 */
[----:B------:R-:W-:Y:S02]  /*00f0*/  CS2R R32, SRZ ;  /* 0x0000000000207805 */ /* 0x000fe4000001ff00 */
[----:B------:R-:W-:Y:S02]  /*0100*/  CS2R R34, SRZ ;  /* 0x0000000000227805 */ /* 0x000fe4000001ff00 */
[----:B------:R-:W-:Y:S02]  /*0110*/  CS2R R36, SRZ ;  /* 0x0000000000247805 */ /* 0x000fe4000001ff00 */
[----:B------:R-:W-:-:S02]  /*0120*/  CS2R R38, SRZ ;  /* 0x0000000000267805 */ /* 0x000fc4000001ff00 */
[----:B------:R-:W-:Y:S02]  /*0130*/  CS2R R40, SRZ ;  /* 0x0000000000287805 */ /* 0x000fe4000001ff00 */
[----:B------:R-:W-:Y:S02]  /*0140*/  CS2R R42, SRZ ;  /* 0x00000000002a7805 */ /* 0x000fe4000001ff00 */
[----:B------:R-:W-:Y:S01]  /*0150*/  CS2R R44, SRZ ;  /* 0x00000000002c7805 */ /* 0x000fe2000001ff00 */
[----:B--2---:R-:W-:Y:S01]  /*0160*/  UIADD3 UR4, UPT, UPT, UR4, 0x3f, URZ ;  /* 0x0000003f04047890 */ /* 0x004fe2000fffe0ff */
[----:B------:R-:W-:Y:S02]  /*0170*/  CS2R R46, SRZ ;  /* 0x00000000002e7805 */ /* 0x000fe4000001ff00 */
[----:B------:R-:W-:Y:S01]  /*0180*/  CS2R R48, SRZ ;  /* 0x0000000000307805 */ /* 0x000fe2000001ff00 */
[----:B-1----:R-:W-:Y:S01]  /*0190*/  STL [R1+0x320c], R3 ;  /* 0x00320c0301007387 */ /* 0x002fe20000100800 */
[----:B------:R-:W-:Y:S01]  /*01a0*/  VIADD R0, R3, 0xff ;  /* 0x000000ff03007836 */ /* 0x000fe20000000000 */
[----:B------:R-:W-:Y:S01]  /*01b0*/  UISETP.GE.AND UP0, UPT, UR4, 0x40, UPT ;  /* 0x000000400400788c */ /* 0x000fe2000bf06270 */
[----:B------:R-:W-:Y:S01]  /*01c0*/  CS2R R50, SRZ ;  /* 0x0000000000327805 */ /* 0x000fe2000001ff00 */
[----:B------:R1:W-:Y:S01]  /*01d0*/  STL [R1+0x3210], R2 ;  /* 0x0032100201007387 */ /* 0x0003e20000100800 */
[----:B------:R-:W-:-:S02]  /*01e0*/  CS2R R52, SRZ ;  /* 0x0000000000347805 */ /* 0x000fc4000001ff00 */
[----:B------:R-:W-:Y:S02]  /*01f0*/  SHF.R.S32.HI R5, RZ, 0x1f, R0 ;  /* 0x0000001fff057819 */ /* 0x000fe40000011400 */
[----:B------:R-:W-:Y:S01]  /*0200*/  CS2R R54, SRZ ;  /* 0x0000000000367805 */ /* 0x000fe2000001ff00 */
[----:B------:R-:W-:Y:S01]  /*0210*/  STL [R1+0x2d0], RZ ;  /* 0x0002d0ff01007387 */ /* 0x000fe20000100800 */
[----:B------:R-:W-:Y:S02]  /*0220*/  CS2R R56, SRZ ;  /* 0x0000000000387805 */ /* 0x000fe4000001ff00 */
[----:B------:R-:W-:Y:S02]  /*0230*/  LEA.HI R5, R5, R0, RZ, 0x8 ;  /* 0x0000000005057211 */ /* 0x000fe400078f40ff */
[----:B------:R-:W-:Y:S01]  /*0240*/  CS2R R58, SRZ ;  /* 0x00000000003a7805 */ /* 0x000fe2000001ff00 */
[----:B------:R-:W-:Y:S01]  /*0250*/  STL [R1+0x2d4], RZ ;  /* 0x0002d4ff01007387 */ /* 0x000fe20000100800 */
[----:B0-----:R-:W-:Y:S01]  /*0260*/  IABS R10, R7 ;  /* 0x00000007000a7213 */ /* 0x001fe20000000000 */
[----:B------:R-:W-:Y:S01]  /*0270*/  UMOV UR5, 0x400 ;  /* 0x0000040000057882 */ /* 0x000fe20000000000 */
[----:B------:R-:W-:Y:S01]  /*0280*/  SHF.R.S32.HI R5, RZ, 0x8, R5 ;  /* 0x00000008ff057819 */ /* 0x000fe20000011405 */
[----:B------:R-:W-:Y:S01]  /*0290*/  STL [R1+0x2d8], RZ ;  /* 0x0002d8ff01007387 */ /* 0x000fe20000100800 */
[----:B------:R-:W0:Y:S03]  /*02a0*/  LDCU.64 UR66, c[0x0][0x358] ;  /* 0x00006b00ff4277ac */ /* 0x000e260008000a00 */
[----:B------:R-:W-:Y:S01]  /*02b0*/  STL [R1+0x2dc], RZ ;  /* 0x0002dcff01007387 */ /* 0x000fe20000100800 */
[----:B------:R-:W-:Y:S01]  /*02c0*/  IMAD.SHL.U32 R6, R5, 0x8, RZ ;  /* 0x0000000805067824 */ /* 0x000fe200078e00ff */
[----:B---3--:R-:W-:-:S02]  /*02d0*/  ULEA UR5, UR6, UR5, 0x18 ;  /* 0x0000000506057291 */ /* 0x008fc4000f8ec0ff */
[----:B------:R-:W-:Y:S02]  /*02e0*/  STL [R1+0x2c0], RZ ;  /* 0x0002c0ff01007387 */ /* 0x000fe40000100800 */
[-C--:B------:R-:W-:Y:S02]  /*02f0*/  IABS R9, R6.reuse ;  /* 0x0000000600097213 */ /* 0x080fe40000000000 */
[----:B------:R-:W-:Y:S01]  /*0300*/  STL [R1+0x2c4], RZ ;  /* 0x0002c4ff01007387 */ /* 0x000fe20000100800 */
[----:B------:R-:W-:Y:S01]  /*0310*/  IABS R12, R6 ;  /* 0x00000006000c7213 */ /* 0x000fe20000000000 */
[----:B------:R-:W2:Y:S02]  /*0320*/  I2F.RP R0, R9 ;  /* 0x0000000900007306 */ /* 0x000ea40000209400 */
[----:B------:R-:W-:Y:S04]  /*0330*/  STL [R1+0x2c8], RZ ;  /* 0x0002c8ff01007387 */ /* 0x000fe80000100800 */
[----:B------:R-:W-:Y:S04]  /*0340*/  STL [R1+0x2cc], RZ ;  /* 0x0002ccff01007387 */ /* 0x000fe80000100800 */
[----:B------:R-:W-:Y:S04]  /*0350*/  STL [R1+0x2b0], RZ ;  /* 0x0002b0ff01007387 */ /* 0x000fe80000100800 */
[----:B------:R-:W-:Y:S01]  /*0360*/  STL [R1+0x2b4], RZ ;  /* 0x0002b4ff01007387 */ /* 0x000fe20000100800 */
[----:B--2---:R-:W2:Y:S03]  /*0370*/  MUFU.RCP R0, R0 ;  /* 0x0000000000007308 */ /* 0x004ea60000001000 */
[----:B------:R-:W-:Y:S04]  /*0380*/  STL [R1+0x2b8], RZ ;  /* 0x0002b8ff01007387 */ /* 0x000fe80000100800 */
[----:B------:R-:W-:Y:S04]  /*0390*/  STL [R1+0x2bc], RZ ;  /* 0x0002bcff01007387 */ /* 0x000fe80000100800 */
[----:B------:R-:W-:Y:S04]  /*03a0*/  STL [R1+0x2a0], RZ ;  /* 0x0002a0ff01007387 */ /* 0x000fe80000100800 */
[----:B------:R-:W-:Y:S01]  /*03b0*/  STL [R1+0x2a4], RZ ;  /* 0x0002a4ff01007387 */ /* 0x000fe20000100800 */
[----:B--2---:R-:W-:-:S03]  /*03c0*/  VIADD R4, R0, 0xffffffe ;  /* 0x0ffffffe00047836 */ /* 0x004fc60000000000 */
[----:B------:R-:W-:Y:S01]  /*03d0*/  STL [R1+0x2a8], RZ ;  /* 0x0002a8ff01007387 */ /* 0x000fe20000100800 */
[----:B------:R-:W-:Y:S01]  /*03e0*/  IMAD.MOV R0, RZ, RZ, -R12 ;  /* 0x000000ffff007224 */ /* 0x000fe200078e0a0c */
[----:B------:R2:W3:Y:S02]  /*03f0*/  F2I.FTZ.U32.TRUNC.NTZ R5, R4 ;  /* 0x0000000400057305 */ /* 0x0004e4000021f000 */
[----:B------:R-:W-:Y:S04]  /*0400*/  STL [R1+0x2ac], RZ ;  /* 0x0002acff01007387 */ /* 0x000fe80000100800 */
[----:B------:R-:W-:Y:S01]  /*0410*/  STL [R1+0x290], RZ ;  /* 0x000290ff01007387 */ /* 0x000fe20000100800 */
[----:B--2---:R-:W-:-:S03]  /*0420*/  IMAD.MOV.U32 R4, RZ, RZ, RZ ;  /* 0x000000ffff047224 */ /* 0x004fc600078e00ff */
[----:B------:R-:W-:Y:S04]  /*0430*/  STL [R1+0x294], RZ ;  /* 0x000294ff01007387 */ /* 0x000fe80000100800 */
[----:B------:R-:W-:Y:S01]  /*0440*/  STL [R1+0x298], RZ ;  /* 0x000298ff01007387 */ /* 0x000fe20000100800 */
[----:B---3--:R-:W-:-:S03]  /*0450*/  IMAD.MOV R8, RZ, RZ, -R5 ;  /* 0x000000ffff087224 */ /* 0x008fc600078e0a05 */
[----:B------:R-:W-:Y:S01]  /*0460*/  STL [R1+0x29c], RZ ;  /* 0x00029cff01007387 */ /* 0x000fe20000100800 */
[----:B------:R-:W-:Y:S02]  /*0470*/  IMAD R11, R8, R9, RZ ;  /* 0x00000009080b7224 */ /* 0x000fe400078e02ff */
[----:B------:R-:W-:Y:S01]  /*0480*/  IMAD.MOV.U32 R8, RZ, RZ, R10 ;  /* 0x000000ffff087224 */ /* 0x000fe200078e000a */
[----:B------:R-:W-:Y:S01]  /*0490*/  STL [R1+0x280], RZ ;  /* 0x000280ff01007387 */ /* 0x000fe20000100800 */
[----:B------:R-:W-:-:S03]  /*04a0*/  IMAD.HI.U32 R5, R5, R11, R4 ;  /* 0x0000000b05057227 */ /* 0x000fc600078e0004 */
[----:B------:R-:W-:Y:S03]  /*04b0*/  STL [R1+0x284], RZ ;  /* 0x000284ff01007387 */ /* 0x000fe60000100800 */
[----:B------:R-:W-:Y:S01]  /*04c0*/  IMAD.HI.U32 R5, R5, R8, RZ ;  /* 0x0000000805057227 */ /* 0x000fe200078e00ff */
[----:B------:R-:W-:Y:S03]  /*04d0*/  STL [R1+0x288], RZ ;  /* 0x000288ff01007387 */ /* 0x000fe60000100800 */
[----:B------:R-:W-:Y:S01]  /*04e0*/  IMAD R0, R5, R0, R8 ;  /* 0x0000000005007224 */ /* 0x000fe200078e0208 */
[----:B------:R-:W-:Y:S04]  /*04f0*/  STL [R1+0x28c], RZ ;  /* 0x00028cff01007387 */ /* 0x000fe80000100800 */
[----:B------:R-:W-:Y:S01]  /*0500*/  STL [R1+0x270], RZ ;  /* 0x000270ff01007387 */ /* 0x000fe20000100800 */
[----:B------:R-:W-:-:S03]  /*0510*/  ISETP.GT.U32.AND P1, PT, R9, R0, PT ;  /* 0x000000000900720c */ /* 0x000fc60003f24070 */
[----:B------:R-:W-:Y:S04]  /*0520*/  STL [R1+0x274], RZ ;  /* 0x000274ff01007387 */ /* 0x000fe80000100800 */
[----:B------:R-:W-:Y:S04]  /*0530*/  STL [R1+0x278], RZ ;  /* 0x000278ff01007387 */ /* 0x000fe80000100800 */
[----:B------:R-:W-:Y:S02]  /*0540*/  STL [R1+0x27c], RZ ;  /* 0x00027cff01007387 */ /* 0x000fe40000100800 */
[----:B------:R-:W-:-:S02]  /*0550*/  @!P1 IMAD.IADD R0, R0, 0x1, -R9 ;  /* 0x0000000100009824 */ /* 0x000fc400078e0a09 */
[----:B------:R-:W-:Y:S01]  /*0560*/  STL [R1+0x260], RZ ;  /* 0x000260ff01007387 */ /* 0x000fe20000100800 */
[----:B------:R-:W-:Y:S01]  /*0570*/  @!P1 VIADD R5, R5, 0x1 ;  /* 0x0000000105059836 */ /* 0x000fe20000000000 */
[----:B------:R-:W-:Y:S02]  /*0580*/  ISETP.NE.AND P1, PT, R6, RZ, PT ;  /* 0x000000ff0600720c */ /* 0x000fe40003f25270 */
[----:B------:R-:W-:Y:S01]  /*0590*/  STL [R1+0x264], RZ ;  /* 0x000264ff01007387 */ /* 0x000fe20000100800 */
[----:B------:R-:W-:Y:S02]  /*05a0*/  ISETP.GE.U32.AND P0, PT, R0, R9, PT ;  /* 0x000000090000720c */ /* 0x000fe40003f06070 */
[----:B------:R-:W-:Y:S01]  /*05b0*/  LOP3.LUT R0, R7, R6, RZ, 0x3c, !PT ;  /* 0x0000000607007212 */ /* 0x000fe200078e3cff */
[----:B------:R-:W-:Y:S03]  /*05c0*/  STL [R1+0x268], RZ ;  /* 0x000268ff01007387 */ /* 0x000fe60000100800 */
[----:B------:R-:W-:Y:S01]  /*05d0*/  ISETP.GE.AND P2, PT, R0, RZ, PT ;  /* 0x000000ff0000720c */ /* 0x000fe20003f46270 */
[----:B------:R-:W-:Y:S01]  /*05e0*/  STL [R1+0x26c], RZ ;  /* 0x00026cff01007387 */ /* 0x000fe20000100800 */
[----:B------:R-:W-:-:S03]  /*05f0*/  VIADD R0, R2, 0x7f ;  /* 0x0000007f02007836 */ /* 0x000fc60000000000 */
[----:B------:R-:W-:Y:S02]  /*0600*/  STL [R1+0x250], RZ ;  /* 0x000250ff01007387 */ /* 0x000fe40000100800 */
[----:B------:R-:W-:Y:S02]  /*0610*/  @P0 VIADD R5, R5, 0x1 ;  /* 0x0000000105050836 */ /* 0x000fe40000000000 */
[----:B------:R-:W-:Y:S02]  /*0620*/  STL [R1+0x254], RZ ;  /* 0x000254ff01007387 */ /* 0x000fe40000100800 */
[----:B------:R-:W-:Y:S01]  /*0630*/  IMAD.MOV.U32 R4, RZ, RZ, R5 ;  /* 0x000000ffff047224 */ /* 0x000fe200078e0005 */
[----:B------:R-:W-:Y:S01]  /*0640*/  SHF.R.S32.HI R5, RZ, 0x1f, R0 ;  /* 0x0000001fff057819 */ /* 0x000fe20000011400 */
[----:B------:R-:W-:Y:S02]  /*0650*/  STL [R1+0x258], RZ ;  /* 0x000258ff01007387 */ /* 0x000fe40000100800 */
[----:B------:R-:W-:Y:S01]  /*0660*/  @!P2 IMAD.MOV R4, RZ, RZ, -R4 ;  /* 0x000000ffff04a224 */ /* 0x000fe200078e0a04 */
[----:B------:R-:W-:Y:S01]  /*0670*/  @!P1 LOP3.LUT R4, RZ, R6, RZ, 0x33, !PT ;  /* 0x00000006ff049212 */ /* 0x000fe200078e33ff */
[----:B------:R-:W-:Y:S01]  /*0680*/  STL [R1+0x25c], RZ ;  /* 0x00025cff01007387 */ /* 0x000fe20000100800 */
[----:B------:R-:W-:-:S03]  /*0690*/  LEA.HI R5, R5, R0, RZ, 0x7 ;  /* 0x0000000005057211 */ /* 0x000fc600078f38ff */
[----:B------:R-:W-:Y:S01]  /*06a0*/  STL [R1+0x240], RZ ;  /* 0x000240ff01007387 */ /* 0x000fe20000100800 */
[----:B------:R-:W-:Y:S02]  /*06b0*/  IMAD.SHL.U32 R8, R4, 0x8, RZ ;  /* 0x0000000804087824 */ /* 0x000fe400078e00ff */
[----:B------:R-:W-:Y:S01]  /*06c0*/  IMAD.MOV R4, RZ, RZ, -R4 ;  /* 0x000000ffff047224 */ /* 0x000fe200078e0a04 */
[----:B------:R-:W-:Y:S02]  /*06d0*/  STL [R1+0x244], RZ ;  /* 0x000244ff01007387 */ /* 0x000fe40000100800 */
[----:B------:R-:W-:Y:S01]  /*06e0*/  LEA.HI.SX32 R5, R5, -R8, 0x19 ;  /* 0x8000000805057211 */ /* 0x000fe200078fcaff */
[----:B------:R-:W-:Y:S01]  /*06f0*/  IMAD R6, R6, R4, R7 ;  /* 0x0000000406067224 */ /* 0x000fe200078e0207 */
[----:B------:R-:W-:Y:S02]  /*0700*/  STL [R1+0x248], RZ ;  /* 0x000248ff01007387 */ /* 0x000fe40000100800 */
[----:B------:R-:W-:-:S02]  /*0710*/  VIMNMX R13, PT, PT, R5, 0x8, PT ;  /* 0x00000008050d7848 */ /* 0x000fc40003fe0100 */
[----:B------:R-:W-:Y:S01]  /*0720*/  STL [R1+0x24c], RZ ;  /* 0x00024cff01007387 */ /* 0x000fe20000100800 */
[----:B------:R-:W-:Y:S02]  /*0730*/  IABS R11, R6 ;  /* 0x00000006000b7213 */ /* 0x000fe40000000000 */
[----:B------:R-:W-:Y:S01]  /*0740*/  IABS R9, R13 ;  /* 0x0000000d00097213 */ /* 0x000fe20000000000 */
[----:B------:R-:W-:Y:S03]  /*0750*/  STL [R1+0x230], RZ ;  /* 0x000230ff01007387 */ /* 0x000fe60000100800 */
[----:B------:R-:W2:Y:S01]  /*0760*/  I2F.RP R0, R9 ;  /* 0x0000000900007306 */ /* 0x000ea20000209400 */
        /* <DEDUP_REMOVED lines=10> */
[----:B------:R-:W-:Y:S04]  /*0810*/  STL [R1+0x214], RZ ;  /* 0x000214ff01007387 */ /* 0x000fe80000100800 */
[----:B------:R-:W-:Y:S01]  /*0820*/  STL [R1+0x218], RZ ;  /* 0x000218ff01007387 */ /* 0x000fe20000100800 */
[----:B------:R-:W2:Y:S03]  /*0830*/  F2I.FTZ.U32.TRUNC.NTZ R5, R5 ;  /* 0x0000000500057305 */ /* 0x000ea6000021f000 */
[----:B------:R-:W-:Y:S04]  /*0840*/  STL [R1+0x21c], RZ ;  /* 0x00021cff01007387 */ /* 0x000fe80000100800 */
[----:B------:R-:W-:Y:S04]  /*0850*/  STL [R1+0x200], RZ ;  /* 0x000200ff01007387 */ /* 0x000fe80000100800 */
[----:B------:R-:W-:Y:S04]  /*0860*/  STL [R1+0x204], RZ ;  /* 0x000204ff01007387 */ /* 0x000fe80000100800 */
[----:B------:R-:W-:Y:S01]  /*0870*/  STL [R1+0x208], RZ ;  /* 0x000208ff01007387 */ /* 0x000fe20000100800 */
[----:B--2---:R-:W-:-:S03]  /*0880*/  IMAD.MOV R10, RZ, RZ, -R5 ;  /* 0x000000ffff0a7224 */ /* 0x004fc600078e0a05 */
[----:B------:R-:W-:Y:S01]  /*0890*/  STL [R1+0x20c], RZ ;  /* 0x00020cff01007387 */ /* 0x000fe20000100800 */
[----:B------:R-:W-:Y:S01]  /*08a0*/  IMAD.MOV.U32 R4, RZ, RZ, R10 ;  /* 0x000000ffff047224 */ /* 0x000fe200078e000a */
[----:B------:R-:W-:Y:S02]  /*08b0*/  IABS R10, R13 ;  /* 0x0000000d000a7213 */ /* 0x000fe40000000000 */
[----:B------:R-:W-:Y:S01]  /*08c0*/  STL [R1+0x1f0], RZ ;  /* 0x0001f0ff01007387 */ /* 0x000fe20000100800 */
[----:B------:R-:W-:Y:S02]  /*08d0*/  IMAD R7, R4, R9, RZ ;  /* 0x0000000904077224 */ /* 0x000fe400078e02ff */
[----:B------:R-:W-:Y:S01]  /*08e0*/  IMAD.MOV.U32 R4, RZ, RZ, RZ ;  /* 0x000000ffff047224 */ /* 0x000fe200078e00ff */
[----:B------:R-:W-:Y:S03]  /*08f0*/  STL [R1+0x1f4], RZ ;  /* 0x0001f4ff01007387 */ /* 0x000fe60000100800 */
[----:B------:R-:W-:Y:S01]  /*0900*/  IMAD.HI.U32 R4, R5, R7, R4 ;  /* 0x0000000705047227 */ /* 0x000fe200078e0004 */
[----:B------:R-:W-:Y:S03]  /*0910*/  STL [R1+0x1f8], RZ ;  /* 0x0001f8ff01007387 */ /* 0x000fe60000100800 */
[----:B------:R-:W-:Y:S01]  /*0920*/  IMAD.MOV R5, RZ, RZ, -R10 ;  /* 0x000000ffff057224 */ /* 0x000fe200078e0a0a */
[----:B------:R-:W-:Y:S01]  /*0930*/  STL [R1+0x1fc], RZ ;  /* 0x0001fcff01007387 */ /* 0x000fe20000100800 */
[----:B------:R-:W-:-:S03]  /*0940*/  IMAD.HI.U32 R0, R4, R11, RZ ;  /* 0x0000000b04007227 */ /* 0x000fc600078e00ff */
[----:B------:R-:W-:Y:S01]  /*0950*/  STL [R1+0x1e0], RZ ;  /* 0x0001e0ff01007387 */ /* 0x000fe20000100800 */
[----:B------:R-:W-:Y:S01]  /*0960*/  IMAD R4, R0, R5, R11 ;  /* 0x0000000500047224 */ /* 0x000fe200078e020b */
[----:B------:R-:W-:Y:S02]  /*0970*/  CS2R R10, SRZ ;  /* 0x00000000000a7805 */ /* 0x000fe4000001ff00 */
[----:B------:R-:W-:Y:S02]  /*0980*/  STL [R1+0x1e4], RZ ;  /* 0x0001e4ff01007387 */ /* 0x000fe40000100800 */
[----:B------:R-:W-:Y:S02]  /*0990*/  ISETP.GT.U32.AND P1, PT, R9, R4, PT ;  /* 0x000000040900720c */ /* 0x000fe40003f24070 */
[----:B------:R-:W-:Y:S04]  /*09a0*/  STL [R1+0x1e8], RZ ;  /* 0x0001e8ff01007387 */ /* 0x000fe80000100800 */
[----:B------:R-:W-:Y:S04]  /*09b0*/  STL [R1+0x1ec], RZ ;  /* 0x0001ecff01007387 */ /* 0x000fe80000100800 */
[----:B------:R-:W-:Y:S03]  /*09c0*/  STL [R1+0x1d0], RZ ;  /* 0x0001d0ff01007387 */ /* 0x000fe60000100800 */
[----:B------:R-:W-:Y:S01]  /*09d0*/  @!P1 IMAD.IADD R4, R4, 0x1, -R9 ;  /* 0x0000000104049824 */ /* 0x000fe200078e0a09 */
[----:B------:R-:W-:Y:S01]  /*09e0*/  STL [R1+0x1d4], RZ ;  /* 0x0001d4ff01007387 */ /* 0x000fe20000100800 */
[----:B------:R-:W-:Y:S01]  /*09f0*/  @!P1 VIADD R0, R0, 0x1 ;  /* 0x0000000100009836 */ /* 0x000fe20000000000 */
[----:B------:R-:W-:-:S02]  /*0a00*/  ISETP.NE.AND P1, PT, R13, RZ, PT ;  /* 0x000000ff0d00720c */ /* 0x000fc40003f25270 */
[----:B------:R-:W-:Y:S01]  /*0a10*/  STL [R1+0x1d8], RZ ;  /* 0x0001d8ff01007387 */ /* 0x000fe20000100800 */
[----:B------:R-:W-:Y:S02]  /*0a20*/  ISETP.GE.U32.AND P0, PT, R4, R9, PT ;  /* 0x000000090400720c */ /* 0x000fe40003f06070 */
[----:B------:R-:W-:Y:S01]  /*0a30*/  LOP3.LUT R4, R6, R13, RZ, 0x3c, !PT ;  /* 0x0000000d06047212 */ /* 0x000fe200078e3cff */
[----:B------:R-:W-:Y:S03]  /*0a40*/  STL [R1+0x1dc], RZ ;  /* 0x0001dcff01007387 */ /* 0x000fe60000100800 */
[----:B------:R-:W-:Y:S01]  /*0a50*/  ISETP.GE.AND P2, PT, R4, RZ, PT ;  /* 0x000000ff0400720c */ /* 0x000fe20003f46270 */
[----:B------:R-:W-:Y:S01]  /*0a60*/  STL [R1+0x1c0], RZ ;  /* 0x0001c0ff01007387 */ /* 0x000fe20000100800 */
[----:B------:R-:W-:-:S03]  /*0a70*/  CS2R R4, SRZ ;  /* 0x0000000000047805 */ /* 0x000fc6000001ff00 */
[----:B------:R-:W-:Y:S02]  /*0a80*/  STL [R1+0x1c4], RZ ;  /* 0x0001c4ff01007387 */ /* 0x000fe40000100800 */
[----:B------:R-:W-:Y:S02]  /*0a90*/  @P0 IADD3 R0, PT, PT, R0, 0x1, RZ ;  /* 0x0000000100000810 */ /* 0x000fe40007ffe0ff */
[----:B------:R-:W-:Y:S04]  /*0aa0*/  STL [R1+0x1c8], RZ ;  /* 0x0001c8ff01007387 */ /* 0x000fe80000100800 */
[----:B------:R-:W-:Y:S01]  /*0ab0*/  STL [R1+0x1cc], RZ ;  /* 0x0001ccff01007387 */ /* 0x000fe20000100800 */
[----:B------:R-:W-:Y:S01]  /*0ac0*/  @!P2 IMAD.MOV R0, RZ, RZ, -R0 ;  /* 0x000000ffff00a224 */ /* 0x000fe200078e0a00 */
[----:B------:R-:W-:-:S02]  /*0ad0*/  @!P1 LOP3.LUT R0, RZ, R13, RZ, 0x33, !PT ;  /* 0x0000000dff009212 */ /* 0x000fc400078e33ff */
[----:B------:R-:W-:Y:S03]  /*0ae0*/  STL [R1+0x1b0], RZ ;  /* 0x0001b0ff01007387 */ /* 0x000fe60000100800 */
[----:B-1----:R-:W-:Y:S01]  /*0af0*/  IMAD.SHL.U32 R2, R0, 0x100, RZ ;  /* 0x0000010000027824 */ /* 0x002fe200078e00ff */
[----:B------:R-:W-:Y:S01]  /*0b00*/  STL [R1+0x1b4], RZ ;  /* 0x0001b4ff01007387 */ /* 0x000fe20000100800 */
[----:B------:R-:W-:Y:S02]  /*0b10*/  IMAD.MOV R60, RZ, RZ, -R0 ;  /* 0x000000ffff3c7224 */ /* 0x000fe400078e0a00 */
[----:B------:R-:W-:Y:S01]  /*0b20*/  VIADD R0, R2, 0x1 ;  /* 0x0000000102007836 */ /* 0x000fe20000000000 */
[----:B------:R-:W-:Y:S01]  /*0b30*/  STL [R1+0x1b8], RZ ;  /* 0x0001b8ff01007387 */ /* 0x000fe20000100800 */
[----:B------:R-:W-:Y:S01]  /*0b40*/  IMAD R60, R13, R60, R6 ;  /* 0x0000003c0d3c7224 */ /* 0x000fe200078e0206 */
[----:B------:R-:W-:-:S02]  /*0b50*/  CS2R R6, SRZ ;  /* 0x0000000000067805 */ /* 0x000fc4000001ff00 */
[----:B------:R-:W-:Y:S01]  /*0b60*/  CS2R R12, SRZ ;  /* 0x00000000000c7805 */ /* 0x000fe2000001ff00 */
[----:B------:R-:W-:Y:S01]  /*0b70*/  STL [R1+0x1bc], RZ ;  /* 0x0001bcff01007387 */ /* 0x000fe20000100800 */
[----:B------:R-:W-:Y:S01]  /*0b80*/  IMAD.IADD R60, R8, 0x1, R60 ;  /* 0x00000001083c7824 */ /* 0x000fe200078e023c */
[----:B------:R-:W-:Y:S02]  /*0b90*/  CS2R R8, SRZ ;  /* 0x0000000000087805 */ /* 0x000fe4000001ff00 */
[----:B------:R-:W-:Y:S04]  /*0ba0*/  STL [R1+0x1a0], RZ ;  /* 0x0001a0ff01007387 */ /* 0x000fe80000100800 */
        /* <DEDUP_REMOVED lines=103> */
[----:B------:R-:W-:Y:S04]  /*1220*/  STL [R1], RZ ;  /* 0x000000ff01007387 */ /* 0x000fe80000100800 */
        /* <DEDUP_REMOVED lines=275> */
[----:B------:R-:W-:Y:S04]  /*2360*/  STL [R1+0xfc0], R2 ;  /* 0x000fc00201007387 */ /* 0x000fe80000100800 */
[----:B------:R1:W-:Y:S01]  /*2370*/  STL [R1+0xa4c], R0 ;  /* 0x000a4c0001007387 */ /* 0x0003e20000100800 */
[----:B------:R-:W2:Y:S01]  /*2380*/  S2R R3, SR_TID.X ;  /* 0x0000000000037919 */ /* 0x000ea20000002100 */
[----:B-1----:R-:W-:-:S05]  /*2390*/  VIADD R0, R2, 0x2 ;  /* 0x0000000202007836 */ /* 0x002fca0000000000 */
[----:B------:R1:W-:Y:S02]  /*23a0*/  STL [R1+0xa48], R0 ;  /* 0x000a480001007387 */ /* 0x0003e40000100800 */
[----:B-1----:R-:W-:-:S05]  /*23b0*/  VIADD R0, R2, 0x3 ;  /* 0x0000000302007836 */ /* 0x002fca0000000000 */
[----:B------:R1:W-:Y:S01]  /*23c0*/  STL [R1+0xa44], R0 ;  /* 0x000a440001007387 */ /* 0x0003e20000100800 */
[----:B--2---:R-:W-:Y:S01]  /*23d0*/  LOP3.LUT R61, R3, 0x1f, RZ, 0xc0, !PT ;  /* 0x0000001f033d7812 */ /* 0x004fe200078ec0ff */
[----:B-1----:R-:W-:-:S05]  /*23e0*/  VIADD R0, R2, 0x4 ;  /* 0x0000000402007836 */ /* 0x002fca0000000000 */
[----:B------:R1:W-:Y:S02]  /*23f0*/  STL [R1+0xa40], R0 ;  /* 0x000a400001007387 */ /* 0x0003e40000100800 */
        /* <DEDUP_REMOVED lines=30> */
[----:B-1----:R-:W-:-:S05]  /*25e0*/  IADD3 R0, PT, PT, R2, 0x14, RZ ;  /* 0x0000001402007810 */ /* 0x002fca0007ffe0ff */
        /* <DEDUP_REMOVED lines=379> */
[----:B-1----:R-:W-:Y:S02]  /*3da0*/  IMAD.SHL.U32 R0, R60, 0x80, RZ ;  /* 0x000000803c007824 */ /* 0x002fe400078e00ff */
[----:B------:R-:W-:-:S03]  /*3db0*/  VIADD R60, R2, 0xd2 ;  /* 0x000000d2023c7836 */ /* 0x000fc60000000000 */
[C---:B------:R-:W-:Y:S02]  /*3dc0*/  LOP3.LUT R61, R0.reuse, 0x20, R61, 0xfe, !PT ;  /* 0x00000020003d7812 */ /* 0x040fe400078efe3d */
[----:B------:R1:W-:Y:S01]  /*3dd0*/  STL [R1+0x3f8], R60 ;  /* 0x0003f83c01007387 */ /* 0x0003e20000100800 */
[----:B------:R-:W-:Y:S01]  /*3de0*/  LOP3.LUT R3, R0, 0x1f, R3, 0xf8, !PT ;  /* 0x0000001f00037812 */ /* 0x000fe200078ef803 */
[C---:B------:R-:W-:Y:S01]  /*3df0*/  VIADD R0, R2.reuse, 0xd6 ;  /* 0x000000d602007836 */ /* 0x040fe20000000000 */
[----:B-1----:R-:W-:-:S05]  /*3e00*/  IADD3 R60, PT, PT, R2, 0xd3, RZ ;  /* 0x000000d3023c7810 */ /* 0x002fca0007ffe0ff */
[----:B------:R1:W-:Y:S02]  /*3e10*/  STL [R1+0x3f4], R60 ;  /* 0x0003f43c01007387 */ /* 0x0003e40000100800 */
[----:B-1----:R-:W-:-:S05]  /*3e20*/  VIADD R60, R2, 0xd4 ;  /* 0x000000d4023c7836 */ /* 0x002fca0000000000 */
[----:B------:R1:W-:Y:S04]  /*3e30*/  STL [R1+0x3f0], R60 ;  /* 0x0003f03c01007387 */ /* 0x0003e80000100800 */
[----:B------:R2:W-:Y:S04]  /*3e40*/  STL [R1+0x1a00], R61 ;  /* 0x001a003d01007387 */ /* 0x0005e80000100800 */
[----:B------:R-:W-:Y:S01]  /*3e50*/  STL [R1+0x19fc], R3 ;  /* 0x0019fc0301007387 */ /* 0x000fe20000100800 */
[C---:B-1----:R-:W-:Y:S02]  /*3e60*/  VIADD R60, R2.reuse, 0xd5 ;  /* 0x000000d5023c7836 */ /* 0x042fe40000000000 */
[----:B--2---:R-:W-:-:S03]  /*3e70*/  VIADD R61, R2, 0xd9 ;  /* 0x000000d9023d7836 */ /* 0x004fc60000000000 */
[----:B------:R1:W-:Y:S04]  /*3e80*/  STL [R1+0x3ec], R60 ;  /* 0x0003ec3c01007387 */ /* 0x0003e80000100800 */
[----:B------:R2:W-:Y:S01]  /*3e90*/  STL [R1+0x3e8], R0 ;  /* 0x0003e80001007387 */ /* 0x0005e20000100800 */
[C---:B-1----:R-:W-:Y:S02]  /*3ea0*/  VIADD R60, R2.reuse, 0xd7 ;  /* 0x000000d7023c7836 */ /* 0x042fe40000000000 */
[----:B--2---:R-:W-:-:S03]  /*3eb0*/  VIADD R0, R2, 0xd8 ;  /* 0x000000d802007836 */ /* 0x004fc60000000000 */
[----:B------:R1:W-:Y:S04]  /*3ec0*/  STL [R1+0x3e4], R60 ;  /* 0x0003e43c01007387 */ /* 0x0003e80000100800 */
[----:B------:R2:W-:Y:S04]  /*3ed0*/  STL [R1+0x3e0], R0 ;  /* 0x0003e00001007387 */ /* 0x0005e80000100800 */
[----:B------:R3:W-:Y:S01]  /*3ee0*/  STL [R1+0x3dc], R61 ;  /* 0x0003dc3d01007387 */ /* 0x0007e20000100800 */
[C---:B-1----:R-:W-:Y:S02]  /*3ef0*/  VIADD R60, R2.reuse, 0xda ;  /* 0x000000da023c7836 */ /* 0x042fe40000000000 */
[----:B--2---:R-:W-:-:S03]  /*3f00*/  VIADD R0, R2, 0xdb ;  /* 0x000000db02007836 */ /* 0x004fc60000000000 */
[----:B------:R1:W-:Y:S01]  /*3f10*/  STL [R1+0x3d8], R60 ;  /* 0x0003d83c01007387 */ /* 0x0003e20000100800 */
[----:B---3--:R-:W-:-:S03]  /*3f20*/  VIADD R61, R2, 0xdc ;  /* 0x000000dc023d7836 */ /* 0x008fc60000000000 */
        /* <DEDUP_REMOVED lines=29> */
[----:B---3--:R-:W-:-:S03]  /*4100*/  IADD3 R61, PT, PT, R2, 0xeb, RZ ;  /* 0x000000eb023d7810 */ /* 0x008fc60007ffe0ff */
        /* <DEDUP_REMOVED lines=36> */
[----:B------:R2:W-:Y:S01]  /*4350*/  STL [R1+0x2e0], R0 ;  /* 0x0002e00001007387 */ /* 0x0005e20000100800 */
[C---:B-1----:R-:W-:Y:S02]  /*4360*/  VIADD R60, R2.reuse, 0xfe ;  /* 0x000000fe023c7836 */ /* 0x042fe40000000000 */
[----:B--2---:R-:W-:Y:S01]  /*4370*/  VIADD R0, R2, 0xff ;  /* 0x000000ff02007836 */ /* 0x004fe20000000000 */
[C---:B------:R-:W-:Y:S02]  /*4380*/  LOP3.LUT R2, R3.reuse, 0x40, RZ, 0xfc, !PT ;  /* 0x0000004003027812 */ /* 0x040fe400078efcff */
[----:B------:R-:W-:-:S03]  /*4390*/  LOP3.LUT R3, R3, 0x60, RZ, 0xfc, !PT ;  /* 0x0000006003037812 */ /* 0x000fc600078efcff */
[----:B------:R1:W-:Y:S04]  /*43a0*/  STL [R1+0x1a04], R2 ;  /* 0x001a040201007387 */ /* 0x0003e80000100800 */
[----:B-1----:R1:W5:Y:S04]  /*43b0*/  LDL.LU R2, [R1+0x3210] ;  /* 0x0032100001027983 */ /* 0x0023680000300800 */
[----:B------:R2:W-:Y:S04]  /*43c0*/  STL [R1+0x1a08], R3 ;  /* 0x001a080301007387 */ /* 0x0005e80000100800 */
[----:B--2---:R1:W5:Y:S01]  /*43d0*/  LDL.LU R3, [R1+0x320c] ;  /* 0x00320c0001037983 */ /* 0x0043620000300800 */
[----:B0-----:R-:W-:Y:S05]  /*43e0*/  BRA.U !UP0, `(.L_x_0) ;  /* 0x00000939082c7547 */ /* 0x001fea000b800000 */
[----:B------:R-:W2:Y:S04]  /*43f0*/  LDL R22, [R1+0x1a00] ;  /* 0x001a000001167983 */ /* 0x000ea80000100800 */
[----:B------:R-:W3:Y:S04]  /*4400*/  LDL R23, [R1+0x1a04] ;  /* 0x001a040001177983 */ /* 0x000ee80000100800 */
[----:B------:R-:W4:Y:S01]  /*4410*/  LDL R26, [R1+0x1a08] ;  /* 0x001a0800011a7983 */ /* 0x000f220000100800 */
[----:B-----5:R-:W-:Y:S01]  /*4420*/  IABS R8, R2 ;  /* 0x0000000200087213 */ /* 0x020fe20000000000 */
[----:B------:R-:W0:Y:S02]  /*4430*/  LDCU.128 UR8, c[0x0][0x380] ;  /* 0x00007000ff0877ac */ /* 0x000e240008000c00 */
[----:B------:R-:W4:Y:S01]  /*4440*/  LDL.LU R28, [R1+0x2f0] ;  /* 0x0002f000011c7983 */ /* 0x000f220000300800 */
[----:B------:R-:W-:Y:S01]  /*4450*/  IABS R59, R3 ;  /* 0x00000003003b7213 */ /* 0x000fe20000000000 */
[----:B------:R-:W1:Y:S02]  /*4460*/  LDCU UR6, c[0x0][0x3a4] ;  /* 0x00007480ff0677ac */ /* 0x000e640008000800 */
[----:B------:R-:W4:Y:S01]  /*4470*/  LDL.LU R25, [R1+0x2ec] ;  /* 0x0002ec0001197983 */ /* 0x000f220000300800 */
[----:B------:R-:W-:Y:S01]  /*4480*/  ISETP.GE.AND P4, PT, R0, RZ, PT ;  /* 0x000000ff0000720c */ /* 0x000fe20003f86270 */
[----:B------:R-:W0:Y:S02]  /*4490*/  LDCU UR7, c[0x0][0x3b0] ;  /* 0x00007600ff0777ac */ /* 0x000e240008000800 */
[----:B------:R-:W4:Y:S04]  /*44a0*/  LDL.LU R20, [R1+0x2e8] ;  /* 0x0002e80001147983 */ /* 0x000f280000300800 */
        /* <DEDUP_REMOVED lines=18> */
[----:B------:R-:W4:Y:S04]  /*45d0*/  LDL R21, [R1+0x19fc] ;  /* 0x0019fc0001157983 */ /* 0x000f280000100800 */
        /* <DEDUP_REMOVED lines=12> */
[----:B------:R-:W4:Y:S01]  /*46a0*/  LDL.LU R49, [R1+0x3a8] ;  /* 0x0003a80001317983 */ /* 0x000f220000300800 */
[----:B------:R-:W0:Y:S08]  /*46b0*/  I2F.RP R5, R8 ;  /* 0x0000000800057306 */ /* 0x000e300000209400 */
[----:B------:R-:W1:Y:S01]  /*46c0*/  I2F.RP R4, R59 ;  /* 0x0000003b00047306 */ /* 0x000e620000209400 */
[----:B------:R-:W-:Y:S01]  /*46d0*/  IABS R0, R0 ;  /* 0x0000000000007213 */ /* 0x000fe20000000000 */
[----:B------:R-:W4:Y:S01]  /*46e0*/  LDL.LU R55, [R1+0x498] ;  /* 0x0004980001377983 */ /* 0x000f220000300800 */
[----:B------:R-:W-:-:S02]  /*46f0*/  ISETP.GE.AND P6, PT, R60, RZ, PT ;  /* 0x000000ff3c00720c */ /* 0x000fc40003fc6270 */
[----:B------:R-:W-:-:S03]  /*4700*/  ISETP.GE.AND P1, PT, R61, RZ, PT ;  /* 0x000000ff3d00720c */ /* 0x000fc60003f26270 */
[----:B0-----:R-:W0:Y:S08]  /*4710*/  MUFU.RCP R5, R5 ;  /* 0x0000000500057308 */ /* 0x001e300000001000 */
[----:B-1----:R-:W1:Y:S01]  /*4720*/  MUFU.RCP R4, R4 ;  /* 0x0000000400047308 */ /* 0x002e620000001000 */
[----:B0-----:R-:W-:-:S07]  /*4730*/  VIADD R5, R5, 0xffffffe ;  /* 0x0ffffffe05057836 */ /* 0x001fce0000000000 */
[----:B------:R-:W0:Y:S01]  /*4740*/  F2I.FTZ.U32.TRUNC.NTZ R5, R5 ;  /* 0x0000000500057305 */ /* 0x000e22000021f000 */
[----:B-1----:R-:W-:-:S07]  /*4750*/  VIADD R4, R4, 0xffffffe ;  /* 0x0ffffffe04047836 */ /* 0x002fce0000000000 */
[----:B------:R1:W1:Y:S01]  /*4760*/  F2I.FTZ.U32.TRUNC.NTZ R7, R4 ;  /* 0x0000000400077305 */ /* 0x000262000021f000 */
[----:B0-----:R-:W-:Y:S02]  /*4770*/  IMAD.MOV R10, RZ, RZ, -R5 ;  /* 0x000000ffff0a7224 */ /* 0x001fe400078e0a05 */
[----:B-1----:R-:W-:Y:S02]  /*4780*/  IMAD.MOV.U32 R4, RZ, RZ, RZ ;  /* 0x000000ffff047224 */ /* 0x002fe400078e00ff */
[----:B------:R-:W-:Y:S01]  /*4790*/  IMAD R10, R10, R8, RZ ;  /* 0x000000080a0a7224 */ /* 0x000fe200078e02ff */
[----:B------:R-:W-:-:S03]  /*47a0*/  IADD3 R9, PT, PT, RZ, -R7, RZ ;  /* 0x80000007ff097210 */ /* 0x000fc60007ffe0ff */
[----:B------:R-:W-:-:S04]  /*47b0*/  IMAD.HI.U32 R5, R5, R10, R4 ;  /* 0x0000000a05057227 */ /* 0x000fc800078e0004 */
[----:B------:R-:W-:Y:S01]  /*47c0*/  IMAD R9, R9, R59, RZ ;  /* 0x0000003b09097224 */ /* 0x000fe200078e02ff */
[----:B--2---:R-:W-:Y:S02]  /*47d0*/  IABS R12, R22 ;  /* 0x00000016000c7213 */ /* 0x004fe40000000000 */
[----:B---3--:R-:W-:Y:S02]  /*47e0*/  IABS R10, R23 ;  /* 0x00000017000a7213 */ /* 0x008fe40000000000 */
[----:B----4-:R-:W-:Y:S02]  /*47f0*/  IABS R11, R26 ;  /* 0x0000001a000b7213 */ /* 0x010fe40000000000 */
[----:B------:R-:W-:-:S05]  /*4800*/  IABS R6, R21 ;  /* 0x0000001500067213 */ /* 0x000fca0000000000 */
[----:B------:R-:W-:Y:S02]  /*4810*/  IMAD.MOV.U32 R4, RZ, RZ, R6 ;  /* 0x000000ffff047224 */ /* 0x000fe400078e0006 */
[----:B------:R-:W-:Y:S02]  /*4820*/  IMAD.MOV.U32 R6, RZ, RZ, RZ ;  /* 0x000000ffff067224 */ /* 0x000fe400078e00ff */
[----:B------:R-:W-:-:S04]  /*4830*/  IMAD.HI.U32 R13, R5, R4, RZ ;  /* 0x00000004050d7227 */ /* 0x000fc800078e00ff */
[----:B------:R-:W-:-:S04]  /*4840*/  IMAD.HI.U32 R9, R7, R9, R6 ;  /* 0x0000000907097227 */ /* 0x000fc800078e0006 */
[----:B------:R-:W-:Y:S02]  /*4850*/  IMAD.MOV.U32 R6, RZ, RZ, R12 ;  /* 0x000000ffff067224 */ /* 0x000fe400078e000c */
[----:B------:R-:W-:-:S04]  /*4860*/  IMAD.HI.U32 R12, R5, R10, RZ ;  /* 0x0000000a050c7227 */ /* 0x000fc800078e00ff */
[----:B------:R-:W-:-:S04]  /*4870*/  IMAD.HI.U32 R7, R5, R6, RZ ;  /* 0x0000000605077227 */ /* 0x000fc800078e00ff */
[----:B------:R-:W-:Y:S02]  /*4880*/  IMAD.MOV R13, RZ, RZ, -R13 ;  /* 0x000000ffff0d7224 */ /* 0x000fe400078e0a0d */
[----:B------:R-:W-:Y:S02]  /*4890*/  IMAD.MOV R12, RZ, RZ, -R12 ;  /* 0x000000ffff0c7224 */ /* 0x000fe400078e0a0c */
[----:B------:R-:W-:Y:S02]  /*48a0*/  IMAD.MOV R7, RZ, RZ, -R7 ;  /* 0x000000ffff077224 */ /* 0x000fe400078e0a07 */
[C---:B------:R-:W-:Y:S01]  /*48b0*/  IMAD R4, R8.reuse, R13, R4 ;  /* 0x0000000d08047224 */ /* 0x040fe200078e0204 */
[----:B------:R-:W-:Y:S01]  /*48c0*/  IABS R13, R60 ;  /* 0x0000003c000d7213 */ /* 0x000fe20000000000 */
[C---:B------:R-:W-:Y:S01]  /*48d0*/  IMAD R10, R8.reuse, R12, R10 ;  /* 0x0000000c080a7224 */ /* 0x040fe200078e020a */
[----:B------:R-:W-:Y:S01]  /*48e0*/  IABS R12, R24 ;  /* 0x00000018000c7213 */ /* 0x000fe20000000000 */
[C---:B------:R-:W-:Y:S01]  /*48f0*/  IMAD R6, R8.reuse, R7, R6 ;  /* 0x0000000708067224 */ /* 0x040fe200078e0206 */
[C---:B------:R-:W-:Y:S01]  /*4900*/  ISETP.GT.U32.AND P0, PT, R8.reuse, R4, PT ;  /* 0x000000040800720c */ /* 0x040fe20003f04070 */
[----:B------:R-:W-:Y:S01]  /*4910*/  IMAD.HI.U32 R5, R5, R11, RZ ;  /* 0x0000000b05057227 */ /* 0x000fe200078e00ff */
[----:B------:R-:W-:-:S02]  /*4920*/  ISETP.GT.U32.AND P3, PT, R8, R10, PT ;  /* 0x0000000a0800720c */ /* 0x000fc40003f64070 */
[----:B------:R-:W-:Y:S01]  /*4930*/  ISETP.GT.U32.AND P5, PT, R8, R6, PT ;  /* 0x000000060800720c */ /* 0x000fe20003fa4070 */
[----:B------:R-:W-:Y:S02]  /*4940*/  IMAD.MOV R5, RZ, RZ, -R5 ;  /* 0x000000ffff057224 */ /* 0x000fe400078e0a05 */
[----:B------:R-:W-:-:S04]  /*4950*/  IMAD.HI.U32 R14, R9, R12, RZ ;  /* 0x0000000c090e7227 */ /* 0x000fc800078e00ff */
[----:B------:R-:W-:Y:S01]  /*4960*/  IMAD R5, R8, R5, R11 ;  /* 0x0000000508057224 */ /* 0x000fe200078e020b */
[----:B------:R-:W-:Y:S01]  /*4970*/  IABS R11, R61 ;  /* 0x0000003d000b7213 */ /* 0x000fe20000000000 */
[--C-:B------:R-:W-:Y:S02]  /*4980*/  @!P0 IMAD.IADD R4, R4, 0x1, -R8.reuse ;  /* 0x0000000104048824 */ /* 0x100fe400078e0a08 */
[--C-:B------:R-:W-:Y:S01]  /*4990*/  @!P3 IMAD.IADD R10, R10, 0x1, -R8.reuse ;  /* 0x000000010a0ab824 */ /* 0x100fe200078e0a08 */
[----:B------:R-:W-:Y:S01]  /*49a0*/  ISETP.GT.U32.AND P2, PT, R8, R5, PT ;  /* 0x000000050800720c */ /* 0x000fe20003f44070 */
[----:B------:R-:W-:Y:S01]  /*49b0*/  @!P5 IMAD.IADD R6, R6, 0x1, -R8 ;  /* 0x000000010606d824 */ /* 0x000fe200078e0a08 */
[C---:B------:R-:W-:Y:S01]  /*49c0*/  ISETP.GT.U32.AND P0, PT, R8.reuse, R4, PT ;  /* 0x000000040800720c */ /* 0x040fe20003f04070 */
[----:B------:R-:W-:Y:S01]  /*49d0*/  IMAD.HI.U32 R15, R9, R11, RZ ;  /* 0x0000000b090f7227 */ /* 0x000fe200078e00ff */
[C---:B------:R-:W-:Y:S02]  /*49e0*/  ISETP.GT.U32.AND P3, PT, R8.reuse, R10, PT ;  /* 0x0000000a0800720c */ /* 0x040fe40003f64070 */
[----:B------:R-:W-:Y:S01]  /*49f0*/  ISETP.GT.U32.AND P5, PT, R8, R6, PT ;  /* 0x000000060800720c */ /* 0x000fe20003fa4070 */
[----:B------:R-:W-:-:S02]  /*4a00*/  IMAD.MOV R15, RZ, RZ, -R15 ;  /* 0x000000ffff0f7224 */ /* 0x000fc400078e0a0f */
[----:B------:R-:W-:-:S04]  /*4a10*/  IMAD.HI.U32 R7, R9, R0, RZ ;  /* 0x0000000009077227 */ /* 0x000fc800078e00ff */
[--C-:B------:R-:W-:Y:S02]  /*4a20*/  @!P2 IMAD.IADD R5, R5, 0x1, -R8.reuse ;  /* 0x000000010505a824 */ /* 0x100fe400078e0a08 */
[--C-:B------:R-:W-:Y:S01]  /*4a30*/  @!P0 IMAD.IADD R4, R4, 0x1, -R8.reuse ;  /* 0x0000000104048824 */ /* 0x100fe200078e0a08 */
[----:B------:R-:W-:Y:S01]  /*4a40*/  ISETP.GE.AND P0, PT, R21, RZ, PT ;  /* 0x000000ff1500720c */ /* 0x000fe20003f06270 */
[--C-:B------:R-:W-:Y:S01]  /*4a50*/  @!P3 IMAD.IADD R10, R10, 0x1, -R8.reuse ;  /* 0x000000010a0ab824 */ /* 0x100fe200078e0a08 */
[----:B------:R-:W-:Y:S01]  /*4a60*/  ISETP.GE.AND P3, PT, R23, RZ, PT ;  /* 0x000000ff1700720c */ /* 0x000fe20003f66270 */
[----:B------:R-:W-:Y:S01]  /*4a70*/  @!P5 IMAD.IADD R6, R6, 0x1, -R8 ;  /* 0x000000010606d824 */ /* 0x000fe200078e0a08 */
[----:B------:R-:W-:Y:S01]  /*4a80*/  ISETP.GE.AND P5, PT, R22, RZ, PT ;  /* 0x000000ff1600720c */ /* 0x000fe20003fa6270 */
[----:B------:R-:W-:Y:S01]  /*4a90*/  IMAD R11, R59, R15, R11 ;  /* 0x0000000f3b0b7224 */ /* 0x000fe200078e020b */
[----:B------:R-:W-:Y:S01]  /*4aa0*/  ISETP.GT.U32.AND P2, PT, R8, R5, PT ;  /* 0x000000050800720c */ /* 0x000fe20003f44070 */
[----:B------:R-:W-:Y:S01]  /*4ab0*/  IMAD.MOV R15, RZ, RZ, -R14 ;  /* 0x000000ffff0f7224 */ /* 0x000fe200078e0a0e */
[----:B------:R-:W2:Y:S01]  /*4ac0*/  LDL.LU R21, [R1+0x2f4] ;  /* 0x0002f40001157983 */ /* 0x000ea20000300800 */
[----:B------:R-:W-:-:S02]  /*4ad0*/  IMAD.MOV R7, RZ, RZ, -R7 ;  /* 0x000000ffff077224 */ /* 0x000fc400078e0a07 */
[C---:B------:R-:W-:Y:S01]  /*4ae0*/  IMAD R12, R59.reuse, R15, R12 ;  /* 0x0000000f3b0c7224 */ /* 0x040fe200078e020c */
[----:B------:R-:W-:Y:S01]  /*4af0*/  LOP3.LUT R15, RZ, R2, RZ, 0x33, !PT ;  /* 0x00000002ff0f7212 */ /* 0x000fe200078e33ff */
[----:B------:R-:W-:Y:S02]  /*4b00*/  @!P0 IMAD.MOV R4, RZ, RZ, -R4 ;  /* 0x000000ffff048224 */ /* 0x000fe400078e0a04 */
[----:B------:R-:W-:Y:S01]  /*4b10*/  @!P3 IADD3 R10, PT, PT, -R10, RZ, RZ ;  /* 0x000000ff0a0ab210 */ /* 0x000fe20007ffe1ff */
[----:B------:R-:W-:Y:S01]  /*4b20*/  IMAD R7, R59, R7, R0 ;  /* 0x000000073b077224 */ /* 0x000fe200078e0200 */
[----:B------:R-:W-:Y:S01]  /*4b30*/  ISETP.NE.AND P3, PT, R2, RZ, PT ;  /* 0x000000ff0200720c */ /* 0x000fe20003f65270 */
[----:B------:R-:W-:Y:S01]  /*4b40*/  @!P5 IMAD.MOV R6, RZ, RZ, -R6 ;  /* 0x000000ffff06d224 */ /* 0x000fe200078e0a06 */
[----:B------:R-:W-:Y:S01]  /*4b50*/  ISETP.GE.AND P5, PT, R26, RZ, PT ;  /* 0x000000ff1a00720c */ /* 0x000fe20003fa6270 */
[----:B------:R-:W-:Y:S01]  /*4b60*/  @!P2 IMAD.IADD R5, R5, 0x1, -R8 ;  /* 0x000000010505a824 */ /* 0x000fe200078e0a08 */
[----:B------:R-:W-:Y:S01]  /*4b70*/  SEL R4, R15, R4, !P3 ;  /* 0x000000040f047207 */ /* 0x000fe20005800000 */
[----:B------:R-:W3:Y:S01]  /*4b80*/  LDL.LU R26, [R1+0x2f8] ;  /* 0x0002f800011a7983 */ /* 0x000ee20000300800 */
[----:B------:R-:W-:Y:S01]  /*4b90*/  ISETP.GT.U32.AND P2, PT, R59, R7, PT ;  /* 0x000000073b00720c */ /* 0x000fe20003f44070 */
[----:B------:R-:W-:-:S02]  /*4ba0*/  IMAD.HI.U32 R0, R9, R13, RZ ;  /* 0x0000000d09007227 */ /* 0x000fc400078e00ff */
[----:B------:R0:W-:Y:S02]  /*4bb0*/  STL [R1+0x40c], R4 ;  /* 0x00040c0401007387 */ /* 0x0001e40000100800 */
[----:B------:R-:W-:-:S04]  /*4bc0*/  IMAD.MOV R0, RZ, RZ, -R0 ;  /* 0x000000ffff007224 */ /* 0x000fc800078e0a00 */
[----:B------:R-:W-:Y:S02]  /*4bd0*/  @!P5 IMAD.MOV R5, RZ, RZ, -R5 ;  /* 0x000000ffff05d224 */ /* 0x000fe400078e0a05 */
[----:B------:R-:W-:Y:S01]  /*4be0*/  IMAD R0, R59, R0, R13 ;  /* 0x000000003b007224 */ /* 0x000fe200078e020d */
[----:B------:R-:W-:Y:S02]  /*4bf0*/  IABS R13, R27 ;  /* 0x0000001b000d7213 */ /* 0x000fe40000000000 */
[----:B0-----:R-:W-:Y:S01]  /*4c00*/  SEL R4, R15, R6, !P3 ;  /* 0x000000060f047207 */ /* 0x001fe20005800000 */
[----:B------:R-:W-:Y:S01]  /*4c10*/  @!P2 IMAD.IADD R7, R7, 0x1, -R59 ;  /* 0x000000010707a824 */ /* 0x000fe200078e0a3b */
[----:B------:R-:W-:Y:S01]  /*4c20*/  ISETP.GT.U32.AND P0, PT, R59, R0, PT ;  /* 0x000000003b00720c */ /* 0x000fe20003f04070 */
[----:B------:R-:W-:Y:S02]  /*4c30*/  IMAD.HI.U32 R14, R9, R13, RZ ;  /* 0x0000000d090e7227 */ /* 0x000fe400078e00ff */
[----:B------:R0:W-:Y:S01]  /*4c40*/  STL [R1+0x408], R4 ;  /* 0x0004080401007387 */ /* 0x0001e20000100800 */
[----:B------:R-:W-:Y:S01]  /*4c50*/  ISETP.GT.U32.AND P5, PT, R59, R7, PT ;  /* 0x000000073b00720c */ /* 0x000fe20003fa4070 */
[----:B------:R-:W-:Y:S01]  /*4c60*/  IMAD.MOV R14, RZ, RZ, -R14 ;  /* 0x000000ffff0e7224 */ /* 0x000fe200078e0a0e */
[----:B0-----:R-:W-:-:S05]  /*4c70*/  SEL R4, R15, R10, !P3 ;  /* 0x0000000a0f047207 */ /* 0x001fca0005800000 */
[----:B------:R0:W-:Y:S02]  /*4c80*/  STL [R1+0x404], R4 ;  /* 0x0004040401007387 */ /* 0x0001e40000100800 */
[----:B0-----:R-:W-:Y:S02]  /*4c90*/  SEL R4, R15, R5, !P3 ;  /* 0x000000050f047207 */ /* 0x001fe40005800000 */
[----:B------:R-:W-:Y:S02]  /*4ca0*/  ISETP.GT.U32.AND P3, PT, R59, R12, PT ;  /* 0x0000000c3b00720c */ /* 0x000fe40003f64070 */
[----:B------:R-:W-:-:S04]  /*4cb0*/  @!P5 IMAD.IADD R7, R7, 0x1, -R59 ;  /* 0x000000010707d824 */ /* 0x000fc800078e0a3b */
[----:B------:R-:W-:-:S07]  /*4cc0*/  @!P4 IMAD.MOV R7, RZ, RZ, -R7 ;  /* 0x000000ffff07c224 */ /* 0x000fce00078e0a07 */
[----:B------:R-:W-:Y:S01]  /*4cd0*/  @!P3 IMAD.IADD R12, R12, 0x1, -R59 ;  /* 0x000000010c0cb824 */ /* 0x000fe200078e0a3b */
[----:B------:R-:W-:Y:S01]  /*4ce0*/  ISETP.GE.AND P3, PT, R27, RZ, PT ;  /* 0x000000ff1b00720c */ /* 0x000fe20003f66270 */
[----:B------:R-:W-:Y:S02]  /*4cf0*/  IMAD.MOV.U32 R27, RZ, RZ, R29 ;  /* 0x000000ffff1b7224 */ /* 0x000fe400078e001d */
[----:B------:R-:W-:Y:S02]  /*4d00*/  IMAD.MOV.U32 R29, RZ, RZ, R32 ;  /* 0x000000ffff1d7224 */ /* 0x000fe400078e0020 */
[----:B------:R-:W-:Y:S02]  /*4d10*/  IMAD.MOV.U32 R32, RZ, RZ, R34 ;  /* 0x000000ffff207224 */ /* 0x000fe400078e0022 */
[----:B------:R-:W-:Y:S01]  /*4d20*/  IMAD.MOV.U32 R34, RZ, RZ, R36 ;  /* 0x000000ffff227224 */ /* 0x000fe200078e0024 */
[----:B------:R0:W-:Y:S01]  /*4d30*/  STL [R1+0x400], R4 ;  /* 0x0004000401007387 */ /* 0x0001e20000100800 */
[----:B------:R-:W-:-:S02]  /*4d40*/  IMAD.MOV.U32 R36, RZ, RZ, R41 ;  /* 0x000000ffff247224 */ /* 0x000fc400078e0029 */
[----:B------:R-:W-:Y:S02]  /*4d50*/  IMAD.MOV.U32 R23, RZ, RZ, R29 ;  /* 0x000000ffff177224 */ /* 0x000fe400078e001d */
[----:B------:R-:W-:Y:S02]  /*4d60*/  IMAD.MOV.U32 R41, RZ, RZ, R49 ;  /* 0x000000ffff297224 */ /* 0x000fe400078e0031 */
[----:B------:R-:W-:Y:S01]  /*4d70*/  IMAD.MOV.U32 R29, RZ, RZ, R30 ;  /* 0x000000ffff1d7224 */ /* 0x000fe200078e001e */
[----:B------:R-:W4:Y:S01]  /*4d80*/  LDL.LU R49, [R1+0x318] ;  /* 0x0003180001317983 */ /* 0x000f220000300800 */
[----:B------:R-:W-:Y:S02]  /*4d90*/  IMAD.MOV.U32 R30, RZ, RZ, R31 ;  /* 0x000000ffff1e7224 */ /* 0x000fe400078e001f */
[----:B------:R-:W-:Y:S01]  /*4da0*/  IMAD.MOV.U32 R31, RZ, RZ, R33 ;  /* 0x000000ffff1f7224 */ /* 0x000fe200078e0021 */
[----:B------:R1:W-:Y:S04]  /*4db0*/  STL [R1+0x340], R7 ;  /* 0x0003400701007387 */ /* 0x0003e80000100800 */
[----:B------:R-:W4:Y:S04]  /*4dc0*/  LDL.LU R33, [R1+0x3b4] ;  /* 0x0003b40001217983 */ /* 0x000f280000300800 */
[----:B------:R-:W4:Y:S01]  /*4dd0*/  LDL.LU R22, [R1+0x300] ;  /* 0x0003000001167983 */ /* 0x000f220000300800 */
[----:B------:R-:W-:-:S05]  /*4de0*/  @!P0 IMAD.IADD R0, R0, 0x1, -R59 ;  /* 0x0000000100008824 */ /* 0x000fca00078e0a3b */
[----:B------:R-:W-:-:S13]  /*4df0*/  ISETP.GT.U32.AND P0, PT, R59, R0, PT ;  /* 0x000000003b00720c */ /* 0x000fda0003f04070 */
[----:B------:R-:W-:Y:S01]  /*4e00*/  @!P0 IMAD.IADD R0, R0, 0x1, -R59 ;  /* 0x0000000100008824 */ /* 0x000fe200078e0a3b */
[----:B------:R-:W-:Y:S02]  /*4e10*/  ISETP.GE.AND P0, PT, R24, RZ, PT ;  /* 0x000000ff1800720c */ /* 0x000fe40003f06270 */
[----:B------:R-:W4:Y:S01]  /*4e20*/  LDL.LU R24, [R1+0x304] ;  /* 0x0003040001187983 */ /* 0x000f220000300800 */
[C---:B------:R-:W-:Y:S01]  /*4e30*/  ISETP.GT.U32.AND P2, PT, R59.reuse, R11, PT ;  /* 0x0000000b3b00720c */ /* 0x040fe20003f44070 */
[----:B------:R-:W-:Y:S01]  /*4e40*/  IMAD R13, R59, R14, R13 ;  /* 0x0000000e3b0d7224 */ /* 0x000fe200078e020d */
[----:B------:R-:W-:Y:S02]  /*4e50*/  IABS R8, R20 ;  /* 0x0000001400087213 */ /* 0x000fe40000000000 */
[----:B------:R-:W-:-:S03]  /*4e60*/  IABS R14, R25 ;  /* 0x00000019000e7213 */ /* 0x000fc60000000000 */
[----:B0-----:R-:W-:-:S06]  /*4e70*/  IMAD.HI.U32 R4, R9, R8, RZ ;  /* 0x0000000809047227 */ /* 0x001fcc00078e00ff */
[----:B------:R-:W-:Y:S01]  /*4e80*/  @!P2 IMAD.IADD R11, R11, 0x1, -R59 ;  /* 0x000000010b0ba824 */ /* 0x000fe200078e0a3b */
[----:B------:R-:W-:-:S04]  /*4e90*/  ISETP.GT.U32.AND P2, PT, R59, R13, PT ;  /* 0x0000000d3b00720c */ /* 0x000fc80003f44070 */
[----:B------:R-:W-:Y:S01]  /*4ea0*/  ISETP.GT.U32.AND P5, PT, R59, R11, PT ;  /* 0x0000000b3b00720c */ /* 0x000fe20003fa4070 */
[----:B------:R-:W-:-:S04]  /*4eb0*/  IMAD.HI.U32 R5, R9, R14, RZ ;  /* 0x0000000e09057227 */ /* 0x000fc800078e00ff */
[----:B------:R-:W-:Y:S01]  /*4ec0*/  IMAD.MOV R4, RZ, RZ, -R4 ;  /* 0x000000ffff047224 */ /* 0x000fe200078e0a04 */
[----:B------:R-:W-:Y:S01]  /*4ed0*/  IABS R2, R28 ;  /* 0x0000001c00027213 */ /* 0x000fe20000000000 */
[----:B------:R-:W-:Y:S02]  /*4ee0*/  IMAD.MOV R5, RZ, RZ, -R5 ;  /* 0x000000ffff057224 */ /* 0x000fe400078e0a05 */
[C---:B------:R-:W-:Y:S01]  /*4ef0*/  IMAD R4, R59.reuse, R4, R8 ;  /* 0x000000043b047224 */ /* 0x040fe200078e0208 */
[----:B------:R-:W-:Y:S01]  /*4f00*/  MOV R10, R0 ;  /* 0x00000000000a7202 */ /* 0x000fe20000000f00 */
[----:B------:R-:W-:Y:S02]  /*4f10*/  IMAD R5, R59, R5, R14 ;  /* 0x000000053b057224 */ /* 0x000fe400078e020e */
[--C-:B------:R-:W-:Y:S01]  /*4f20*/  @!P2 IMAD.IADD R13, R13, 0x1, -R59.reuse ;  /* 0x000000010d0da824 */ /* 0x100fe200078e0a3b */
[----:B------:R-:W-:Y:S01]  /*4f30*/  ISETP.GT.U32.AND P2, PT, R59, R12, PT ;  /* 0x0000000c3b00720c */ /* 0x000fe20003f44070 */
[----:B------:R-:W-:Y:S01]  /*4f40*/  @!P5 IMAD.IADD R11, R11, 0x1, -R59 ;  /* 0x000000010b0bd824 */ /* 0x000fe200078e0a3b */
[----:B------:R-:W-:Y:S01]  /*4f50*/  ISETP.GT.U32.AND P5, PT, R59, R4, PT ;  /* 0x000000043b00720c */ /* 0x000fe20003fa4070 */
[----:B------:R-:W-:-:S04]  /*4f60*/  IMAD.HI.U32 R6, R9, R2, RZ ;  /* 0x0000000209067227 */ /* 0x000fc800078e00ff */
[----:B------:R-:W-:Y:S01]  /*4f70*/  @!P6 IMAD.MOV R10, RZ, RZ, -R10 ;  /* 0x000000ffff0ae224 */ /* 0x000fe200078e0a0a */
[----:B------:R-:W-:Y:S01]  /*4f80*/  ISETP.GT.U32.AND P6, PT, R59, R5, PT ;  /* 0x000000053b00720c */ /* 0x000fe20003fc4070 */
[----:B------:R-:W-:-:S04]  /*4f90*/  IMAD.MOV R6, RZ, RZ, -R6 ;  /* 0x000000ffff067224 */ /* 0x000fc800078e0a06 */
[C---:B------:R-:W-:Y:S02]  /*4fa0*/  IMAD R2, R59.reuse, R6, R2 ;  /* 0x000000063b027224 */ /* 0x040fe400078e0202 */
[--C-:B------:R-:W-:Y:S02]  /*4fb0*/  @!P2 IMAD.IADD R12, R12, 0x1, -R59.reuse ;  /* 0x000000010c0ca824 */ /* 0x100fe400078e0a3b */
[----:B------:R-:W-:Y:S01]  /*4fc0*/  @!P5 IMAD.IADD R4, R4, 0x1, -R59 ;  /* 0x000000010404d824 */ /* 0x000fe200078e0a3b */
[----:B------:R-:W-:Y:S01]  /*4fd0*/  ISETP.GT.U32.AND P2, PT, R59, R2, PT ;  /* 0x000000023b00720c */ /* 0x000fe20003f44070 */
[----:B-1----:R-:W-:Y:S02]  /*4fe0*/  IMAD.MOV.U32 R7, RZ, RZ, R11 ;  /* 0x000000ffff077224 */ /* 0x002fe400078e000b */
[----:B------:R-:W-:Y:S01]  /*4ff0*/  @!P6 IMAD.IADD R5, R5, 0x1, -R59 ;  /* 0x000000010505e824 */ /* 0x000fe200078e0a3b */
[C---:B------:R-:W-:Y:S01]  /*5000*/  ISETP.GT.U32.AND P6, PT, R59.reuse, R4, PT ;  /* 0x000000043b00720c */ /* 0x040fe20003fc4070 */
[----:B------:R-:W-:Y:S01]  /*5010*/  @!P1 IMAD.MOV R7, RZ, RZ, -R7 ;  /* 0x000000ffff079224 */ /* 0x000fe200078e0a07 */
[----:B------:R0:W-:Y:S04]  /*5020*/  STL [R1+0x33c], R10 ;  /* 0x00033c0a01007387 */ /* 0x0001e80000100800 */
[----:B------:R1:W-:Y:S03]  /*5030*/  STL [R1+0x334], R7 ;  /* 0x0003340701007387 */ /* 0x0003e60000100800 */
[--C-:B------:R-:W-:Y:S01]  /*5040*/  @!P2 IMAD.IADD R2, R2, 0x1, -R59.reuse ;  /* 0x000000010202a824 */ /* 0x100fe200078e0a3b */
[----:B------:R-:W-:Y:S01]  /*5050*/  ISETP.GT.U32.AND P2, PT, R59, R5, PT ;  /* 0x000000053b00720c */ /* 0x000fe20003f44070 */
[----:B0-----:R-:W-:Y:S01]  /*5060*/  IMAD.MOV.U32 R10, RZ, RZ, R12 ;  /* 0x000000ffff0a7224 */ /* 0x001fe200078e000c */
[----:B------:R-:W-:Y:S01]  /*5070*/  IABS R12, R27 ;  /* 0x0000001b000c7213 */ /* 0x000fe20000000000 */
[----:B------:R-:W-:-:S04]  /*5080*/  @!P6 IMAD.IADD R4, R4, 0x1, -R59 ;  /* 0x000000010404e824 */ /* 0x000fc800078e0a3b */
[----:B------:R-:W-:Y:S01]  /*5090*/  IMAD.HI.U32 R14, R9, R12, RZ ;  /* 0x0000000c090e7227 */ /* 0x000fe200078e00ff */
[----:B------:R-:W-:-:S03]  /*50a0*/  ISETP.GT.U32.AND P4, PT, R59, R13, PT ;  /* 0x0000000d3b00720c */ /* 0x000fc60003f84070 */
[----:B------:R-:W-:Y:S02]  /*50b0*/  IMAD.MOV R14, RZ, RZ, -R14 ;  /* 0x000000ffff0e7224 */ /* 0x000fe400078e0a0e */
[----:B------:R-:W-:Y:S02]  /*50c0*/  @!P2 IADD3 R5, PT, PT, R5, -R59, RZ ;  /* 0x8000003b0505a210 */ /* 0x000fe40007ffe0ff */
[----:B------:R-:W-:Y:S01]  /*50d0*/  ISETP.GE.AND P1, PT, R20, RZ, PT ;  /* 0x000000ff1400720c */ /* 0x000fe20003f26270 */
[C---:B------:R-:W-:Y:S02]  /*50e0*/  IMAD R12, R59.reuse, R14, R12 ;  /* 0x0000000e3b0c7224 */ /* 0x040fe400078e020c */
[----:B------:R-:W-:Y:S01]  /*50f0*/  @!P0 IMAD.MOV R10, RZ, RZ, -R10 ;  /* 0x000000ffff0a8224 */ /* 0x000fe200078e0a0a */
[----:B------:R-:W-:Y:S01]  /*5100*/  ISETP.GE.AND P5, PT, R28, RZ, PT ;  /* 0x000000ff1c00720c */ /* 0x000fe20003fa6270 */
[----:B------:R-:W-:Y:S01]  /*5110*/  IMAD.MOV.U32 R28, RZ, RZ, R29 ;  /* 0x000000ffff1c7224 */ /* 0x000fe200078e001d */
[----:B------:R-:W-:Y:S01]  /*5120*/  ISETP.GT.U32.AND P0, PT, R59, R2, PT ;  /* 0x000000023b00720c */ /* 0x000fe20003f04070 */
[----:B------:R-:W-:Y:S01]  /*5130*/  @!P4 IMAD.IADD R13, R13, 0x1, -R59 ;  /* 0x000000010d0dc824 */ /* 0x000fe200078e0a3b */
[----:B------:R-:W-:Y:S01]  /*5140*/  ISETP.GE.AND P4, PT, R25, RZ, PT ;  /* 0x000000ff1900720c */ /* 0x000fe20003f86270 */
[----:B------:R0:W-:Y:S01]  /*5150*/  STL [R1+0x330], R10 ;  /* 0x0003300a01007387 */ /* 0x0001e20000100800 */
[----:B------:R-:W-:-:S02]  /*5160*/  IMAD.MOV.U32 R29, RZ, RZ, R32 ;  /* 0x000000ffff1d7224 */ /* 0x000fc400078e0020 */
[----:B------:R-:W-:Y:S02]  /*5170*/  IMAD.MOV.U32 R25, RZ, RZ, R30 ;  /* 0x000000ffff197224 */ /* 0x000fe400078e001e */
[----:B------:R-:W-:Y:S02]  /*5180*/  IMAD.MOV.U32 R32, RZ, RZ, R40 ;  /* 0x000000ffff207224 */ /* 0x000fe400078e0028 */
[----:B------:R-:W-:Y:S02]  /*5190*/  @!P3 IMAD.MOV R13, RZ, RZ, -R13 ;  /* 0x000000ffff0db224 */ /* 0x000fe400078e0a0d */
[----:B------:R-:W-:Y:S02]  /*51a0*/  IMAD.MOV.U32 R40, RZ, RZ, R41 ;  /* 0x000000ffff287224 */ /* 0x000fe400078e0029 */
[----:B------:R-:W-:Y:S02]  /*51b0*/  @!P1 IMAD.MOV R4, RZ, RZ, -R4 ;  /* 0x000000ffff049224 */ /* 0x000fe400078e0a04 */
[----:B------:R-:W-:-:S02]  /*51c0*/  IMAD.MOV.U32 R41, RZ, RZ, R45 ;  /* 0x000000ffff297224 */ /* 0x000fc400078e002d */
[----:B------:R-:W-:Y:S02]  /*51d0*/  IMAD.MOV.U32 R45, RZ, RZ, R54 ;  /* 0x000000ffff2d7224 */ /* 0x000fe400078e0036 */
[----:B------:R-:W-:Y:S01]  /*51e0*/  @!P0 IMAD.IADD R2, R2, 0x1, -R59 ;  /* 0x0000000102028824 */ /* 0x000fe200078e0a3b */
[----:B--2---:R-:W-:-:S05]  /*51f0*/  IABS R6, R21 ;  /* 0x0000001500067213 */ /* 0x004fca0000000000 */
[----:B------:R-:W-:-:S04]  /*5200*/  IMAD.HI.U32 R0, R9, R6, RZ ;  /* 0x0000000609007227 */ /* 0x000fc800078e00ff */
[----:B------:R-:W-:Y:S01]  /*5210*/  IMAD.MOV R0, RZ, RZ, -R0 ;  /* 0x000000ffff007224 */ /* 0x000fe200078e0a00 */
[----:B---3--:R-:W-:-:S03]  /*5220*/  IABS R8, R26 ;  /* 0x0000001a00087213 */ /* 0x008fc60000000000 */
[----:B------:R-:W-:Y:S02]  /*5230*/  IMAD R6, R59, R0, R6 ;  /* 0x000000003b067224 */ /* 0x000fe400078e0206 */
[----:B-1----:R-:W-:-:S03]  /*5240*/  IMAD.HI.U32 R7, R9, R8, RZ ;  /* 0x0000000809077227 */ /* 0x002fc600078e00ff */
[----:B------:R-:W-:Y:S01]  /*5250*/  ISETP.GT.U32.AND P6, PT, R59, R6, PT ;  /* 0x000000063b00720c */ /* 0x000fe20003fc4070 */
[----:B------:R-:W-:-:S04]  /*5260*/  IMAD.MOV R7, RZ, RZ, -R7 ;  /* 0x000000ffff077224 */ /* 0x000fc800078e0a07 */
[----:B------:R-:W-:-:S05]  /*5270*/  IMAD R8, R59, R7, R8 ;  /* 0x000000073b087224 */ /* 0x000fca00078e0208 */
[----:B------:R-:W-:-:S03]  /*5280*/  ISETP.GT.U32.AND P2, PT, R59, R8, PT ;  /* 0x000000083b00720c */ /* 0x000fc60003f44070 */
[----:B------:R-:W-:Y:S01]  /*5290*/  @!P6 IMAD.IADD R6, R6, 0x1, -R59 ;  /* 0x000000010606e824 */ /* 0x000fe200078e0a3b */
[----:B------:R-:W-:-:S04]  /*52a0*/  ISETP.GT.U32.AND P6, PT, R59, R12, PT ;  /* 0x0000000c3b00720c */ /* 0x000fc80003fc4070 */
[----:B------:R-:W-:-:S05]  /*52b0*/  ISETP.GT.U32.AND P3, PT, R59, R6, PT ;  /* 0x000000063b00720c */ /* 0x000fca0003f64070 */
[----:B------:R-:W-:-:S04]  /*52c0*/  @!P2 IMAD.IADD R8, R8, 0x1, -R59 ;  /* 0x000000010808a824 */ /* 0x000fc800078e0a3b */
[--C-:B------:R-:W-:Y:S01]  /*52d0*/  @!P6 IMAD.IADD R12, R12, 0x1, -R59.reuse ;  /* 0x000000010c0ce824 */ /* 0x100fe200078e0a3b */
[----:B------:R-:W-:Y:S02]  /*52e0*/  ISETP.GT.U32.AND P6, PT, R59, R8, PT ;  /* 0x000000083b00720c */ /* 0x000fe40003fc4070 */
[----:B------:R-:W-:Y:S01]  /*52f0*/  ISETP.GE.AND P0, PT, R21, RZ, PT ;  /* 0x000000ff1500720c */ /* 0x000fe20003f06270 */
[----:B------:R-:W-:Y:S01]  /*5300*/  @!P3 IMAD.IADD R6, R6, 0x1, -R59 ;  /* 0x000000010606b824 */ /* 0x000fe200078e0a3b */
[----:B------:R-:W-:Y:S01]  /*5310*/  ISETP.GE.AND P2, PT, R26, RZ, PT ;  /* 0x000000ff1a00720c */ /* 0x000fe20003f46270 */
[----:B------:R-:W-:-:S08]  /*5320*/  IMAD.MOV.U32 R26, RZ, RZ, R29 ;  /* 0x000000ffff1a7224 */ /* 0x000fd000078e001d */
[----:B------:R-:W-:Y:S01]  /*5330*/  @!P6 IMAD.IADD R8, R8, 0x1, -R59 ;  /* 0x000000010808e824 */ /* 0x000fe200078e0a3b */
[----:B------:R-:W-:Y:S01]  /*5340*/  ISETP.GE.AND P6, PT, R27, RZ, PT ;  /* 0x000000ff1b00720c */ /* 0x000fe20003fc6270 */
[----:B----4-:R-:W-:Y:S02]  /*5350*/  IMAD.MOV.U32 R30, RZ, RZ, R49 ;  /* 0x000000ffff1e7224 */ /* 0x010fe400078e0031 */
[----:B------:R-:W-:Y:S02]  /*5360*/  IMAD.MOV.U32 R49, RZ, RZ, R55 ;  /* 0x000000ffff317224 */ /* 0x000fe400078e0037 */
[----:B------:R-:W2:Y:S04]  /*5370*/  LDL.LU R55, [R1+0x4b4] ;  /* 0x0004b40001377983 */ /* 0x000ea80000300800 */
[----:B------:R-:W3:Y:S01]  /*5380*/  LDL.LU R54, [R1+0x4b0] ;  /* 0x0004b00001367983 */ /* 0x000ee20000300800 */
[----:B------:R-:W-:-:S05]  /*5390*/  IABS R11, R22 ;  /* 0x00000016000b7213 */ /* 0x000fca0000000000 */
[----:B0-----:R-:W-:Y:S01]  /*53a0*/  IMAD.HI.U32 R10, R9, R11, RZ ;  /* 0x0000000b090a7227 */ /* 0x001fe200078e00ff */
[----:B------:R-:W-:Y:S03]  /*53b0*/  STL [R1+0x32c], R13 ;  /* 0x00032c0d01007387 */ /* 0x000fe60000100800 */
[----:B------:R-:W-:Y:S01]  /*53c0*/  IMAD.MOV R10, RZ, RZ, -R10 ;  /* 0x000000ffff0a7224 */ /* 0x000fe200078e0a0a */
[----:B------:R0:W-:Y:S03]  /*53d0*/  STL [R1+0x328], R4 ;  /* 0x0003280401007387 */ /* 0x0001e60000100800 */
[----:B------:R-:W-:Y:S02]  /*53e0*/  IMAD R10, R59, R10, R11 ;  /* 0x0000000a3b0a7224 */ /* 0x000fe400078e020b */
[----:B0-----:R-:W-:-:S04]  /*53f0*/  IMAD.MOV.U32 R4, RZ, RZ, R5 ;  /* 0x000000ffff047224 */ /* 0x001fc800078e0005 */
[----:B------:R-:W-:Y:S01]  /*5400*/  @!P4 IMAD.MOV R4, RZ, RZ, -R4 ;  /* 0x000000ffff04c224 */ /* 0x000fe200078e0a04 */
[----:B------:R-:W-:Y:S01]  /*5410*/  ISETP.GT.U32.AND P4, PT, R59, R10, PT ;  /* 0x0000000a3b00720c */ /* 0x000fe20003f84070 */
[----:B------:R-:W-:Y:S02]  /*5420*/  IMAD.MOV.U32 R29, RZ, RZ, R30 ;  /* 0x000000ffff1d7224 */ /* 0x000fe400078e001e */
[----:B------:R-:W-:Y:S02]  /*5430*/  IMAD.MOV.U32 R30, RZ, RZ, R32 ;  /* 0x000000ffff1e7224 */ /* 0x000fe400078e0020 */
[----:B------:R-:W-:Y:S02]  /*5440*/  IMAD.MOV.U32 R13, RZ, RZ, R2 ;  /* 0x000000ffff0d7224 */ /* 0x000fe400078e0002 */
[----:B------:R-:W-:Y:S02]  /*5450*/  IMAD.MOV.U32 R5, RZ, RZ, R6 ;  /* 0x000000ffff057224 */ /* 0x000fe400078e0006 */
[----:B------:R-:W-:-:S02]  /*5460*/  IMAD.MOV.U32 R27, RZ, RZ, R29 ;  /* 0x000000ffff1b7224 */ /* 0x000fc400078e001d */
[----:B------:R-:W-:Y:S02]  /*5470*/  @!P5 IMAD.MOV R13, RZ, RZ, -R13 ;  /* 0x000000ffff0dd224 */ /* 0x000fe400078e0a0d */
[----:B------:R-:W-:Y:S02]  /*5480*/  IMAD.MOV.U32 R29, RZ, RZ, R30 ;  /* 0x000000ffff1d7224 */ /* 0x000fe400078e001e */
[----:B------:R-:W-:Y:S02]  /*5490*/  IMAD.MOV.U32 R30, RZ, RZ, R31 ;  /* 0x000000ffff1e7224 */ /* 0x000fe400078e001f */
[----:B------:R-:W-:Y:S02]  /*54a0*/  IMAD.MOV.U32 R32, RZ, RZ, R39 ;  /* 0x000000ffff207224 */ /* 0x000fe400078e0027 */
[----:B------:R-:W-:Y:S01]  /*54b0*/  IMAD.MOV.U32 R31, RZ, RZ, R35 ;  /* 0x000000ffff1f7224 */ /* 0x000fe200078e0023 */
[----:B------:R-:W4:Y:S01]  /*54c0*/  LDL.LU R39, [R1+0x3c8] ;  /* 0x0003c80001277983 */ /* 0x000f220000300800 */
[----:B------:R-:W-:Y:S01]  /*54d0*/  @!P0 IMAD.MOV R5, RZ, RZ, -R5 ;  /* 0x000000ffff058224 */ /* 0x000fe200078e0a05 */
[----:B------:R-:W-:Y:S01]  /*54e0*/  IABS R7, R24 ;  /* 0x0000001800077213 */ /* 0x000fe20000000000 */
[----:B------:R-:W-:Y:S01]  /*54f0*/  @!P4 IMAD.IADD R10, R10, 0x1, -R59 ;  /* 0x000000010a0ac824 */ /* 0x000fe200078e0a3b */
[----:B------:R0:W-:Y:S01]  /*5500*/  STL [R1+0x324], R4 ;  /* 0x0003240401007387 */ /* 0x0001e20000100800 */
[----:B------:R-:W-:Y:S01]  /*5510*/  MOV R35, R44 ;  /* 0x0000002c00237202 */ /* 0x000fe20000000f00 */
[----:B------:R-:W-:Y:S01]  /*5520*/  IMAD.MOV.U32 R44, RZ, RZ, R46 ;  /* 0x000000ffff2c7224 */ /* 0x000fe200078e002e */
[----:B------:R-:W-:Y:S01]  /*5530*/  ISETP.GE.AND P4, PT, R24, RZ, PT ;  /* 0x000000ff1800720c */ /* 0x000fe20003f86270 */
[----:B------:R-:W-:Y:S01]  /*5540*/  STL [R1+0x320], R13 ;  /* 0x0003200d01007387 */ /* 0x000fe20000100800 */
[----:B------:R-:W-:-:S02]  /*5550*/  IMAD.MOV.U32 R24, RZ, RZ, R29 ;  /* 0x000000ffff187224 */ /* 0x000fc400078e001d */
[----:B------:R-:W-:Y:S01]  /*5560*/  IMAD.MOV.U32 R29, RZ, RZ, R30 ;  /* 0x000000ffff1d7224 */ /* 0x000fe200078e001e */
[----:B------:R-:W2:Y:S01]  /*5570*/  LDL.LU R46, [R1+0x490] ;  /* 0x00049000012e7983 */ /* 0x000ea20000300800 */
[----:B------:R-:W-:-:S03]  /*5580*/  IMAD.MOV.U32 R30, RZ, RZ, R31 ;  /* 0x000000ffff1e7224 */ /* 0x000fc600078e001f */
[----:B------:R1:W-:Y:S04]  /*5590*/  STL [R1+0x304], R5 ;  /* 0x0003040501007387 */ /* 0x0003e80000100800 */
[----:B------:R-:W2:Y:S01]  /*55a0*/  LDL.LU R31, [R1+0x39c] ;  /* 0x00039c00011f7983 */ /* 0x000ea20000300800 */
[----:B------:R-:W-:-:S04]  /*55b0*/  IMAD.HI.U32 R15, R9, R7, RZ ;  /* 0x00000007090f7227 */ /* 0x000fc800078e00ff */
[----:B------:R-:W-:-:S04]  /*55c0*/  IMAD.MOV R15, RZ, RZ, -R15 ;  /* 0x000000ffff0f7224 */ /* 0x000fc800078e0a0f */
[----:B------:R-:W-:-:S05]  /*55d0*/  IMAD R7, R59, R15, R7 ;  /* 0x0000000f3b077224 */ /* 0x000fca00078e0207 */
[C---:B------:R-:W-:Y:S02]  /*55e0*/  ISETP.GT.U32.AND P5, PT, R59.reuse, R7, PT ;  /* 0x000000073b00720c */ /* 0x040fe40003fa4070 */
[----:B------:R-:W-:-:S11]  /*55f0*/  ISETP.GT.U32.AND P1, PT, R59, R12, PT ;  /* 0x0000000c3b00720c */ /* 0x000fd60003f24070 */
[--C-:B------:R-:W-:Y:S02]  /*5600*/  @!P5 IMAD.IADD R7, R7, 0x1, -R59.reuse ;  /* 0x000000010707d824 */ /* 0x100fe400078e0a3b */
[----:B------:R-:W-:-:S03]  /*5610*/  @!P1 IMAD.IADD R12, R12, 0x1, -R59 ;  /* 0x000000010c0c9824 */ /* 0x000fc600078e0a3b */
[----:B------:R-:W-:Y:S01]  /*5620*/  ISETP.GT.U32.AND P0, PT, R59, R7, PT ;  /* 0x000000073b00720c */ /* 0x000fe20003f04070 */
[----:B------:R-:W-:Y:S02]  /*5630*/  IMAD.MOV.U32 R6, RZ, RZ, R12 ;  /* 0x000000ffff067224 */ /* 0x000fe400078e000c */
[----:B------:R-:W-:Y:S02]  /*5640*/  @!P2 IMAD.MOV R8, RZ, RZ, -R8 ;  /* 0x000000ffff08a224 */ /* 0x000fe400078e0a08 */
[----:B------:R-:W-:Y:S01]  /*5650*/  @!P6 IMAD.MOV R6, RZ, RZ, -R6 ;  /* 0x000000ffff06e224 */ /* 0x000fe200078e0a06 */
[----:B------:R-:W-:Y:S02]  /*5660*/  IABS R11, R25 ;  /* 0x00000019000b7213 */ /* 0x000fe40000000000 */
[----:B------:R-:W-:Y:S05]  /*5670*/  STL [R1+0x300], R8 ;  /* 0x0003000801007387 */ /* 0x000fea0000100800 */
[----:B------:R-:W-:Y:S01]  /*5680*/  @!P0 IMAD.IADD R7, R7, 0x1, -R59 ;  /* 0x0000000107078824 */ /* 0x000fe200078e0a3b */
[----:B------:R-:W-:Y:S01]  /*5690*/  ISETP.GE.AND P0, PT, R25, RZ, PT ;  /* 0x000000ff1900720c */ /* 0x000fe20003f06270 */
[----:B------:R-:W-:Y:S01]  /*56a0*/  IMAD.MOV.U32 R25, RZ, RZ, R29 ;  /* 0x000000ffff197224 */ /* 0x000fe200078e001d */
[----:B------:R0:W-:Y:S01]  /*56b0*/  STL [R1+0x2fc], R6 ;  /* 0x0002fc0601007387 */ /* 0x0001e20000100800 */
[----:B------:R-:W-:-:S05]  /*56c0*/  IABS R0, R23 ;  /* 0x0000001700007213 */ /* 0x000fca0000000000 */
[----:B------:R-:W-:-:S04]  /*56d0*/  IMAD.HI.U32 R14, R9, R0, RZ ;  /* 0x00000000090e7227 */ /* 0x000fc800078e00ff */
[----:B------:R-:W-:-:S04]  /*56e0*/  IMAD.MOV R14, RZ, RZ, -R14 ;  /* 0x000000ffff0e7224 */ /* 0x000fc800078e0a0e */
[C---:B------:R-:W-:Y:S02]  /*56f0*/  IMAD R0, R59.reuse, R14, R0 ;  /* 0x0000000e3b007224 */ /* 0x040fe400078e0200 */
[----:B--2---:R-:W-:Y:S02]  /*5700*/  IMAD.MOV.U32 R29, RZ, RZ, R31 ;  /* 0x000000ffff1d7224 */ /* 0x004fe400078e001f */
[----:B------:R-:W2:Y:S01]  /*5710*/  LDL.LU R31, [R1+0x3a0] ;  /* 0x0003a000011f7983 */ /* 0x000ea20000300800 */
[C---:B------:R-:W-:Y:S02]  /*5720*/  ISETP.GT.U32.AND P3, PT, R59.reuse, R0, PT ;  /* 0x000000003b00720c */ /* 0x040fe40003f64070 */
[----:B------:R-:W-:Y:S02]  /*5730*/  IABS R14, R28 ;  /* 0x0000001c000e7213 */ /* 0x000fe40000000000 */
[----:B------:R-:W-:Y:S01]  /*5740*/  ISETP.GT.U32.AND P5, PT, R59, R10, PT ;  /* 0x0000000a3b00720c */ /* 0x000fe20003fa4070 */
[----:B------:R-:W-:-:S04]  /*5750*/  IMAD.HI.U32 R2, R9, R11, RZ ;  /* 0x0000000b09027227 */ /* 0x000fc800078e00ff */
[----:B0-----:R-:W-:-:S04]  /*5760*/  IMAD.HI.U32 R4, R9, R14, RZ ;  /* 0x0000000e09047227 */ /* 0x001fc800078e00ff */
[----:B------:R-:W-:Y:S02]  /*5770*/  IMAD.MOV R4, RZ, RZ, -R4 ;  /* 0x000000ffff047224 */ /* 0x000fe400078e0a04 */
[----:B------:R-:W-:Y:S02]  /*5780*/  IMAD.MOV R2, RZ, RZ, -R2 ;  /* 0x000000ffff027224 */ /* 0x000fe400078e0a02 */
[----:B------:R-:W-:Y:S02]  /*5790*/  @!P3 IMAD.IADD R0, R0, 0x1, -R59 ;  /* 0x000000010000b824 */ /* 0x000fe400078e0a3b */
[C---:B------:R-:W-:Y:S02]  /*57a0*/  IMAD R4, R59.reuse, R4, R14 ;  /* 0x000000043b047224 */ /* 0x040fe400078e020e */
[C---:B------:R-:W-:Y:S01]  /*57b0*/  IMAD R2, R59.reuse, R2, R11 ;  /* 0x000000023b027224 */ /* 0x040fe200078e020b */
[----:B------:R-:W-:Y:S01]  /*57c0*/  ISETP.GT.U32.AND P3, PT, R59, R0, PT ;  /* 0x000000003b00720c */ /* 0x000fe20003f64070 */
[----:B------:R-:W-:Y:S01]  /*57d0*/  @!P5 IMAD.IADD R10, R10, 0x1, -R59 ;  /* 0x000000010a0ad824 */ /* 0x000fe200078e0a3b */
[----:B------:R-:W-:-:S02]  /*57e0*/  ISETP.GE.AND P1, PT, R22, RZ, PT ;  /* 0x000000ff1600720c */ /* 0x000fc40003f26270 */
[C---:B------:R-:W-:Y:S02]  /*57f0*/  ISETP.GT.U32.AND P5, PT, R59.reuse, R4, PT ;  /* 0x000000043b00720c */ /* 0x040fe40003fa4070 */
[----:B------:R-:W-:Y:S02]  /*5800*/  ISETP.GT.U32.AND P2, PT, R59, R2, PT ;  /* 0x000000023b00720c */ /* 0x000fe40003f44070 */
[----:B-1----:R-:W-:-:S05]  /*5810*/  IABS R5, R26 ;  /* 0x0000001a00057213 */ /* 0x002fca0000000000 */
[----:B------:R-:W-:Y:S01]  /*5820*/  IMAD.HI.U32 R6, R9, R5, RZ ;  /* 0x0000000509067227 */ /* 0x000fe200078e00ff */
[----:B------:R-:W-:-:S03]  /*5830*/  IABS R8, R27 ;  /* 0x0000001b00087213 */ /* 0x000fc60000000000 */
[--C-:B------:R-:W-:Y:S01]  /*5840*/  @!P3 IMAD.IADD R0, R0, 0x1, -R59.reuse ;  /* 0x000000010000b824 */ /* 0x100fe200078e0a3b */
[----:B------:R-:W-:Y:S01]  /*5850*/  ISETP.GE.AND P3, PT, R28, RZ, PT ;  /* 0x000000ff1c00720c */ /* 0x000fe20003f66270 */
[--C-:B------:R-:W-:Y:S01]  /*5860*/  @!P5 IMAD.IADD R4, R4, 0x1, -R59.reuse ;  /* 0x000000010404d824 */ /* 0x100fe200078e0a3b */
[----:B------:R-:W-:Y:S01]  /*5870*/  IADD3 R6, PT, PT, -R6, RZ, RZ ;  /* 0x000000ff06067210 */ /* 0x000fe20007ffe1ff */
[----:B------:R-:W-:Y:S02]  /*5880*/  @!P1 IMAD.MOV R10, RZ, RZ, -R10 ;  /* 0x000000ffff0a9224 */ /* 0x000fe400078e0a0a */
[----:B------:R-:W-:Y:S02]  /*5890*/  IMAD.MOV.U32 R28, RZ, RZ, R30 ;  /* 0x000000ffff1c7224 */ /* 0x000fe400078e001e */
[----:B------:R-:W-:Y:S02]  /*58a0*/  IMAD.MOV.U32 R30, RZ, RZ, R32 ;  /* 0x000000ffff1e7224 */ /* 0x000fe400078e0020 */
[----:B------:R-:W-:-:S02]  /*58b0*/  @!P2 IMAD.IADD R2, R2, 0x1, -R59 ;  /* 0x000000010202a824 */ /* 0x000fc400078e0a3b */
[----:B------:R-:W-:Y:S01]  /*58c0*/  IMAD.MOV.U32 R32, RZ, RZ, R50 ;  /* 0x000000ffff207224 */ /* 0x000fe200078e0032 */
[C---:B------:R-:W-:Y:S01]  /*58d0*/  ISETP.GT.U32.AND P5, PT, R59.reuse, R4, PT ;  /* 0x000000043b00720c */ /* 0x040fe20003fa4070 */
[----:B------:R-:W3:Y:S01]  /*58e0*/  LDL.LU R50, [R1+0x4bc] ;  /* 0x0004bc0001327983 */ /* 0x000ee20000300800 */
[C---:B------:R-:W-:Y:S01]  /*58f0*/  IMAD R6, R59.reuse, R6, R5 ;  /* 0x000000063b067224 */ /* 0x040fe200078e0205 */
[----:B------:R-:W-:Y:S01]  /*5900*/  ISETP.GT.U32.AND P1, PT, R59, R2, PT ;  /* 0x000000023b00720c */ /* 0x000fe20003f24070 */
[----:B------:R-:W-:Y:S01]  /*5910*/  IMAD.HI.U32 R5, R9, R8, RZ ;  /* 0x0000000809057227 */ /* 0x000fe200078e00ff */
[----:B------:R0:W-:Y:S03]  /*5920*/  STL [R1+0x2f8], R10 ;  /* 0x0002f80a01007387 */ /* 0x0001e60000100800 */
[----:B------:R-:W-:Y:S02]  /*5930*/  IMAD.MOV R5, RZ, RZ, -R5 ;  /* 0x000000ffff057224 */ /* 0x000fe400078e0a05 */
[----:B0-----:R-:W-:-:S04]  /*5940*/  IMAD.MOV.U32 R10, RZ, RZ, R7 ;  /* 0x000000ffff0a7224 */ /* 0x001fc800078e0007 */
[----:B------:R-:W-:Y:S01]  /*5950*/  @!P4 IMAD.MOV R10, RZ, RZ, -R10 ;  /* 0x000000ffff0ac224 */ /* 0x000fe200078e0a0a */
[C---:B------:R-:W-:Y:S01]  /*5960*/  ISETP.GT.U32.AND P4, PT, R59.reuse, R6, PT ;  /* 0x000000063b00720c */ /* 0x040fe20003f84070 */
[----:B------:R-:W-:Y:S01]  /*5970*/  IMAD R5, R59, R5, R8 ;  /* 0x000000053b057224 */ /* 0x000fe200078e0208 */
[----:B------:R-:W-:Y:S01]  /*5980*/  ISETP.GE.AND P6, PT, R23, RZ, PT ;  /* 0x000000ff1700720c */ /* 0x000fe20003fc6270 */
[--C-:B------:R-:W-:Y:S02]  /*5990*/  @!P5 IMAD.IADD R4, R4, 0x1, -R59.reuse ;  /* 0x000000010404d824 */ /* 0x100fe400078e0a3b */
[----:B------:R-:W-:Y:S01]  /*59a0*/  @!P1 IMAD.IADD R2, R2, 0x1, -R59 ;  /* 0x0000000102029824 */ /* 0x000fe200078e0a3b */
[----:B------:R-:W-:Y:S01]  /*59b0*/  ISETP.GT.U32.AND P5, PT, R59, R5, PT ;  /* 0x000000053b00720c */ /* 0x000fe20003fa4070 */
[----:B------:R0:W-:Y:S01]  /*59c0*/  STL [R1+0x2f4], R10 ;  /* 0x0002f40a01007387 */ /* 0x0001e20000100800 */
[----:B------:R-:W-:-:S05]  /*59d0*/  IABS R7, R24 ;  /* 0x0000001800077213 */ /* 0x000fca0000000000 */
[----:B------:R-:W-:Y:S02]  /*59e0*/  @!P4 IMAD.IADD R6, R6, 0x1, -R59 ;  /* 0x000000010606c824 */ /* 0x000fe400078e0a3b */
[----:B0-----:R-:W-:Y:S02]  /*59f0*/  IMAD.MOV.U32 R10, RZ, RZ, R2 ;  /* 0x000000ffff0a7224 */ /* 0x001fe400078e0002 */
[----:B------:R-:W-:Y:S02]  /*5a00*/  @!P6 IMAD.MOV R0, RZ, RZ, -R0 ;  /* 0x000000ffff00e224 */ /* 0x000fe400078e0a00 */
[----:B------:R-:W-:Y:S01]  /*5a10*/  @!P0 IMAD.MOV R10, RZ, RZ, -R10 ;  /* 0x000000ffff0a8224 */ /* 0x000fe200078e0a0a */
[----:B------:R-:W-:Y:S01]  /*5a20*/  ISETP.GT.U32.AND P0, PT, R59, R6, PT ;  /* 0x000000063b00720c */ /* 0x000fe20003f04070 */
[----:B------:R-:W-:Y:S01]  /*5a30*/  IMAD.HI.U32 R8, R9, R7, RZ ;  /* 0x0000000709087227 */ /* 0x000fe200078e00ff */
[----:B------:R-:W-:Y:S01]  /*5a40*/  ISETP.GE.AND P6, PT, R27, RZ, PT ;  /* 0x000000ff1b00720c */ /* 0x000fe20003fc6270 */
[----:B------:R0:W-:Y:S01]  /*5a50*/  STL [R1+0x2f0], R0 ;  /* 0x0002f00001007387 */ /* 0x0001e20000100800 */
[----:B------:R-:W-:Y:S01]  /*5a60*/  ISETP.GE.AND P2, PT, R26, RZ, PT ;  /* 0x000000ff1a00720c */ /* 0x000fe20003f46270 */
[----:B------:R-:W-:Y:S01]  /*5a70*/  IMAD.MOV.U32 R27, RZ, RZ, R29 ;  /* 0x000000ffff1b7224 */ /* 0x000fe200078e001d */
[----:B------:R-:W-:Y:S01]  /*5a80*/  IABS R2, R28 ;  /* 0x0000001c00027213 */ /* 0x000fe20000000000 */
[----:B------:R-:W-:-:S02]  /*5a90*/  @!P5 IMAD.IADD R5, R5, 0x1, -R59 ;  /* 0x000000010505d824 */ /* 0x000fc400078e0a3b */
[----:B------:R-:W-:Y:S02]  /*5aa0*/  IMAD.MOV.U32 R26, RZ, RZ, R30 ;  /* 0x000000ffff1a7224 */ /* 0x000fe400078e001e */
[----:B------:R-:W-:Y:S01]  /*5ab0*/  IMAD.MOV R8, RZ, RZ, -R8 ;  /* 0x000000ffff087224 */ /* 0x000fe200078e0a08 */
[----:B0-----:R-:W-:Y:S01]  /*5ac0*/  IABS R0, R25 ;  /* 0x0000001900007213 */ /* 0x001fe20000000000 */
[----:B------:R-:W-:Y:S01]  /*5ad0*/  IMAD.MOV.U32 R30, RZ, RZ, R40 ;  /* 0x000000ffff1e7224 */ /* 0x000fe200078e0028 */
[C---:B------:R-:W-:Y:S01]  /*5ae0*/  ISETP.GT.U32.AND P5, PT, R59.reuse, R5, PT ;  /* 0x000000053b00720c */ /* 0x040fe20003fa4070 */
[----:B------:R-:W-:Y:S02]  /*5af0*/  IMAD R7, R59, R8, R7 ;  /* 0x000000083b077224 */ /* 0x000fe400078e0207 */
[----:B------:R-:W-:-:S04]  /*5b00*/  IMAD.HI.U32 R8, R9, R0, RZ ;  /* 0x0000000009087227 */ /* 0x000fc800078e00ff */
[----:B------:R-:W-:Y:S02]  /*5b10*/  IMAD.MOV R8, RZ, RZ, -R8 ;  /* 0x000000ffff087224 */ /* 0x000fe400078e0a08 */
[--C-:B------:R-:W-:Y:S02]  /*5b20*/  @!P0 IMAD.IADD R6, R6, 0x1, -R59.reuse ;  /* 0x0000000106068824 */ /* 0x100fe400078e0a3b */
[----:B------:R-:W-:Y:S02]  /*5b30*/  IMAD R0, R59, R8, R0 ;  /* 0x000000083b007224 */ /* 0x000fe400078e0200 */
[----:B------:R-:W-:Y:S02]  /*5b40*/  IMAD.MOV.U32 R13, RZ, RZ, R6 ;  /* 0x000000ffff0d7224 */ /* 0x000fe400078e0006 */
[----:B------:R-:W-:Y:S01]  /*5b50*/  @!P5 IMAD.IADD R5, R5, 0x1, -R59 ;  /* 0x000000010505d824 */ /* 0x000fe200078e0a3b */
[----:B------:R-:W-:Y:S01]  /*5b60*/  ISETP.GT.U32.AND P5, PT, R59, R0, PT ;  /* 0x000000003b00720c */ /* 0x000fe20003fa4070 */
[----:B------:R-:W-:Y:S01]  /*5b70*/  @!P2 IMAD.MOV R13, RZ, RZ, -R13 ;  /* 0x000000ffff0da224 */ /* 0x000fe200078e0a0d */
[----:B------:R-:W-:-:S02]  /*5b80*/  ISETP.GE.AND P1, PT, R24, RZ, PT ;  /* 0x000000ff1800720c */ /* 0x000fc40003f26270 */
[----:B------:R-:W-:-:S09]  /*5b90*/  IABS R11, R27 ;  /* 0x0000001b000b7213 */ /* 0x000fd20000000000 */
[----:B------:R-:W-:-:S05]  /*5ba0*/  @!P5 IMAD.IADD R0, R0, 0x1, -R59 ;  /* 0x000000010000d824 */ /* 0x000fca00078e0a3b */
[----:B------:R-:W-:Y:S01]  /*5bb0*/  ISETP.GT.U32.AND P5, PT, R59, R0, PT ;  /* 0x000000003b00720c */ /* 0x000fe20003fa4070 */
[----:B------:R-:W-:Y:S01]  /*5bc0*/  IMAD.MOV.U32 R12, RZ, RZ, R5 ;  /* 0x000000ffff0c7224 */ /* 0x000fe200078e0005 */
[----:B------:R-:W-:Y:S01]  /*5bd0*/  ISETP.GE.AND P4, PT, R25, RZ, PT ;  /* 0x000000ff1900720c */ /* 0x000fe20003f86270 */
[----:B------:R-:W-:Y:S01]  /*5be0*/  IMAD.HI.U32 R6, R9, R11, RZ ;  /* 0x0000000b09067227 */ /* 0x000fe200078e00ff */
[----:B------:R-:W-:-:S03]  /*5bf0*/  ISETP.GE.AND P0, PT, R28, RZ, PT ;  /* 0x000000ff1c00720c */ /* 0x000fc60003f06270 */
[----:B------:R-:W-:Y:S01]  /*5c00*/  @!P6 IMAD.MOV R12, RZ, RZ, -R12 ;  /* 0x000000ffff0ce224 */ /* 0x000fe200078e0a0c */
[----:B------:R-:W-:Y:S01]  /*5c10*/  ISETP.GE.AND P6, PT, R26, RZ, PT ;  /* 0x000000ff1a00720c */ /* 0x000fe20003fc6270 */
[----:B------:R-:W-:-:S04]  /*5c20*/  IMAD.MOV R6, RZ, RZ, -R6 ;  /* 0x000000ffff067224 */ /* 0x000fc800078e0a06 */
[----:B------:R-:W-:Y:S02]  /*5c30*/  @!P5 IMAD.IADD R0, R0, 0x1, -R59 ;  /* 0x000000010000d824 */ /* 0x000fe400078e0a3b */
[----:B------:R-:W-:Y:S01]  /*5c40*/  IMAD R6, R59, R6, R11 ;  /* 0x000000063b067224 */ /* 0x000fe200078e020b */
[----:B------:R-:W-:Y:S01]  /*5c50*/  ISETP.GE.AND P5, PT, R27, RZ, PT ;  /* 0x000000ff1b00720c */ /* 0x000fe20003fa6270 */
[----:B--2---:R-:W-:Y:S02]  /*5c60*/  IMAD.MOV.U32 R29, RZ, RZ, R31 ;  /* 0x000000ffff1d7224 */ /* 0x004fe400078e001f */
[----:B------:R-:W-:Y:S02]  /*5c70*/  IMAD.MOV.U32 R31, RZ, RZ, R41 ;  /* 0x000000ffff1f7224 */ /* 0x000fe400078e0029 */
[----:B------:R-:W2:Y:S04]  /*5c80*/  LDL.LU R41, [R1+0x480] ;  /* 0x0004800001297983 */ /* 0x000ea80000300800 */
[----:B------:R-:W2:Y:S04]  /*5c90*/  LDL.LU R40, [R1+0x3fc] ;  /* 0x0003fc0001287983 */ /* 0x000ea80000300800 */
[----:B------:R0:W-:Y:S02]  /*5ca0*/  STL [R1+0x2ec], R10 ;  /* 0x0002ec0a01007387 */ /* 0x0001e40000100800 */
[----:B0-----:R-:W-:-:S02]  /*5cb0*/  IMAD.MOV.U32 R10, RZ, RZ, R4 ;  /* 0x000000ffff0a7224 */ /* 0x001fc400078e0004 */
[----:B------:R-:W-:-:S04]  /*5cc0*/  IMAD.HI.U32 R4, R9, R2, RZ ;  /* 0x0000000209047227 */ /* 0x000fc800078e00ff */
[----:B------:R-:W-:Y:S02]  /*5cd0*/  IMAD.MOV R4, RZ, RZ, -R4 ;  /* 0x000000ffff047224 */ /* 0x000fe400078e0a04 */
[----:B------:R-:W-:Y:S01]  /*5ce0*/  @!P3 IMAD.MOV R10, RZ, RZ, -R10 ;  /* 0x000000ffff0ab224 */ /* 0x000fe200078e0a0a */
[C---:B------:R-:W-:Y:S01]  /*5cf0*/  ISETP.GT.U32.AND P3, PT, R59.reuse, R7, PT ;  /* 0x000000073b00720c */ /* 0x040fe20003f64070 */
[----:B------:R-:W-:-:S05]  /*5d00*/  IMAD R2, R59, R4, R2 ;  /* 0x000000043b027224 */ /* 0x000fca00078e0202 */
[----:B------:R-:W-:-:S07]  /*5d10*/  ISETP.GT.U32.AND P2, PT, R59, R2, PT ;  /* 0x000000023b00720c */ /* 0x000fce0003f44070 */
[----:B------:R-:W-:-:S05]  /*5d20*/  @!P3 IMAD.IADD R7, R7, 0x1, -R59 ;  /* 0x000000010707b824 */ /* 0x000fca00078e0a3b */
[C---:B------:R-:W-:Y:S01]  /*5d30*/  ISETP.GT.U32.AND P3, PT, R59.reuse, R7, PT ;  /* 0x000000073b00720c */ /* 0x040fe20003f64070 */
[----:B------:R-:W-:Y:S02]  /*5d40*/  @!P2 IMAD.IADD R2, R2, 0x1, -R59 ;  /* 0x000000010202a824 */ /* 0x000fe400078e0a3b */
[----:B------:R-:W-:Y:S02]  /*5d50*/  IMAD.MOV.U32 R24, RZ, RZ, R29 ;  /* 0x000000ffff187224 */ /* 0x000fe400078e001d */
[----:B------:R-:W-:Y:S01]  /*5d60*/  IMAD.MOV.U32 R29, RZ, RZ, R30 ;  /* 0x000000ffff1d7224 */ /* 0x000fe200078e001e */
[----:B------:R-:W-:Y:S01]  /*5d70*/  ISETP.GT.U32.AND P2, PT, R59, R2, PT ;  /* 0x000000023b00720c */ /* 0x000fe20003f44070 */
[----:B------:R-:W-:Y:S02]  /*5d80*/  IMAD.MOV.U32 R30, RZ, RZ, R31 ;  /* 0x000000ffff1e7224 */ /* 0x000fe400078e001f */
[----:B------:R-:W-:Y:S02]  /*5d90*/  IMAD.MOV.U32 R31, RZ, RZ, R32 ;  /* 0x000000ffff1f7224 */ /* 0x000fe400078e0020 */
[----:B------:R-:W-:Y:S01]  /*5da0*/  IMAD.MOV.U32 R32, RZ, RZ, R33 ;  /* 0x000000ffff207224 */ /* 0x000fe200078e0021 */
[----:B------:R-:W-:Y:S01]  /*5db0*/  MOV R33, R57 ;  /* 0x0000003900217202 */ /* 0x000fe20000000f00 */
[----:B------:R-:W-:Y:S01]  /*5dc0*/  IMAD.MOV.U32 R25, RZ, RZ, R29 ;  /* 0x000000ffff197224 */ /* 0x000fe200078e001d */
[----:B------:R-:W-:Y:S01]  /*5dd0*/  @!P3 IADD3 R7, PT, PT, R7, -R59, RZ ;  /* 0x8000003b0707b210 */ /* 0x000fe20007ffe0ff */
[----:B------:R-:W-:Y:S01]  /*5de0*/  IMAD.MOV.U32 R28, RZ, RZ, R30 ;  /* 0x000000ffff1c7224 */ /* 0x000fe200078e001e */
[----:B------:R-:W2:Y:S01]  /*5df0*/  LDL.LU R57, [R1+0x4c0] ;  /* 0x0004c00001397983 */ /* 0x000ea20000300800 */
[----:B------:R-:W-:-:S02]  /*5e00*/  IMAD.MOV.U32 R29, RZ, RZ, R33 ;  /* 0x000000ffff1d7224 */ /* 0x000fc400078e0021 */
[----:B------:R-:W-:Y:S01]  /*5e10*/  IMAD.MOV.U32 R30, RZ, RZ, R32 ;  /* 0x000000ffff1e7224 */ /* 0x000fe200078e0020 */
[----:B------:R0:W-:Y:S01]  /*5e20*/  STL [R1+0x2e8], R10 ;  /* 0x0002e80a01007387 */ /* 0x0001e20000100800 */
[----:B------:R-:W-:Y:S02]  /*5e30*/  IMAD.MOV.U32 R33, RZ, RZ, R35 ;  /* 0x000000ffff217224 */ /* 0x000fe400078e0023 */
[----:B------:R-:W-:Y:S02]  /*5e40*/  IMAD.MOV.U32 R35, RZ, RZ, R36 ;  /* 0x000000ffff237224 */ /* 0x000fe400078e0024 */
[----:B------:R-:W-:Y:S02]  /*5e50*/  IMAD.MOV.U32 R36, RZ, RZ, R37 ;  /* 0x000000ffff247224 */ /* 0x000fe400078e0025 */
[----:B------:R-:W-:Y:S01]  /*5e60*/  IMAD.MOV.U32 R32, RZ, RZ, R38 ;  /* 0x000000ffff207224 */ /* 0x000fe200078e0026 */
[----:B------:R-:W2:Y:S01]  /*5e70*/  LDL.LU R37, [R1+0x3f0] ;  /* 0x0003f00001257983 */ /* 0x000ea20000300800 */
[----:B------:R-:W-:Y:S01]  /*5e80*/  IMAD.MOV.U32 R8, RZ, RZ, R7 ;  /* 0x000000ffff087224 */ /* 0x000fe200078e0007 */
[----:B0-----:R-:W-:Y:S01]  /*5e90*/  IABS R10, R26 ;  /* 0x0000001a000a7213 */ /* 0x001fe20000000000 */
[----:B------:R-:W-:Y:S01]  /*5ea0*/  IMAD.MOV.U32 R26, RZ, RZ, R29 ;  /* 0x000000ffff1a7224 */ /* 0x000fe200078e001d */
[----:B------:R-:W2:Y:S01]  /*5eb0*/  LDL.LU R38, [R1+0x3f4] ;  /* 0x0003f40001267983 */ /* 0x000ea20000300800 */
[----:B------:R-:W-:-:S02]  /*5ec0*/  @!P2 IMAD.IADD R2, R2, 0x1, -R59 ;  /* 0x000000010202a824 */ /* 0x000fc400078e0a3b */
[----:B------:R-:W-:Y:S01]  /*5ed0*/  IMAD.MOV.U32 R29, RZ, RZ, R30 ;  /* 0x000000ffff1d7224 */ /* 0x000fe200078e001e */
[----:B------:R-:W-:Y:S01]  /*5ee0*/  STL [R1+0x2e4], R13 ;  /* 0x0002e40d01007387 */ /* 0x000fe20000100800 */
[----:B------:R-:W-:Y:S02]  /*5ef0*/  IMAD.MOV.U32 R30, RZ, RZ, R31 ;  /* 0x000000ffff1e7224 */ /* 0x000fe400078e001f */
[----:B------:R-:W-:Y:S01]  /*5f00*/  IMAD.MOV.U32 R31, RZ, RZ, R32 ;  /* 0x000000ffff1f7224 */ /* 0x000fe200078e0020 */
[----:B------:R0:W-:Y:S01]  /*5f10*/  STL [R1+0x2e0], R12 ;  /* 0x0002e00c01007387 */ /* 0x0001e20000100800 */
[----:B------:R-:W-:Y:S02]  /*5f20*/  @!P1 IMAD.MOV R8, RZ, RZ, -R8 ;  /* 0x000000ffff089224 */ /* 0x000fe400078e0a08 */
[----:B------:R-:W-:Y:S02]  /*5f30*/  IMAD.MOV.U32 R32, RZ, RZ, R33 ;  /* 0x000000ffff207224 */ /* 0x000fe400078e0021 */
[----:B------:R-:W-:-:S02]  /*5f40*/  IMAD.MOV.U32 R11, RZ, RZ, R2 ;  /* 0x000000ffff0b7224 */ /* 0x000fc400078e0002 */
[----:B------:R-:W-:Y:S02]  /*5f50*/  IMAD.MOV.U32 R23, RZ, RZ, R29 ;  /* 0x000000ffff177224 */ /* 0x000fe400078e001d */
[----:B0-----:R-:W-:Y:S02]  /*5f60*/  IMAD.MOV.U32 R12, RZ, RZ, R0 ;  /* 0x000000ffff0c7224 */ /* 0x001fe400078e0000 */
[----:B------:R-:W-:Y:S02]  /*5f70*/  IMAD.MOV.U32 R27, RZ, RZ, R30 ;  /* 0x000000ffff1b7224 */ /* 0x000fe400078e001e */
[----:B------:R-:W-:Y:S01]  /*5f80*/  IMAD.MOV.U32 R29, RZ, RZ, R31 ;  /* 0x000000ffff1d7224 */ /* 0x000fe200078e001f */
[----:B------:R-:W-:Y:S01]  /*5f90*/  STL [R1+0x2dc], R8 ;  /* 0x0002dc0801007387 */ /* 0x000fe20000100800 */
[----:B------:R-:W-:Y:S01]  /*5fa0*/  IMAD.MOV.U32 R30, RZ, RZ, R32 ;  /* 0x000000ffff1e7224 */ /* 0x000fe200078e0020 */
[----:B------:R-:W-:Y:S01]  /*5fb0*/  @!P0 IADD3 R11, PT, PT, -R11, RZ, RZ ;  /* 0x000000ff0b0b8210 */ /* 0x000fe20007ffe1ff */
[----:B------:R-:W-:Y:S01]  /*5fc0*/  IMAD.MOV.U32 R31, RZ, RZ, R34 ;  /* 0x000000ffff1f7224 */ /* 0x000fe200078e0022 */
[----:B------:R-:W-:Y:S01]  /*5fd0*/  IABS R7, R28 ;  /* 0x0000001c00077213 */ /* 0x000fe20000000000 */
[----:B------:R-:W-:Y:S01]  /*5fe0*/  @!P4 IMAD.MOV R12, RZ, RZ, -R12 ;  /* 0x000000ffff0cc224 */ /* 0x000fe200078e0a0c */
[----:B------:R-:W2:Y:S01]  /*5ff0*/  LDL.LU R33, [R1+0x3d8] ;  /* 0x0003d80001217983 */ /* 0x000ea20000300800 */
[----:B----4-:R-:W-:Y:S01]  /*6000*/  IMAD.MOV.U32 R32, RZ, RZ, R39 ;  /* 0x000000ffff207224 */ /* 0x010fe200078e0027 */
[----:B------:R-:W-:Y:S01]  /*6010*/  ISETP.GE.AND P0, PT, R28, RZ, PT ;  /* 0x000000ff1c00720c */ /* 0x000fe20003f06270 */
[----:B------:R-:W-:Y:S01]  /*6020*/  IMAD.MOV.U32 R34, RZ, RZ, R58 ;  /* 0x000000ffff227224 */ /* 0x000fe200078e003a */
[----:B------:R-:W4:Y:S01]  /*6030*/  LDL.LU R39, [R1+0x3f8] ;  /* 0x0003f80001277983 */ /* 0x000f220000300800 */
[----:B------:R-:W-:-:S02]  /*6040*/  IMAD.MOV.U32 R28, RZ, RZ, R29 ;  /* 0x000000ffff1c7224 */ /* 0x000fc400078e001d */
[----:B------:R-:W-:Y:S01]  /*6050*/  IMAD.MOV.U32 R29, RZ, RZ, R30 ;  /* 0x000000ffff1d7224 */ /* 0x000fe200078e001e */
[----:B------:R-:W2:Y:S01]  /*6060*/  LDL.LU R58, [R1+0x4c4] ;  /* 0x0004c400013a7983 */ /* 0x000ea20000300800 */
[----:B------:R-:W-:Y:S02]  /*6070*/  IMAD.MOV.U32 R30, RZ, RZ, R32 ;  /* 0x000000ffff1e7224 */ /* 0x000fe400078e0020 */
[----:B------:R-:W-:Y:S01]  /*6080*/  IMAD.MOV.U32 R32, RZ, RZ, R34 ;  /* 0x000000ffff207224 */ /* 0x000fe200078e0022 */
[----:B------:R-:W-:Y:S04]  /*6090*/  STL [R1+0x2d8], R12 ;  /* 0x0002d80c01007387 */ /* 0x000fe80000100800 */
[----:B------:R0:W-:Y:S04]  /*60a0*/  STL [R1+0x2d0], R11 ;  /* 0x0002d00b01007387 */ /* 0x0001e80000100800 */
[----:B------:R-:W2:Y:S01]  /*60b0*/  LDL.LU R34, [R1+0x3cc] ;  /* 0x0003cc0001227983 */ /* 0x000ea20000300800 */
[----:B------:R-:W-:-:S02]  /*60c0*/  IABS R5, R24 ;  /* 0x0000001800057213 */ /* 0x000fc40000000000 */
[----:B------:R-:W-:Y:S01]  /*60d0*/  ISETP.GE.AND P4, PT, R24, RZ, PT ;  /* 0x000000ff1800720c */ /* 0x000fe20003f86270 */
[----:B------:R-:W-:Y:S02]  /*60e0*/  IMAD.MOV.U32 R24, RZ, RZ, R29 ;  /* 0x000000ffff187224 */ /* 0x000fe400078e001d */
[----:B------:R-:W-:Y:S02]  /*60f0*/  IMAD.MOV.U32 R29, RZ, RZ, R32 ;  /* 0x000000ffff1d7224 */ /* 0x000fe400078e0020 */
[----:B------:R-:W-:-:S04]  /*6100*/  IMAD.HI.U32 R4, R9, R10, RZ ;  /* 0x0000000a09047227 */ /* 0x000fc800078e00ff */
[----:B------:R-:W-:Y:S01]  /*6110*/  IMAD.MOV R4, RZ, RZ, -R4 ;  /* 0x000000ffff047224 */ /* 0x000fe200078e0a04 */
[----:B------:R-:W-:-:S03]  /*6120*/  ISETP.GT.U32.AND P1, PT, R59, R6, PT ;  /* 0x000000063b00720c */ /* 0x000fc60003f24070 */
[----:B------:R-:W-:Y:S02]  /*6130*/  IMAD R4, R59, R4, R10 ;  /* 0x000000043b047224 */ /* 0x000fe400078e020a */
[----:B------:R-:W-:-:S04]  /*6140*/  IMAD.HI.U32 R10, R9, R5, RZ ;  /* 0x00000005090a7227 */ /* 0x000fc800078e00ff */
[----:B------:R-:W-:Y:S01]  /*6150*/  IMAD.MOV R10, RZ, RZ, -R10 ;  /* 0x000000ffff0a7224 */ /* 0x000fe200078e0a0a */
[----:B------:R-:W-:-:S03]  /*6160*/  ISETP.GT.U32.AND P3, PT, R59, R4, PT ;  /* 0x000000043b00720c */ /* 0x000fc60003f64070 */
[----:B------:R-:W-:Y:S02]  /*6170*/  IMAD R5, R59, R10, R5 ;  /* 0x0000000a3b057224 */ /* 0x000fe400078e0205 */
[----:B------:R-:W-:-:S03]  /*6180*/  @!P1 IMAD.IADD R6, R6, 0x1, -R59 ;  /* 0x0000000106069824 */ /* 0x000fc600078e0a3b */
[----:B------:R-:W-:Y:S01]  /*6190*/  ISETP.GT.U32.AND P2, PT, R59, R5, PT ;  /* 0x000000053b00720c */ /* 0x000fe20003f44070 */
[----:B------:R-:W-:Y:S01]  /*61a0*/  IMAD.HI.U32 R10, R9, R7, RZ ;  /* 0x00000007090a7227 */ /* 0x000fe200078e00ff */
[----:B------:R-:W-:-:S03]  /*61b0*/  ISETP.GT.U32.AND P1, PT, R59, R6, PT ;  /* 0x000000063b00720c */ /* 0x000fc60003f24070 */
[----:B------:R-:W-:Y:S02]  /*61c0*/  @!P3 IMAD.IADD R4, R4, 0x1, -R59 ;  /* 0x000000010404b824 */ /* 0x000fe400078e0a3b */
[----:B------:R-:W-:-:S03]  /*61d0*/  IMAD.MOV R10, RZ, RZ, -R10 ;  /* 0x000000ffff0a7224 */ /* 0x000fc600078e0a0a */
[C---:B------:R-:W-:Y:S01]  /*61e0*/  ISETP.GT.U32.AND P3, PT, R59.reuse, R4, PT ;  /* 0x000000043b00720c */ /* 0x040fe20003f64070 */
[----:B------:R-:W-:Y:S02]  /*61f0*/  IMAD R7, R59, R10, R7 ;  /* 0x0000000a3b077224 */ /* 0x000fe400078e0207 */
[--C-:B------:R-:W-:Y:S02]  /*6200*/  @!P2 IMAD.IADD R5, R5, 0x1, -R59.reuse ;  /* 0x000000010505a824 */ /* 0x100fe400078e0a3b */
[----:B------:R-:W-:Y:S01]  /*6210*/  @!P1 IMAD.IADD R6, R6, 0x1, -R59 ;  /* 0x0000000106069824 */ /* 0x000fe200078e0a3b */
[C---:B------:R-:W-:Y:S02]  /*6220*/  ISETP.GT.U32.AND P1, PT, R59.reuse, R7, PT ;  /* 0x000000073b00720c */ /* 0x040fe40003f24070 */
[----:B------:R-:W-:Y:S01]  /*6230*/  ISETP.GT.U32.AND P2, PT, R59, R5, PT ;  /* 0x000000053b00720c */ /* 0x000fe20003f44070 */
[----:B--2---:R-:W-:Y:S02]  /*6240*/  IMAD.MOV.U32 R32, RZ, RZ, R34 ;  /* 0x000000ffff207224 */ /* 0x004fe400078e0022 */
[----:B------:R-:W-:-:S02]  /*6250*/  IMAD.MOV.U32 R34, RZ, RZ, R35 ;  /* 0x000000ffff227224 */ /* 0x000fc400078e0023 */
[----:B------:R-:W-:Y:S02]  /*6260*/  IMAD.MOV.U32 R35, RZ, RZ, R36 ;  /* 0x000000ffff237224 */ /* 0x000fe400078e0024 */
[----:B------:R-:W2:Y:S01]  /*6270*/  LDL.LU R36, [R1+0x3e8] ;  /* 0x0003e80001247983 */ /* 0x000ea20000300800 */
[----:B------:R-:W-:Y:S02]  /*6280*/  @!P3 IMAD.IADD R4, R4, 0x1, -R59 ;  /* 0x000000010404b824 */ /* 0x000fe400078e0a3b */
[----:B0-----:R-:W-:Y:S01]  /*6290*/  IMAD.MOV.U32 R11, RZ, RZ, R6 ;  /* 0x000000ffff0b7224 */ /* 0x001fe200078e0006 */
[----:B------:R-:W-:Y:S01]  /*62a0*/  IABS R8, R25 ;  /* 0x0000001900087213 */ /* 0x000fe20000000000 */
[----:B------:R-:W-:Y:S01]  /*62b0*/  @!P6 IMAD.MOV R4, RZ, RZ, -R4 ;  /* 0x000000ffff04e224 */ /* 0x000fe200078e0a04 */
[----:B------:R-:W-:Y:S01]  /*62c0*/  ISETP.GE.AND P3, PT, R25, RZ, PT ;  /* 0x000000ff1900720c */ /* 0x000fe20003f66270 */
[----:B------:R-:W-:Y:S01]  /*62d0*/  IMAD.MOV.U32 R25, RZ, RZ, R29 ;  /* 0x000000ffff197224 */ /* 0x000fe200078e001d */
[----:B------:R-:W-:Y:S01]  /*62e0*/  IABS R6, R27 ;  /* 0x0000001b00067213 */ /* 0x000fe20000000000 */
[----:B------:R-:W-:Y:S01]  /*62f0*/  @!P5 IMAD.MOV R11, RZ, RZ, -R11 ;  /* 0x000000ffff0bd224 */ /* 0x000fe200078e0a0b */
[----:B------:R-:W-:Y:S01]  /*6300*/  @!P1 IADD3 R7, PT, PT, R7, -R59, RZ ;  /* 0x8000003b07079210 */ /* 0x000fe20007ffe0ff */
[----:B------:R-:W-:-:S02]  /*6310*/  @!P2 IMAD.IADD R5, R5, 0x1, -R59 ;  /* 0x000000010505a824 */ /* 0x000fc400078e0a3b */
[----:B------:R-:W-:Y:S01]  /*6320*/  IMAD.MOV.U32 R29, RZ, RZ, R30 ;  /* 0x000000ffff1d7224 */ /* 0x000fe200078e001e */
[----:B------:R-:W-:Y:S01]  /*6330*/  STL [R1+0x2c8], R4 ;  /* 0x0002c80401007387 */ /* 0x000fe20000100800 */
[----:B------:R-:W-:Y:S02]  /*6340*/  IMAD.MOV.U32 R30, RZ, RZ, R31 ;  /* 0x000000ffff1e7224 */ /* 0x000fe400078e001f */
[----:B------:R-:W-:Y:S01]  /*6350*/  IMAD.MOV.U32 R31, RZ, RZ, R45 ;  /* 0x000000ffff1f7224 */ /* 0x000fe200078e002d */
[----:B------:R-:W-:Y:S01]  /*6360*/  ISETP.GT.U32.AND P1, PT, R59, R7, PT ;  /* 0x000000073b00720c */ /* 0x000fe20003f24070 */
[----:B------:R-:W3:Y:S01]  /*6370*/  LDL.LU R45, [R1+0x49c] ;  /* 0x00049c00012d7983 */ /* 0x000ee20000300800 */
[----:B------:R-:W-:Y:S01]  /*6380*/  @!P4 IMAD.MOV R5, RZ, RZ, -R5 ;  /* 0x000000ffff05c224 */ /* 0x000fe200078e0a05 */
[----:B------:R-:W-:Y:S02]  /*6390*/  ISETP.GE.AND P2, PT, R27, RZ, PT ;  /* 0x000000ff1b00720c */ /* 0x000fe40003f46270 */
[----:B------:R0:W-:Y:S01]  /*63a0*/  STL [R1+0x2c4], R11 ;  /* 0x0002c40b01007387 */ /* 0x0001e20000100800 */
[----:B------:R-:W-:-:S02]  /*63b0*/  IMAD.MOV.U32 R27, RZ, RZ, R29 ;  /* 0x000000ffff1b7224 */ /* 0x000fc400078e001d */
[----:B------:R-:W-:Y:S01]  /*63c0*/  IMAD.MOV.U32 R29, RZ, RZ, R32 ;  /* 0x000000ffff1d7224 */ /* 0x000fe200078e0020 */
[----:B------:R1:W-:Y:S01]  /*63d0*/  STL [R1+0x2c0], R5 ;  /* 0x0002c00501007387 */ /* 0x0003e20000100800 */
[----:B------:R-:W-:-:S03]  /*63e0*/  IMAD.MOV.U32 R32, RZ, RZ, R43 ;  /* 0x000000ffff207224 */ /* 0x000fc600078e002b */
[----:B------:R-:W3:Y:S01]  /*63f0*/  LDL.LU R43, [R1+0x488] ;  /* 0x00048800012b7983 */ /* 0x000ee20000300800 */
[----:B0-----:R-:W-:-:S04]  /*6400*/  IMAD.HI.U32 R11, R9, R6, RZ ;  /* 0x00000006090b7227 */ /* 0x001fc800078e00ff */
[----:B------:R-:W-:Y:S02]  /*6410*/  IMAD.MOV R11, RZ, RZ, -R11 ;  /* 0x000000ffff0b7224 */ /* 0x000fe400078e0a0b */
[----:B------:R-:W-:-:S04]  /*6420*/  IMAD.HI.U32 R0, R9, R8, RZ ;  /* 0x0000000809007227 */ /* 0x000fc800078e00ff */
[----:B------:R-:W-:Y:S01]  /*6430*/  IMAD R6, R59, R11, R6 ;  /* 0x0000000b3b067224 */ /* 0x000fe200078e0206 */
[----:B------:R-:W-:Y:S01]  /*6440*/  IABS R2, R26 ;  /* 0x0000001a00027213 */ /* 0x000fe20000000000 */
[----:B------:R-:W-:Y:S02]  /*6450*/  @!P1 IMAD.IADD R7, R7, 0x1, -R59 ;  /* 0x0000000107079824 */ /* 0x000fe400078e0a3b */
[----:B------:R-:W-:Y:S01]  /*6460*/  IMAD.MOV R0, RZ, RZ, -R0 ;  /* 0x000000ffff007224 */ /* 0x000fe200078e0a00 */
[----:B------:R-:W-:-:S03]  /*6470*/  ISETP.GT.U32.AND P1, PT, R59, R6, PT ;  /* 0x000000063b00720c */ /* 0x000fc60003f24070 */
[----:B------:R-:W-:Y:S02]  /*6480*/  IMAD R0, R59, R0, R8 ;  /* 0x000000003b007224 */ /* 0x000fe400078e0208 */
[----:B------:R-:W-:Y:S01]  /*6490*/  IMAD.HI.U32 R8, R9, R2, RZ ;  /* 0x0000000209087227 */ /* 0x000fe200078e00ff */
[----:B------:R-:W-:-:S03]  /*64a0*/  ISETP.GE.AND P6, PT, R26, RZ, PT ;  /* 0x000000ff1a00720c */ /* 0x000fc60003fc6270 */
[----:B------:R-:W-:Y:S02]  /*64b0*/  IMAD.MOV R8, RZ, RZ, -R8 ;  /* 0x000000ffff087224 */ /* 0x000fe400078e0a08 */
[----:B------:R-:W-:Y:S02]  /*64c0*/  IMAD.MOV.U32 R26, RZ, RZ, R30 ;  /* 0x000000ffff1a7224 */ /* 0x000fe400078e001e */
[----:B------:R-:W-:Y:S02]  /*64d0*/  IMAD.MOV.U32 R30, RZ, RZ, R44 ;  /* 0x000000ffff1e7224 */ /* 0x000fe400078e002c */
[----:B------:R-:W-:Y:S01]  /*64e0*/  IMAD R2, R59, R8, R2 ;  /* 0x000000083b027224 */ /* 0x000fe200078e0202 */
[----:B------:R-:W-:Y:S01]  /*64f0*/  IABS R8, R28 ;  /* 0x0000001c00087213 */ /* 0x000fe20000000000 */
[----:B------:R-:W-:Y:S02]  /*6500*/  IMAD.MOV.U32 R12, RZ, RZ, R7 ;  /* 0x000000ffff0c7224 */ /* 0x000fe400078e0007 */
[----:B------:R-:W-:Y:S01]  /*6510*/  @!P1 IMAD.IADD R6, R6, 0x1, -R59 ;  /* 0x0000000106069824 */ /* 0x000fe200078e0a3b */
[----:B------:R-:W-:Y:S01]  /*6520*/  ISETP.GE.AND P1, PT, R28, RZ, PT ;  /* 0x000000ff1c00720c */ /* 0x000fe20003f26270 */
[----:B------:R-:W-:-:S02]  /*6530*/  IMAD.MOV.U32 R28, RZ, RZ, R29 ;  /* 0x000000ffff1c7224 */ /* 0x000fc400078e001d */
[----:B------:R-:W-:Y:S02]  /*6540*/  IMAD.MOV.U32 R29, RZ, RZ, R30 ;  /* 0x000000ffff1d7224 */ /* 0x000fe400078e001e */
[----:B------:R-:W-:Y:S02]  /*6550*/  @!P0 IMAD.MOV R12, RZ, RZ, -R12 ;  /* 0x000000ffff0c8224 */ /* 0x000fe400078e0a0c */
[----:B------:R-:W-:Y:S02]  /*6560*/  IMAD.MOV.U32 R30, RZ, RZ, R31 ;  /* 0x000000ffff1e7224 */ /* 0x000fe400078e001f */
[----:B------:R-:W-:Y:S02]  /*6570*/  IMAD.MOV.U32 R31, RZ, RZ, R33 ;  /* 0x000000ffff1f7224 */ /* 0x000fe400078e0021 */
[----:B------:R-:W-:Y:S02]  /*6580*/  IMAD.MOV.U32 R33, RZ, RZ, R34 ;  /* 0x000000ffff217224 */ /* 0x000fe400078e0022 */
[----:B------:R-:W-:-:S02]  /*6590*/  IMAD.MOV.U32 R44, RZ, RZ, R48 ;  /* 0x000000ffff2c7224 */ /* 0x000fc400078e0030 */
[----:B------:R-:W-:Y:S01]  /*65a0*/  IMAD.MOV.U32 R34, RZ, RZ, R35 ;  /* 0x000000ffff227224 */ /* 0x000fe200078e0023 */
[----:B------:R-:W3:Y:S04]  /*65b0*/  LDL.LU R48, [R1+0x4a0] ;  /* 0x0004a00001307983 */ /* 0x000ee80000300800 */
[----:B------:R0:W-:Y:S01]  /*65c0*/  STL [R1+0x2bc], R12 ;  /* 0x0002bc0c01007387 */ /* 0x0001e20000100800 */
[C---:B------:R-:W-:Y:S02]  /*65d0*/  ISETP.GT.U32.AND P5, PT, R59.reuse, R0, PT ;  /* 0x000000003b00720c */ /* 0x040fe40003fa4070 */
[----:B------:R-:W-:Y:S02]  /*65e0*/  ISETP.GT.U32.AND P4, PT, R59, R2, PT ;  /* 0x000000023b00720c */ /* 0x000fe40003f84070 */
[----:B------:R-:W-:-:S09]  /*65f0*/  IABS R4, R23 ;  /* 0x0000001700047213 */ /* 0x000fd20000000000 */
[--C-:B------:R-:W-:Y:S02]  /*6600*/  @!P5 IMAD.IADD R0, R0, 0x1, -R59.reuse ;  /* 0x000000010000d824 */ /* 0x100fe400078e0a3b */
[----:B------:R-:W-:Y:S02]  /*6610*/  @!P4 IMAD.IADD R2, R2, 0x1, -R59 ;  /* 0x000000010202c824 */ /* 0x000fe400078e0a3b */
[----:B------:R-:W-:Y:S01]  /*6620*/  IMAD.HI.U32 R10, R9, R4, RZ ;  /* 0x00000004090a7227 */ /* 0x000fe200078e00ff */
[C---:B------:R-:W-:Y:S02]  /*6630*/  ISETP.GT.U32.AND P5, PT, R59.reuse, R0, PT ;  /* 0x000000003b00720c */ /* 0x040fe40003fa4070 */
[----:B------:R-:W-:Y:S01]  /*6640*/  ISETP.GT.U32.AND P4, PT, R59, R2, PT ;  /* 0x000000023b00720c */ /* 0x000fe20003f84070 */
[----:B------:R-:W-:Y:S01]  /*6650*/  IMAD.MOV R10, RZ, RZ, -R10 ;  /* 0x000000ffff0a7224 */ /* 0x000fe200078e0a0a */
[----:B-1----:R-:W-:Y:S01]  /*6660*/  IABS R5, R24 ;  /* 0x0000001800057213 */ /* 0x002fe20000000000 */
[----:B------:R-:W-:-:S04]  /*6670*/  IMAD.HI.U32 R11, R9, R8, RZ ;  /* 0x00000008090b7227 */ /* 0x000fc800078e00ff */
[C---:B------:R-:W-:Y:S02]  /*6680*/  IMAD R4, R59.reuse, R10, R4 ;  /* 0x0000000a3b047224 */ /* 0x040fe400078e0204 */
[----:B------:R-:W-:Y:S02]  /*6690*/  IMAD.MOV R11, RZ, RZ, -R11 ;  /* 0x000000ffff0b7224 */ /* 0x000fe400078e0a0b */
[----:B------:R-:W-:Y:S01]  /*66a0*/  @!P5 IMAD.IADD R0, R0, 0x1, -R59 ;  /* 0x000000010000d824 */ /* 0x000fe200078e0a3b */
[----:B------:R-:W-:Y:S01]  /*66b0*/  ISETP.GT.U32.AND P5, PT, R59, R4, PT ;  /* 0x000000043b00720c */ /* 0x000fe20003fa4070 */
[----:B------:R-:W-:-:S04]  /*66c0*/  IMAD.HI.U32 R7, R9, R5, RZ ;  /* 0x0000000509077227 */ /* 0x000fc800078e00ff */
[C---:B------:R-:W-:Y:S02]  /*66d0*/  IMAD R8, R59.reuse, R11, R8 ;  /* 0x0000000b3b087224 */ /* 0x040fe400078e0208 */
[----:B------:R-:W-:Y:S02]  /*66e0*/  IMAD.MOV R7, RZ, RZ, -R7 ;  /* 0x000000ffff077224 */ /* 0x000fe400078e0a07 */
[----:B------:R-:W-:Y:S01]  /*66f0*/  @!P4 IMAD.IADD R2, R2, 0x1, -R59 ;  /* 0x000000010202c824 */ /* 0x000fe200078e0a3b */
[C---:B------:R-:W-:Y:S01]  /*6700*/  ISETP.GT.U32.AND P4, PT, R59.reuse, R8, PT ;  /* 0x000000083b00720c */ /* 0x040fe20003f84070 */
[----:B------:R-:W-:Y:S02]  /*6710*/  IMAD R5, R59, R7, R5 ;  /* 0x000000073b057224 */ /* 0x000fe400078e0205 */
[----:B------:R-:W-:Y:S02]  /*6720*/  IMAD.MOV.U32 R11, RZ, RZ, R2 ;  /* 0x000000ffff0b7224 */ /* 0x000fe400078e0002 */
[----:B------:R-:W-:-:S02]  /*6730*/  @!P5 IMAD.IADD R4, R4, 0x1, -R59 ;  /* 0x000000010404d824 */ /* 0x000fc400078e0a3b */
[----:B------:R-:W-:Y:S01]  /*6740*/  @!P6 IMAD.MOV R11, RZ, RZ, -R11 ;  /* 0x000000ffff0be224 */ /* 0x000fe200078e0a0b */
[C---:B------:R-:W-:Y:S01]  /*6750*/  ISETP.GT.U32.AND P6, PT, R59.reuse, R5, PT ;  /* 0x000000053b00720c */ /* 0x040fe20003fc4070 */
[----:B------:R-:W-:Y:S01]  /*6760*/  @!P3 IMAD.MOV R0, RZ, RZ, -R0 ;  /* 0x000000ffff00b224 */ /* 0x000fe200078e0a00 */
[C---:B------:R-:W-:Y:S02]  /*6770*/  ISETP.GT.U32.AND P3, PT, R59.reuse, R6, PT ;  /* 0x000000063b00720c */ /* 0x040fe40003f64070 */
[----:B------:R-:W-:Y:S01]  /*6780*/  ISETP.GT.U32.AND P5, PT, R59, R4, PT ;  /* 0x000000043b00720c */ /* 0x000fe20003fa4070 */
[----:B------:R-:W-:Y:S01]  /*6790*/  @!P4 IMAD.IADD R8, R8, 0x1, -R59 ;  /* 0x000000010808c824 */ /* 0x000fe200078e0a3b */
[----:B------:R-:W-:Y:S02]  /*67a0*/  IABS R10, R25 ;  /* 0x00000019000a7213 */ /* 0x000fe40000000000 */
[----:B------:R-:W-:-:S03]  /*67b0*/  ISETP.GE.AND P0, PT, R23, RZ, PT ;  /* 0x000000ff1700720c */ /* 0x000fc60003f06270 */
[----:B0-----:R-:W-:-:S04]  /*67c0*/  IMAD.HI.U32 R12, R9, R10, RZ ;  /* 0x0000000a090c7227 */ /* 0x001fc800078e00ff */
[--C-:B------:R-:W-:Y:S01]  /*67d0*/  @!P6 IMAD.IADD R5, R5, 0x1, -R59.reuse ;  /* 0x000000010505e824 */ /* 0x100fe200078e0a3b */
[C---:B------:R-:W-:Y:S01]  /*67e0*/  ISETP.GT.U32.AND P6, PT, R59.reuse, R8, PT ;  /* 0x000000083b00720c */ /* 0x040fe20003fc4070 */
[--C-:B------:R-:W-:Y:S02]  /*67f0*/  @!P3 IMAD.IADD R6, R6, 0x1, -R59.reuse ;  /* 0x000000010606b824 */ /* 0x100fe400078e0a3b */
[----:B------:R-:W-:Y:S02]  /*6800*/  IMAD.MOV R12, RZ, RZ, -R12 ;  /* 0x000000ffff0c7224 */ /* 0x000fe400078e0a0c */
[----:B------:R-:W-:Y:S02]  /*6810*/  @!P5 IMAD.IADD R4, R4, 0x1, -R59 ;  /* 0x000000010404d824 */ /* 0x000fe400078e0a3b */
[----:B------:R-:W-:Y:S02]  /*6820*/  @!P2 IMAD.MOV R6, RZ, RZ, -R6 ;  /* 0x000000ffff06a224 */ /* 0x000fe400078e0a06 */
[----:B------:R-:W-:Y:S01]  /*6830*/  IMAD R10, R59, R12, R10 ;  /* 0x0000000c3b0a7224 */ /* 0x000fe200078e020a */
[----:B------:R-:W-:Y:S01]  /*6840*/  IABS R12, R28 ;  /* 0x0000001c000c7213 */ /* 0x000fe20000000000 */
[----:B------:R-:W-:-:S02]  /*6850*/  @!P0 IMAD.MOV R4, RZ, RZ, -R4 ;  /* 0x000000ffff048224 */ /* 0x000fc400078e0a04 */
[----:B------:R-:W-:Y:S01]  /*6860*/  @!P6 IMAD.IADD R8, R8, 0x1, -R59 ;  /* 0x000000010808e824 */ /* 0x000fe200078e0a3b */
[----:B------:R-:W-:Y:S02]  /*6870*/  IABS R2, R27 ;  /* 0x0000001b00027213 */ /* 0x000fe40000000000 */
[----:B------:R-:W-:-:S03]  /*6880*/  ISETP.GT.U32.AND P2, PT, R59, R5, PT ;  /* 0x000000053b00720c */ /* 0x000fc60003f44070 */
[----:B------:R-:W-:Y:S01]  /*6890*/  IMAD.HI.U32 R7, R9, R2, RZ ;  /* 0x0000000209077227 */ /* 0x000fe200078e00ff */
[----:B------:R-:W-:-:S03]  /*68a0*/  ISETP.GT.U32.AND P3, PT, R59, R10, PT ;  /* 0x0000000a3b00720c */ /* 0x000fc60003f64070 */
[----:B------:R-:W-:Y:S02]  /*68b0*/  IMAD.MOV R7, RZ, RZ, -R7 ;  /* 0x000000ffff077224 */ /* 0x000fe400078e0a07 */
[----:B------:R-:W-:Y:S02]  /*68c0*/  IMAD.MOV.U32 R14, RZ, RZ, R8 ;  /* 0x000000ffff0e7224 */ /* 0x000fe400078e0008 */
[----:B------:R-:W-:Y:S02]  /*68d0*/  IMAD R2, R59, R7, R2 ;  /* 0x000000073b027224 */ /* 0x000fe400078e0202 */
[----:B------:R-:W-:Y:S02]  /*68e0*/  @!P2 IMAD.IADD R5, R5, 0x1, -R59 ;  /* 0x000000010505a824 */ /* 0x000fe400078e0a3b */
[----:B------:R-:W-:Y:S01]  /*68f0*/  @!P1 IMAD.MOV R14, RZ, RZ, -R14 ;  /* 0x000000ffff0e9224 */ /* 0x000fe200078e0a0e */
[----:B------:R-:W-:Y:S02]  /*6900*/  ISETP.GT.U32.AND P2, PT, R59, R2, PT ;  /* 0x000000023b00720c */ /* 0x000fe40003f44070 */
[----:B--2---:R-:W-:Y:S01]  /*6910*/  MOV R35, R36 ;  /* 0x0000002400237202 */ /* 0x004fe20000000f00 */
[----:B------:R-:W-:-:S02]  /*6920*/  IMAD.MOV.U32 R36, RZ, RZ, R47 ;  /* 0x000000ffff247224 */ /* 0x000fc400078e002f */
[----:B------:R-:W2:Y:S04]  /*6930*/  LDL.LU R47, [R1+0x494] ;  /* 0x00049400012f7983 */ /* 0x000ea80000300800 */
[----:B------:R0:W-:Y:S04]  /*6940*/  STL [R1+0x2b4], R0 ;  /* 0x0002b40001007387 */ /* 0x0001e80000100800 */
[----:B------:R1:W-:Y:S01]  /*6950*/  STL [R1+0x2b0], R11 ;  /* 0x0002b00b01007387 */ /* 0x0003e20000100800 */
[----:B0-----:R-:W-:-:S05]  /*6960*/  IABS R0, R26 ;  /* 0x0000001a00007213 */ /* 0x001fca0000000000 */
[----:B-1----:R-:W-:-:S04]  /*6970*/  IMAD.HI.U32 R11, R9, R0, RZ ;  /* 0x00000000090b7227 */ /* 0x002fc800078e00ff */
[----:B------:R-:W-:-:S04]  /*6980*/  IMAD.MOV R11, RZ, RZ, -R11 ;  /* 0x000000ffff0b7224 */ /* 0x000fc800078e0a0b */
[C---:B------:R-:W-:Y:S01]  /*6990*/  IMAD R11, R59.reuse, R11, R0 ;  /* 0x0000000b3b0b7224 */ /* 0x040fe200078e0200 */
[----:B------:R-:W-:Y:S04]  /*69a0*/  STL [R1+0x2a8], R6 ;  /* 0x0002a80601007387 */ /* 0x000fe80000100800 */
[----:B------:R0:W-:Y:S01]  /*69b0*/  STL [R1+0x2a4], R4 ;  /* 0x0002a40401007387 */ /* 0x0001e20000100800 */
[----:B------:R-:W-:Y:S01]  /*69c0*/  ISETP.GT.U32.AND P6, PT, R59, R11, PT ;  /* 0x0000000b3b00720c */ /* 0x000fe20003fc4070 */
[----:B0-----:R-:W-:-:S04]  /*69d0*/  IMAD.HI.U32 R4, R9, R12, RZ ;  /* 0x0000000c09047227 */ /* 0x001fc800078e00ff */
[----:B------:R-:W-:-:S04]  /*69e0*/  IMAD.MOV R4, RZ, RZ, -R4 ;  /* 0x000000ffff047224 */ /* 0x000fc800078e0a04 */
[----:B------:R-:W-:-:S04]  /*69f0*/  IMAD R4, R59, R4, R12 ;  /* 0x000000043b047224 */ /* 0x000fc800078e020c */
[----:B------:R-:W-:Y:S01]  /*6a00*/  @!P6 IMAD.IADD R11, R11, 0x1, -R59 ;  /* 0x000000010b0be824 */ /* 0x000fe200078e0a3b */
[----:B------:R-:W-:-:S04]  /*6a10*/  ISETP.GT.U32.AND P6, PT, R59, R4, PT ;  /* 0x000000043b00720c */ /* 0x000fc80003fc4070 */
[----:B------:R-:W-:Y:S02]  /*6a20*/  ISETP.GT.U32.AND P1, PT, R59, R11, PT ;  /* 0x0000000b3b00720c */ /* 0x000fe40003f24070 */
[----:B------:R-:W-:Y:S02]  /*6a30*/  IABS R0, R30 ;  /* 0x0000001e00007213 */ /* 0x000fe40000000000 */
[----:B------:R-:W-:Y:S01]  /*6a40*/  ISETP.GE.AND P5, PT, R24, RZ, PT ;  /* 0x000000ff1800720c */ /* 0x000fe20003fa6270 */
[----:B------:R-:W-:Y:S01]  /*6a50*/  @!P3 IMAD.IADD R10, R10, 0x1, -R59 ;  /* 0x000000010a0ab824 */ /* 0x000fe200078e0a3b */
[----:B------:R-:W-:Y:S01]  /*6a60*/  ISETP.GE.AND P3, PT, R26, RZ, PT ;  /* 0x000000ff1a00720c */ /* 0x000fe20003f66270 */
[----:B------:R-:W-:Y:S01]  /*6a70*/  IMAD.HI.U32 R12, R9, R0, RZ ;  /* 0x00000000090c7227 */ /* 0x000fe200078e00ff */
[----:B------:R-:W-:-:S03]  /*6a80*/  IABS R7, R31 ;  /* 0x0000001f00077213 */ /* 0x000fc60000000000 */
[--C-:B------:R-:W-:Y:S01]  /*6a90*/  @!P6 IMAD.IADD R4, R4, 0x1, -R59.reuse ;  /* 0x000000010404e824 */ /* 0x100fe200078e0a3b */
[----:B------:R0:W-:Y:S01]  /*6aa0*/  STL [R1+0x2a0], R14 ;  /* 0x0002a00e01007387 */ /* 0x0001e20000100800 */
[C---:B------:R-:W-:Y:S01]  /*6ab0*/  ISETP.GT.U32.AND P0, PT, R59.reuse, R10, PT ;  /* 0x0000000a3b00720c */ /* 0x040fe20003f04070 */
[----:B------:R-:W-:Y:S02]  /*6ac0*/  IMAD.MOV R8, RZ, RZ, -R12 ;  /* 0x000000ffff087224 */ /* 0x000fe400078e0a0c */
[----:B------:R-:W-:Y:S01]  /*6ad0*/  ISETP.GT.U32.AND P6, PT, R59, R4, PT ;  /* 0x000000043b00720c */ /* 0x000fe20003fc4070 */
[--C-:B------:R-:W-:Y:S02]  /*6ae0*/  @!P2 IMAD.IADD R2, R2, 0x1, -R59.reuse ;  /* 0x000000010202a824 */ /* 0x100fe400078e0a3b */
[----:B------:R-:W-:Y:S02]  /*6af0*/  @!P1 IMAD.IADD R11, R11, 0x1, -R59 ;  /* 0x000000010b0b9824 */ /* 0x000fe400078e0a3b */
[----:B0-----:R-:W-:-:S02]  /*6b00*/  IMAD.MOV.U32 R14, RZ, RZ, R5 ;  /* 0x000000ffff0e7224 */ /* 0x001fc400078e0005 */
[----:B------:R-:W-:Y:S01]  /*6b10*/  IMAD.HI.U32 R5, R9, R7, RZ ;  /* 0x0000000709057227 */ /* 0x000fe200078e00ff */
[----:B------:R-:W-:-:S03]  /*6b20*/  IABS R6, R29 ;  /* 0x0000001d00067213 */ /* 0x000fc60000000000 */
[C---:B------:R-:W-:Y:S02]  /*6b30*/  IMAD R0, R59.reuse, R8, R0 ;  /* 0x000000083b007224 */ /* 0x040fe400078e0200 */
[----:B------:R-:W-:Y:S01]  /*6b40*/  @!P5 IMAD.MOV R14, RZ, RZ, -R14 ;  /* 0x000000ffff0ed224 */ /* 0x000fe200078e0a0e */
[----:B------:R-:W-:Y:S01]  /*6b50*/  ISETP.GT.U32.AND P5, PT, R59, R2, PT ;  /* 0x000000023b00720c */ /* 0x000fe20003fa4070 */
[----:B------:R-:W-:Y:S02]  /*6b60*/  IMAD.MOV R5, RZ, RZ, -R5 ;  /* 0x000000ffff057224 */ /* 0x000fe400078e0a05 */
[----:B------:R-:W-:Y:S02]  /*6b70*/  IMAD.MOV.U32 R8, RZ, RZ, R11 ;  /* 0x000000ffff087224 */ /* 0x000fe400078e000b */
[----:B------:R-:W-:Y:S01]  /*6b80*/  IMAD.HI.U32 R13, R9, R6, RZ ;  /* 0x00000006090d7227 */ /* 0x000fe200078e00ff */
[----:B------:R-:W-:-:S03]  /*6b90*/  ISETP.GE.AND P4, PT, R25, RZ, PT ;  /* 0x000000ff1900720c */ /* 0x000fc60003f86270 */
[C---:B------:R-:W-:Y:S02]  /*6ba0*/  IMAD R7, R59.reuse, R5, R7 ;  /* 0x000000053b077224 */ /* 0x040fe400078e0207 */
[----:B------:R-:W-:Y:S01]  /*6bb0*/  @!P3 IMAD.MOV R8, RZ, RZ, -R8 ;  /* 0x000000ffff08b224 */ /* 0x000fe200078e0a08 */
[----:B------:R-:W-:Y:S01]  /*6bc0*/  ISETP.GT.U32.AND P3, PT, R59, R0, PT ;  /* 0x000000003b00720c */ /* 0x000fe20003f64070 */
[--C-:B------:R-:W-:Y:S01]  /*6bd0*/  @!P0 IMAD.IADD R10, R10, 0x1, -R59.reuse ;  /* 0x000000010a0a8824 */ /* 0x100fe200078e0a3b */
[----:B------:R-:W-:Y:S01]  /*6be0*/  IADD3 R13, PT, PT, -R13, RZ, RZ ;  /* 0x000000ff0d0d7210 */ /* 0x000fe20007ffe1ff */
[----:B------:R-:W-:Y:S01]  /*6bf0*/  @!P6 IMAD.IADD R4, R4, 0x1, -R59 ;  /* 0x000000010404e824 */ /* 0x000fe200078e0a3b */
[----:B------:R-:W-:Y:S02]  /*6c00*/  ISETP.GE.AND P0, PT, R27, RZ, PT ;  /* 0x000000ff1b00720c */ /* 0x000fe40003f06270 */
[C---:B------:R-:W-:Y:S01]  /*6c10*/  ISETP.GT.U32.AND P6, PT, R59.reuse, R7, PT ;  /* 0x000000073b00720c */ /* 0x040fe20003fc4070 */
[----:B------:R-:W-:-:S02]  /*6c20*/  IMAD R6, R59, R13, R6 ;  /* 0x0000000d3b067224 */ /* 0x000fc400078e0206 */
[--C-:B------:R-:W-:Y:S01]  /*6c30*/  @!P5 IMAD.IADD R2, R2, 0x1, -R59.reuse ;  /* 0x000000010202d824 */ /* 0x100fe200078e0a3b */
[----:B------:R-:W-:Y:S02]  /*6c40*/  ISETP.GE.AND P2, PT, R28, RZ, PT ;  /* 0x000000ff1c00720c */ /* 0x000fe40003f46270 */
[----:B------:R-:W-:Y:S01]  /*6c50*/  ISETP.GT.U32.AND P1, PT, R59, R6, PT ;  /* 0x000000063b00720c */ /* 0x000fe20003f24070 */
[--C-:B------:R-:W-:Y:S01]  /*6c60*/  @!P3 IMAD.IADD R0, R0, 0x1, -R59.reuse ;  /* 0x000000010000b824 */ /* 0x100fe200078e0a3b */
[----:B------:R-:W-:Y:S01]  /*6c70*/  IABS R12, R32 ;  /* 0x00000020000c7213 */ /* 0x000fe20000000000 */
[----:B------:R-:W-:Y:S01]  /*6c80*/  IMAD.MOV.U32 R13, RZ, RZ, R2 ;  /* 0x000000ffff0d7224 */ /* 0x000fe200078e0002 */
[----:B------:R-:W-:Y:S01]  /*6c90*/  IABS R11, R33 ;  /* 0x00000021000b7213 */ /* 0x000fe20000000000 */
[----:B------:R-:W-:Y:S02]  /*6ca0*/  @!P4 IMAD.MOV R10, RZ, RZ, -R10 ;  /* 0x000000ffff0ac224 */ /* 0x000fe400078e0a0a */
[----:B------:R-:W-:Y:S01]  /*6cb0*/  @!P6 IMAD.IADD R7, R7, 0x1, -R59 ;  /* 0x000000010707e824 */ /* 0x000fe200078e0a3b */
[----:B------:R-:W-:Y:S01]  /*6cc0*/  ISETP.GT.U32.AND P6, PT, R59, R0, PT ;  /* 0x000000003b00720c */ /* 0x000fe20003fc4070 */
[----:B------:R-:W-:Y:S01]  /*6cd0*/  @!P0 IMAD.MOV R13, RZ, RZ, -R13 ;  /* 0x000000ffff0d8224 */ /* 0x000fe200078e0a0d */
[----:B------:R-:W-:Y:S01]  /*6ce0*/  STL [R1+0x29c], R14 ;  /* 0x00029c0e01007387 */ /* 0x000fe20000100800 */
[----:B------:R-:W-:-:S03]  /*6cf0*/  IMAD.HI.U32 R5, R9, R12, RZ ;  /* 0x0000000c09057227 */ /* 0x000fc600078e00ff */
[----:B------:R-:W-:Y:S01]  /*6d00*/  STL [R1+0x298], R10 ;  /* 0x0002980a01007387 */ /* 0x000fe20000100800 */
[----:B------:R-:W-:-:S03]  /*6d10*/  IMAD.HI.U32 R2, R9, R11, RZ ;  /* 0x0000000b09027227 */ /* 0x000fc600078e00ff */
[----:B------:R0:W-:Y:S01]  /*6d20*/  STL [R1+0x28c], R8 ;  /* 0x00028c0801007387 */ /* 0x0001e20000100800 */
[----:B------:R-:W-:Y:S02]  /*6d30*/  IMAD.MOV R5, RZ, RZ, -R5 ;  /* 0x000000ffff057224 */ /* 0x000fe400078e0a05 */
[----:B------:R-:W-:Y:S01]  /*6d40*/  IMAD.MOV R2, RZ, RZ, -R2 ;  /* 0x000000ffff027224 */ /* 0x000fe200078e0a02 */
[----:B------:R1:W-:Y:S01]  /*6d50*/  STL [R1+0x54], R13 ;  /* 0x0000540d01007387 */ /* 0x0003e20000100800 */
[----:B------:R-:W-:Y:S02]  /*6d60*/  @!P1 IMAD.IADD R6, R6, 0x1, -R59 ;  /* 0x0000000106069824 */ /* 0x000fe400078e0a3b */
[C---:B------:R-:W-:Y:S02]  /*6d70*/  IMAD R2, R59.reuse, R2, R11 ;  /* 0x000000023b027224 */ /* 0x040fe400078e020b */
[----:B0-----:R-:W-:Y:S02]  /*6d80*/  IMAD R8, R59, R5, R12 ;  /* 0x000000053b087224 */ /* 0x001fe400078e020c */
[----:B-1----:R-:W-:Y:S01]  /*6d90*/  IMAD.MOV.U32 R13, RZ, RZ, R4 ;  /* 0x000000ffff0d7224 */ /* 0x002fe200078e0004 */
[----:B------:R-:W-:-:S03]  /*6da0*/  IABS R5, R34 ;  /* 0x0000002200057213 */ /* 0x000fc60000000000 */
[----:B------:R-:W-:Y:S01]  /*6db0*/  @!P2 IMAD.MOV R13, RZ, RZ, -R13 ;  /* 0x000000ffff0da224 */ /* 0x000fe200078e0a0d */
[C---:B------:R-:W-:Y:S01]  /*6dc0*/  ISETP.GT.U32.AND P3, PT, R59.reuse, R6, PT ;  /* 0x000000063b00720c */ /* 0x040fe20003f64070 */
[----:B------:R-:W-:Y:S01]  /*6dd0*/  @!P6 IMAD.IADD R0, R0, 0x1, -R59 ;  /* 0x000000010000e824 */ /* 0x000fe200078e0a3b */
[----:B------:R-:W-:Y:S02]  /*6de0*/  ISETP.GT.U32.AND P6, PT, R59, R2, PT ;  /* 0x000000023b00720c */ /* 0x000fe40003fc4070 */
[----:B------:R0:W-:Y:S01]  /*6df0*/  STL [R1+0x50], R13 ;  /* 0x0000500d01007387 */ /* 0x0001e20000100800 */
[----:B------:R-:W-:Y:S02]  /*6e00*/  ISETP.GE.AND P4, PT, R29, RZ, PT ;  /* 0x000000ff1d00720c */ /* 0x000fe40003f86270 */
[----:B------:R-:W-:Y:S01]  /*6e10*/  ISETP.GT.U32.AND P0, PT, R59, R7, PT ;  /* 0x000000073b00720c */ /* 0x000fe20003f04070 */
[----:B0-----:R-:W-:-:S04]  /*6e20*/  IMAD.HI.U32 R13, R9, R5, RZ ;  /* 0x00000005090d7227 */ /* 0x001fc800078e00ff */
[----:B------:R-:W-:Y:S01]  /*6e30*/  IMAD.MOV R13, RZ, RZ, -R13 ;  /* 0x000000ffff0d7224 */ /* 0x000fe200078e0a0d */
[----:B------:R-:W-:-:S03]  /*6e40*/  @!P3 IADD3 R6, PT, PT, R6, -R59, RZ ;  /* 0x8000003b0606b210 */ /* 0x000fc60007ffe0ff */
[----:B------:R-:W-:Y:S01]  /*6e50*/  IMAD R5, R59, R13, R5 ;  /* 0x0000000d3b057224 */ /* 0x000fe200078e0205 */
[----:B------:R-:W-:Y:S01]  /*6e60*/  ISETP.GE.AND P5, PT, R30, RZ, PT ;  /* 0x000000ff1e00720c */ /* 0x000fe20003fa6270 */
[--C-:B------:R-:W-:Y:S01]  /*6e70*/  @!P6 IMAD.IADD R2, R2, 0x1, -R59.reuse ;  /* 0x000000010202e824 */ /* 0x100fe200078e0a3b */
[----:B------:R-:W-:Y:S02]  /*6e80*/  ISETP.GE.AND P1, PT, R31, RZ, PT ;  /* 0x000000ff1f00720c */ /* 0x000fe40003f26270 */
[----:B------:R-:W-:Y:S01]  /*6e90*/  ISETP.GT.U32.AND P6, PT, R59, R5, PT ;  /* 0x000000053b00720c */ /* 0x000fe20003fc4070 */
[----:B------:R-:W-:Y:S02]  /*6ea0*/  @!P4 IMAD.MOV R6, RZ, RZ, -R6 ;  /* 0x000000ffff06c224 */ /* 0x000fe400078e0a06 */
[----:B------:R-:W-:-:S03]  /*6eb0*/  @!P0 IMAD.IADD R7, R7, 0x1, -R59 ;  /* 0x0000000107078824 */ /* 0x000fc600078e0a3b */
[----:B------:R0:W-:Y:S01]  /*6ec0*/  STL [R1+0x4c], R6 ;  /* 0x00004c0601007387 */ /* 0x0001e20000100800 */
[----:B------:R-:W-:Y:S02]  /*6ed0*/  IABS R60, R37 ;  /* 0x00000025003c7213 */ /* 0x000fe40000000000 */
[----:B------:R-:W-:Y:S02]  /*6ee0*/  @!P5 IMAD.MOV R0, RZ, RZ, -R0 ;  /* 0x000000ffff00d224 */ /* 0x000fe400078e0a00 */
[----:B0-----:R-:W-:Y:S02]  /*6ef0*/  IMAD.MOV.U32 R6, RZ, RZ, R7 ;  /* 0x000000ffff067224 */ /* 0x001fe400078e0007 */
[----:B------:R-:W-:Y:S02]  /*6f00*/  @!P6 IMAD.IADD R5, R5, 0x1, -R59 ;  /* 0x000000010505e824 */ /* 0x000fe400078e0a3b */
[----:B------:R-:W-:Y:S01]  /*6f10*/  @!P1 IMAD.MOV R6, RZ, RZ, -R6 ;  /* 0x000000ffff069224 */ /* 0x000fe200078e0a06 */
[----:B------:R-:W-:Y:S01]  /*6f20*/  ISETP.GT.U32.AND P2, PT, R59, R8, PT ;  /* 0x000000083b00720c */ /* 0x000fe20003f44070 */
[----:B------:R-:W-:Y:S01]  /*6f30*/  STL [R1+0x40], R0 ;  /* 0x0000400001007387 */ /* 0x000fe20000100800 */
[----:B------:R-:W-:-:S02]  /*6f40*/  IABS R12, R35 ;  /* 0x00000023000c7213 */ /* 0x000fc40000000000 */
[----:B------:R-:W-:Y:S01]  /*6f50*/  ISETP.GT.U32.AND P6, PT, R59, R5, PT ;  /* 0x000000053b00720c */ /* 0x000fe20003fc4070 */
[----:B------:R0:W-:Y:S02]  /*6f60*/  STL [R1+0x1c], R6 ;  /* 0x00001c0601007387 */ /* 0x0001e40000100800 */
[----:B------:R-:W-:Y:S02]  /*6f70*/  IMAD.MOV.U32 R4, RZ, RZ, R12 ;  /* 0x000000ffff047224 */ /* 0x000fe400078e000c */
[----:B0-----:R-:W-:-:S04]  /*6f80*/  IMAD.HI.U32 R6, R9, R60, RZ ;  /* 0x0000003c09067227 */ /* 0x001fc800078e00ff */
[----:B------:R-:W-:Y:S01]  /*6f90*/  IMAD.MOV R6, RZ, RZ, -R6 ;  /* 0x000000ffff067224 */ /* 0x000fe200078e0a06 */
[----:B----4-:R-:W-:Y:S01]  /*6fa0*/  IABS R30, R39 ;  /* 0x00000027001e7213 */ /* 0x010fe20000000000 */
[----:B------:R-:W-:-:S04]  /*6fb0*/  IMAD.HI.U32 R12, R9, R4, RZ ;  /* 0x00000004090c7227 */ /* 0x000fc800078e00ff */
[----:B------:R-:W-:Y:S01]  /*6fc0*/  IMAD R60, R59, R6, R60 ;  /* 0x000000063b3c7224 */ /* 0x000fe200078e023c */
[----:B------:R-:W-:Y:S01]  /*6fd0*/  IABS R10, R36 ;  /* 0x00000024000a7213 */ /* 0x000fe20000000000 */
[--C-:B------:R-:W-:Y:S02]  /*6fe0*/  @!P2 IMAD.IADD R8, R8, 0x1, -R59.reuse ;  /* 0x000000010808a824 */ /* 0x100fe400078e0a3b */
[----:B------:R-:W-:Y:S02]  /*6ff0*/  IMAD.MOV R12, RZ, RZ, -R12 ;  /* 0x000000ffff0c7224 */ /* 0x000fe400078e0a0c */
[----:B------:R-:W-:Y:S01]  /*7000*/  @!P6 IMAD.IADD R5, R5, 0x1, -R59 ;  /* 0x000000010505e824 */ /* 0x000fe200078e0a3b */
[----:B------:R-:W-:Y:S01]  /*7010*/  ISETP.GT.U32.AND P6, PT, R59, R60, PT ;  /* 0x0000003c3b00720c */ /* 0x000fe20003fc4070 */
[----:B------:R-:W-:Y:S01]  /*7020*/  IMAD.HI.U32 R6, R9, R30, RZ ;  /* 0x0000001e09067227 */ /* 0x000fe200078e00ff */
[----:B------:R-:W-:-:S03]  /*7030*/  ISETP.GT.U32.AND P4, PT, R59, R8, PT ;  /* 0x000000083b00720c */ /* 0x000fc60003f84070 */
[----:B------:R-:W-:Y:S02]  /*7040*/  IMAD R4, R59, R12, R4 ;  /* 0x0000000c3b047224 */ /* 0x000fe400078e0204 */
[----:B------:R-:W-:-:S04]  /*7050*/  IMAD.HI.U32 R11, R9, R10, RZ ;  /* 0x0000000a090b7227 */ /* 0x000fc800078e00ff */
[----:B------:R-:W-:Y:S01]  /*7060*/  IMAD.MOV R6, RZ, RZ, -R6 ;  /* 0x000000ffff067224 */ /* 0x000fe200078e0a06 */
[C---:B------:R-:W-:Y:S01]  /*7070*/  ISETP.GT.U32.AND P1, PT, R59.reuse, R4, PT ;  /* 0x000000043b00720c */ /* 0x040fe20003f24070 */
[----:B------:R-:W-:Y:S02]  /*7080*/  IMAD.MOV R11, RZ, RZ, -R11 ;  /* 0x000000ffff0b7224 */ /* 0x000fe400078e0a0b */
[C---:B------:R-:W-:Y:S01]  /*7090*/  IMAD R30, R59.reuse, R6, R30 ;  /* 0x000000063b1e7224 */ /* 0x040fe200078e021e */
[----:B------:R-:W-:Y:S01]  /*70a0*/  ISETP.GE.AND P3, PT, R32, RZ, PT ;  /* 0x000000ff2000720c */ /* 0x000fe20003f66270 */
[C---:B------:R-:W-:Y:S01]  /*70b0*/  IMAD R0, R59.reuse, R11, R10 ;  /* 0x0000000b3b007224 */ /* 0x040fe200078e020a */
[----:B------:R-:W-:Y:S02]  /*70c0*/  @!P6 IADD3 R60, PT, PT, R60, -R59, RZ ;  /* 0x8000003b3c3ce210 */ /* 0x000fe40007ffe0ff */
[C---:B------:R-:W-:Y:S01]  /*70d0*/  ISETP.GT.U32.AND P6, PT, R59.reuse, R30, PT ;  /* 0x0000001e3b00720c */ /* 0x040fe20003fc4070 */
[----:B------:R-:W-:Y:S01]  /*70e0*/  @!P4 IMAD.IADD R8, R8, 0x1, -R59 ;  /* 0x000000010808c824 */ /* 0x000fe200078e0a3b */
[----:B------:R-:W-:-:S02]  /*70f0*/  ISETP.GT.U32.AND P5, PT, R59, R2, PT ;  /* 0x000000023b00720c */ /* 0x000fc40003fa4070 */
[----:B------:R-:W-:Y:S02]  /*7100*/  ISETP.GT.U32.AND P4, PT, R59, R0, PT ;  /* 0x000000003b00720c */ /* 0x000fe40003f84070 */
[----:B------:R-:W-:Y:S01]  /*7110*/  IABS R28, R38 ;  /* 0x00000026001c7213 */ /* 0x000fe20000000000 */
[----:B------:R-:W-:-:S04]  /*7120*/  @!P1 IMAD.IADD R4, R4, 0x1, -R59 ;  /* 0x0000000104049824 */ /* 0x000fc800078e0a3b */
[----:B------:R-:W-:Y:S01]  /*7130*/  IMAD.HI.U32 R7, R9, R28, RZ ;  /* 0x0000001c09077227 */ /* 0x000fe200078e00ff */
[----:B------:R-:W-:Y:S02]  /*7140*/  ISETP.GT.U32.AND P1, PT, R59, R4, PT ;  /* 0x000000043b00720c */ /* 0x000fe40003f24070 */
[----:B------:R-:W-:Y:S01]  /*7150*/  ISETP.GE.AND P2, PT, R34, RZ, PT ;  /* 0x000000ff2200720c */ /* 0x000fe20003f46270 */
[----:B------:R-:W-:Y:S01]  /*7160*/  @!P3 IMAD.MOV R8, RZ, RZ, -R8 ;  /* 0x000000ffff08b224 */ /* 0x000fe200078e0a08 */
[----:B------:R-:W-:Y:S01]  /*7170*/  IABS R31, R40 ;  /* 0x00000028001f7213 */ /* 0x000fe20000000000 */
[----:B------:R-:W-:Y:S01]  /*7180*/  IMAD.MOV R7, RZ, RZ, -R7 ;  /* 0x000000ffff077224 */ /* 0x000fe200078e0a07 */
[----:B------:R-:W-:Y:S01]  /*7190*/  IABS R34, R42 ;  /* 0x0000002a00227213 */ /* 0x000fe20000000000 */
[--C-:B------:R-:W-:Y:S02]  /*71a0*/  @!P6 IMAD.IADD R30, R30, 0x1, -R59.reuse ;  /* 0x000000011e1ee824 */ /* 0x100fe400078e0a3b */
[--C-:B------:R-:W-:Y:S01]  /*71b0*/  @!P5 IMAD.IADD R2, R2, 0x1, -R59.reuse ;  /* 0x000000010202d824 */ /* 0x100fe200078e0a3b */
[----:B------:R-:W-:Y:S01]  /*71c0*/  ISETP.GE.AND P0, PT, R33, RZ, PT ;  /* 0x000000ff2100720c */ /* 0x000fe20003f06270 */
[----:B------:R-:W-:Y:S01]  /*71d0*/  @!P4 IMAD.IADD R0, R0, 0x1, -R59 ;  /* 0x000000010000c824 */ /* 0x000fe200078e0a3b */
[----:B------:R-:W-:Y:S01]  /*71e0*/  ISETP.GE.AND P5, PT, R35, RZ, PT ;  /* 0x000000ff2300720c */ /* 0x000fe20003fa6270 */
[----:B------:R0:W-:Y:S01]  /*71f0*/  STL [R1+0x18], R8 ;  /* 0x0000180801007387 */ /* 0x0001e20000100800 */
[C---:B------:R-:W-:Y:S01]  /*7200*/  IMAD R28, R59.reuse, R7, R28 ;  /* 0x000000073b1c7224 */ /* 0x040fe200078e021c */
[----:B------:R-:W-:Y:S01]  /*7210*/  ISETP.GT.U32.AND P6, PT, R59, R30, PT ;  /* 0x0000001e3b00720c */ /* 0x000fe20003fc4070 */
[----:B------:R-:W-:Y:S01]  /*7220*/  IMAD.HI.U32 R7, R9, R31, RZ ;  /* 0x0000001f09077227 */ /* 0x000fe200078e00ff */
[----:B------:R-:W-:-:S03]  /*7230*/  ISETP.GT.U32.AND P4, PT, R59, R0, PT ;  /* 0x000000003b00720c */ /* 0x000fc60003f84070 */
[----:B0-----:R-:W-:Y:S02]  /*7240*/  IMAD.MOV.U32 R8, RZ, RZ, R2 ;  /* 0x000000ffff087224 */ /* 0x001fe400078e0002 */
[----:B------:R-:W-:-:S04]  /*7250*/  IMAD.HI.U32 R2, R9, R34, RZ ;  /* 0x0000002209027227 */ /* 0x000fc800078e00ff */
[----:B------:R-:W-:Y:S02]  /*7260*/  IMAD.MOV R7, RZ, RZ, -R7 ;  /* 0x000000ffff077224 */ /* 0x000fe400078e0a07 */
[----:B------:R-:W-:Y:S01]  /*7270*/  IMAD.MOV R2, RZ, RZ, -R2 ;  /* 0x000000ffff027224 */ /* 0x000fe200078e0a02 */
[----:B------:R-:W-:Y:S01]  /*7280*/  IABS R33, R41 ;  /* 0x0000002900217213 */ /* 0x000fe20000000000 */
[----:B------:R-:W-:Y:S01]  /*7290*/  @!P1 IMAD.IADD R4, R4, 0x1, -R59 ;  /* 0x0000000104049824 */ /* 0x000fe200078e0a3b */
[C---:B------:R-:W-:Y:S01]  /*72a0*/  ISETP.GT.U32.AND P1, PT, R59.reuse, R28, PT ;  /* 0x0000001c3b00720c */ /* 0x040fe20003f24070 */
[C---:B------:R-:W-:Y:S02]  /*72b0*/  IMAD R31, R59.reuse, R7, R31 ;  /* 0x000000073b1f7224 */ /* 0x040fe400078e021f */
[C---:B------:R-:W-:Y:S02]  /*72c0*/  IMAD R34, R59.reuse, R2, R34 ;  /* 0x000000023b227224 */ /* 0x040fe400078e0222 */
[----:B------:R-:W-:Y:S01]  /*72d0*/  @!P0 IMAD.MOV R8, RZ, RZ, -R8 ;  /* 0x000000ffff088224 */ /* 0x000fe200078e0a08 */
[----:B------:R-:W-:Y:S01]  /*72e0*/  ISETP.GT.U32.AND P0, PT, R59, R60, PT ;  /* 0x0000003c3b00720c */ /* 0x000fe20003f04070 */
[----:B------:R-:W-:Y:S01]  /*72f0*/  @!P5 IMAD.MOV R4, RZ, RZ, -R4 ;  /* 0x000000ffff04d224 */ /* 0x000fe200078e0a04 */
[----:B------:R-:W-:Y:S01]  /*7300*/  ISETP.GE.AND P3, PT, R36, RZ, PT ;  /* 0x000000ff2400720c */ /* 0x000fe20003f66270 */
[----:B------:R-:W-:Y:S01]  /*7310*/  IMAD.HI.U32 R6, R9, R33, RZ ;  /* 0x0000002109067227 */ /* 0x000fe200078e00ff */
[----:B------:R-:W-:-:S03]  /*7320*/  ISETP.GT.U32.AND P5, PT, R59, R31, PT ;  /* 0x0000001f3b00720c */ /* 0x000fc60003fa4070 */
[--C-:B------:R-:W-:Y:S01]  /*7330*/  @!P6 IMAD.IADD R30, R30, 0x1, -R59.reuse ;  /* 0x000000011e1ee824 */ /* 0x100fe200078e0a3b */
[----:B------:R-:W-:Y:S01]  /*7340*/  ISETP.GT.U32.AND P6, PT, R59, R34, PT ;  /* 0x000000223b00720c */ /* 0x000fe20003fc4070 */
[--C-:B------:R-:W-:Y:S01]  /*7350*/  @!P4 IMAD.IADD R0, R0, 0x1, -R59.reuse ;  /* 0x000000010000c824 */ /* 0x100fe200078e0a3b */
[----:B------:R-:W-:Y:S01]  /*7360*/  ISETP.GE.AND P4, PT, R37, RZ, PT ;  /* 0x000000ff2500720c */ /* 0x000fe20003f86270 */
[----:B------:R-:W-:Y:S02]  /*7370*/  IMAD.MOV R6, RZ, RZ, -R6 ;  /* 0x000000ffff067224 */ /* 0x000fe400078e0a06 */
[----:B------:R-:W-:Y:S02]  /*7380*/  @!P1 IMAD.IADD R28, R28, 0x1, -R59 ;  /* 0x000000011c1c9824 */ /* 0x000fe400078e0a3b */
[C---:B------:R-:W-:Y:S02]  /*7390*/  IMAD R33, R59.reuse, R6, R33 ;  /* 0x000000063b217224 */ /* 0x040fe400078e0221 */
[----:B------:R-:W-:Y:S01]  /*73a0*/  @!P2 IMAD.MOV R5, RZ, RZ, -R5 ;  /* 0x000000ffff05a224 */ /* 0x000fe200078e0a05 */
[C---:B------:R-:W-:Y:S01]  /*73b0*/  ISETP.GT.U32.AND P2, PT, R59.reuse, R28, PT ;  /* 0x0000001c3b00720c */ /* 0x040fe20003f44070 */
[--C-:B------:R-:W-:Y:S01]  /*73c0*/  @!P0 IMAD.IADD R60, R60, 0x1, -R59.reuse ;  /* 0x000000013c3c8824 */ /* 0x100fe200078e0a3b */
[----:B------:R-:W-:Y:S01]  /*73d0*/  ISETP.GT.U32.AND P0, PT, R59, R33, PT ;  /* 0x000000213b00720c */ /* 0x000fe20003f04070 */
[----:B------:R-:W-:Y:S01]  /*73e0*/  @!P3 IMAD.MOV R0, RZ, RZ, -R0 ;  /* 0x000000ffff00b224 */ /* 0x000fe200078e0a00 */
[----:B---3--:R-:W-:Y:S01]  /*73f0*/  IABS R6, R43 ;  /* 0x0000002b00067213 */ /* 0x008fe20000000000 */
[--C-:B------:R-:W-:Y:S01]  /*7400*/  @!P5 IMAD.IADD R31, R31, 0x1, -R59.reuse ;  /* 0x000000011f1fd824 */ /* 0x100fe200078e0a3b */
[----:B------:R-:W-:Y:S01]  /*7410*/  STL [R1+0x8], R8 ;  /* 0x0000080801007387 */ /* 0x000fe20000100800 */
[----:B------:R-:W-:Y:S01]  /*7420*/  @!P6 IMAD.IADD R34, R34, 0x1, -R59 ;  /* 0x000000012222e824 */ /* 0x000fe200078e0a3b */
[----:B------:R-:W-:Y:S01]  /*7430*/  IABS R37, R44 ;  /* 0x0000002c00257213 */ /* 0x000fe20000000000 */
[----:B------:R-:W-:Y:S01]  /*7440*/  @!P4 IMAD.MOV R60, RZ, RZ, -R60 ;  /* 0x000000ffff3cc224 */ /* 0x000fe200078e0a3c */
[----:B------:R-:W-:Y:S01]  /*7450*/  STL [R1+0x4], R5 ;  /* 0x0000040501007387 */ /* 0x000fe20000100800 */
[----:B------:R-:W-:-:S02]  /*7460*/  ISETP.GE.AND P1, PT, R38, RZ, PT ;  /* 0x000000ff2600720c */ /* 0x000fc40003f26270 */
[C---:B------:R-:W-:Y:S01]  /*7470*/  ISETP.GT.U32.AND P4, PT, R59.reuse, R31, PT ;  /* 0x0000001f3b00720c */ /* 0x040fe20003f84070 */
[----:B------:R-:W-:Y:S01]  /*7480*/  STL [R1], R4 ;  /* 0x0000000401007387 */ /* 0x000fe20000100800 */
[----:B------:R-:W-:Y:S01]  /*7490*/  ISETP.GT.U32.AND P6, PT, R59, R34, PT ;  /* 0x000000223b00720c */ /* 0x000fe20003fc4070 */
[C---:B------:R-:W-:Y:S02]  /*74a0*/  IMAD.HI.U32 R2, R9.reuse, R37, RZ ;  /* 0x0000002509027227 */ /* 0x040fe400078e00ff */
[----:B------:R0:W-:Y:S02]  /*74b0*/  STL [R1+0x288], R0 ;  /* 0x0002880001007387 */ /* 0x0001e40000100800 */
[----:B------:R-:W-:Y:S02]  /*74c0*/  IMAD.MOV R2, RZ, RZ, -R2 ;  /* 0x000000ffff027224 */ /* 0x000fe400078e0a02 */
[----:B0-----:R-:W-:-:S04]  /*74d0*/  IMAD.HI.U32 R0, R9, R6, RZ ;  /* 0x0000000609007227 */ /* 0x001fc800078e00ff */
[----:B------:R-:W-:Y:S02]  /*74e0*/  IMAD.MOV R36, RZ, RZ, -R0 ;  /* 0x000000ffff247224 */ /* 0x000fe400078e0a00 */
[--C-:B------:R-:W-:Y:S02]  /*74f0*/  @!P2 IMAD.IADD R28, R28, 0x1, -R59.reuse ;  /* 0x000000011c1ca824 */ /* 0x100fe400078e0a3b */
[----:B------:R-:W-:Y:S02]  /*7500*/  @!P0 IMAD.IADD R33, R33, 0x1, -R59 ;  /* 0x0000000121218824 */ /* 0x000fe400078e0a3b */
[C---:B------:R-:W-:Y:S02]  /*7510*/  IMAD R36, R59.reuse, R36, R6 ;  /* 0x000000243b247224 */ /* 0x040fe400078e0206 */
[C---:B------:R-:W-:Y:S02]  /*7520*/  IMAD R37, R59.reuse, R2, R37 ;  /* 0x000000023b257224 */ /* 0x040fe400078e0225 */
[----:B------:R-:W-:Y:S01]  /*7530*/  @!P1 IMAD.MOV R28, RZ, RZ, -R28 ;  /* 0x000000ffff1c9224 */ /* 0x000fe200078e0a1c */
[----:B------:R-:W-:Y:S01]  /*7540*/  ISETP.GT.U32.AND P1, PT, R59, R33, PT ;  /* 0x000000213b00720c */ /* 0x000fe20003f24070 */
[--C-:B------:R-:W-:Y:S01]  /*7550*/  @!P4 IMAD.IADD R31, R31, 0x1, -R59.reuse ;  /* 0x000000011f1fc824 */ /* 0x100fe200078e0a3b */
[C---:B------:R-:W-:Y:S01]  /*7560*/  ISETP.GT.U32.AND P4, PT, R59.reuse, R36, PT ;  /* 0x000000243b00720c */ /* 0x040fe20003f84070 */
[----:B------:R-:W-:Y:S01]  /*7570*/  @!P6 IMAD.IADD R34, R34, 0x1, -R59 ;  /* 0x000000012222e824 */ /* 0x000fe200078e0a3b */
[----:B------:R-:W-:-:S02]  /*7580*/  ISETP.GT.U32.AND P6, PT, R59, R37, PT ;  /* 0x000000253b00720c */ /* 0x000fc40003fc4070 */
[----:B------:R-:W-:Y:S02]  /*7590*/  ISETP.GE.AND P5, PT, R41, RZ, PT ;  /* 0x000000ff2900720c */ /* 0x000fe40003fa6270 */
[----:B------:R-:W-:Y:S02]  /*75a0*/  IABS R0, R46 ;  /* 0x0000002e00007213 */ /* 0x000fe40000000000 */
[----:B------:R-:W-:-:S03]  /*75b0*/  ISETP.GE.AND P3, PT, R39, RZ, PT ;  /* 0x000000ff2700720c */ /* 0x000fc60003f66270 */
[----:B------:R-:W-:Y:S01]  /*75c0*/  IMAD.HI.U32 R4, R9, R0, RZ ;  /* 0x0000000009047227 */ /* 0x000fe200078e00ff */
[----:B------:R-:W-:Y:S02]  /*75d0*/  @!P1 IADD3 R33, PT, PT, R33, -R59, RZ ;  /* 0x8000003b21219210 */ /* 0x000fe40007ffe0ff */
[----:B--2---:R-:W-:Y:S01]  /*75e0*/  IABS R39, R47 ;  /* 0x0000002f00277213 */ /* 0x004fe20000000000 */
[--C-:B------:R-:W-:Y:S01]  /*75f0*/  @!P4 IMAD.IADD R36, R36, 0x1, -R59.reuse ;  /* 0x000000012424c824 */ /* 0x100fe200078e0a3b */
[----:B------:R-:W-:Y:S01]  /*7600*/  IABS R41, R49 ;  /* 0x0000003100297213 */ /* 0x000fe20000000000 */
[----:B------:R-:W-:Y:S02]  /*7610*/  @!P6 IMAD.IADD R37, R37, 0x1, -R59 ;  /* 0x000000012525e824 */ /* 0x000fe400078e0a3b */
[----:B------:R-:W-:Y:S01]  /*7620*/  IMAD.MOV R4, RZ, RZ, -R4 ;  /* 0x000000ffff047224 */ /* 0x000fe200078e0a04 */
[----:B------:R-:W-:Y:S01]  /*7630*/  ISETP.GE.AND P0, PT, R42, RZ, PT ;  /* 0x000000ff2a00720c */ /* 0x000fe20003f06270 */
[----:B------:R-:W-:Y:S01]  /*7640*/  @!P5 IMAD.MOV R33, RZ, RZ, -R33 ;  /* 0x000000ffff21d224 */ /* 0x000fe200078e0a21 */
[C---:B------:R-:W-:Y:S01]  /*7650*/  ISETP.GT.U32.AND P5, PT, R59.reuse, R36, PT ;  /* 0x000000243b00720c */ /* 0x040fe20003fa4070 */
[C---:B------:R-:W-:Y:S01]  /*7660*/  IMAD R38, R59.reuse, R4, R0 ;  /* 0x000000043b267224 */ /* 0x040fe200078e0200 */
[----:B------:R-:W-:Y:S01]  /*7670*/  ISETP.GT.U32.AND P6, PT, R59, R37, PT ;  /* 0x000000253b00720c */ /* 0x000fe20003fc4070 */
[----:B------:R-:W-:-:S04]  /*7680*/  IMAD.HI.U32 R2, R9, R39, RZ ;  /* 0x0000002709027227 */ /* 0x000fc800078e00ff */
[----:B------:R-:W-:-:S04]  /*7690*/  IMAD.HI.U32 R0, R9, R41, RZ ;  /* 0x0000002909007227 */ /* 0x000fc800078e00ff */
[----:B------:R-:W-:Y:S02]  /*76a0*/  IMAD.MOV R2, RZ, RZ, -R2 ;  /* 0x000000ffff027224 */ /* 0x000fe400078e0a02 */
[----:B------:R-:W-:Y:S02]  /*76b0*/  IMAD.MOV R0, RZ, RZ, -R0 ;  /* 0x000000ffff007224 */ /* 0x000fe400078e0a00 */
[C---:B------:R-:W-:Y:S02]  /*76c0*/  IMAD R39, R59.reuse, R2, R39 ;  /* 0x000000023b277224 */ /* 0x040fe400078e0227 */
[C---:B------:R-:W-:Y:S02]  /*76d0*/  IMAD R41, R59.reuse, R0, R41 ;  /* 0x000000003b297224 */ /* 0x040fe400078e0229 */
[----:B------:R-:W-:Y:S01]  /*76e0*/  @!P0 IMAD.MOV R34, RZ, RZ, -R34 ;  /* 0x000000ffff228224 */ /* 0x000fe200078e0a22 */
[----:B------:R-:W-:Y:S01]  /*76f0*/  ISETP.GT.U32.AND P0, PT, R59, R38, PT ;  /* 0x000000263b00720c */ /* 0x000fe20003f04070 */
[--C-:B------:R-:W-:Y:S01]  /*7700*/  @!P5 IMAD.IADD R36, R36, 0x1, -R59.reuse ;  /* 0x000000012424d824 */ /* 0x100fe200078e0a3b */
[----:B------:R-:W-:Y:S01]  /*7710*/  ISETP.GE.AND P2, PT, R40, RZ, PT ;  /* 0x000000ff2800720c */ /* 0x000fe20003f46270 */
[----:B------:R-:W-:Y:S01]  /*7720*/  @!P6 IMAD.IADD R37, R37, 0x1, -R59 ;  /* 0x000000012525e824 */ /* 0x000fe200078e0a3b */
[----:B------:R-:W-:-:S02]  /*7730*/  ISETP.GT.U32.AND P5, PT, R59, R39, PT ;  /* 0x000000273b00720c */ /* 0x000fc40003fa4070 */
[----:B------:R-:W-:Y:S01]  /*7740*/  ISETP.GT.U32.AND P6, PT, R59, R41, PT ;  /* 0x000000293b00720c */ /* 0x000fe20003fc4070 */
[----:B------:R-:W-:Y:S01]  /*7750*/  @!P3 IMAD.MOV R30, RZ, RZ, -R30 ;  /* 0x000000ffff1eb224 */ /* 0x000fe200078e0a1e */
[----:B------:R-:W-:Y:S02]  /*7760*/  ISETP.GE.AND P3, PT, R43, RZ, PT ;  /* 0x000000ff2b00720c */ /* 0x000fe40003f66270 */
[----:B------:R-:W-:-:S03]  /*7770*/  IABS R42, R45 ;  /* 0x0000002d002a7213 */ /* 0x000fc60000000000 */
[----:B------:R-:W-:Y:S02]  /*7780*/  @!P0 IMAD.IADD R38, R38, 0x1, -R59 ;  /* 0x0000000126268824 */ /* 0x000fe400078e0a3b */
[----:B------:R-:W-:Y:S01]  /*7790*/  @!P2 IMAD.MOV R31, RZ, RZ, -R31 ;  /* 0x000000ffff1fa224 */ /* 0x000fe200078e0a1f */
[----:B------:R-:W-:Y:S01]  /*77a0*/  ISETP.GE.AND P2, PT, R44, RZ, PT ;  /* 0x000000ff2c00720c */ /* 0x000fe20003f46270 */
[--C-:B------:R-:W-:Y:S02]  /*77b0*/  @!P5 IMAD.IADD R39, R39, 0x1, -R59.reuse ;  /* 0x000000012727d824 */ /* 0x100fe400078e0a3b */
[----:B------:R-:W-:Y:S02]  /*77c0*/  @!P6 IMAD.IADD R41, R41, 0x1, -R59 ;  /* 0x000000012929e824 */ /* 0x000fe400078e0a3b */
[----:B------:R-:W-:Y:S01]  /*77d0*/  IMAD.HI.U32 R2, R9, R42, RZ ;  /* 0x0000002a09027227 */ /* 0x000fe200078e00ff */
[C---:B------:R-:W-:Y:S02]  /*77e0*/  ISETP.GT.U32.AND P5, PT, R59.reuse, R38, PT ;  /* 0x000000263b00720c */ /* 0x040fe40003fa4070 */
[C---:B------:R-:W-:Y:S01]  /*77f0*/  ISETP.GT.U32.AND P6, PT, R59.reuse, R39, PT ;  /* 0x000000273b00720c */ /* 0x040fe20003fc4070 */
[----:B------:R-:W-:Y:S01]  /*7800*/  @!P3 IMAD.MOV R36, RZ, RZ, -R36 ;  /* 0x000000ffff24b224 */ /* 0x000fe200078e0a24 */
[----:B------:R-:W-:Y:S01]  /*7810*/  ISETP.GT.U32.AND P3, PT, R59, R41, PT ;  /* 0x000000293b00720c */ /* 0x000fe20003f64070 */
[----:B------:R-:W-:Y:S01]  /*7820*/  IMAD.MOV R2, RZ, RZ, -R2 ;  /* 0x000000ffff027224 */ /* 0x000fe200078e0a02 */
[----:B------:R-:W-:-:S02]  /*7830*/  ISETP.GE.AND P1, PT, R46, RZ, PT ;  /* 0x000000ff2e00720c */ /* 0x000fc40003f26270 */
[----:B------:R-:W-:Y:S01]  /*7840*/  ISETP.GE.AND P4, PT, R47, RZ, PT ;  /* 0x000000ff2f00720c */ /* 0x000fe20003f86270 */
[----:B------:R-:W-:Y:S01]  /*7850*/  IMAD R42, R59, R2, R42 ;  /* 0x000000023b2a7224 */ /* 0x000fe200078e022a */
[----:B------:R-:W-:Y:S01]  /*7860*/  ISETP.GE.AND P0, PT, R49, RZ, PT ;  /* 0x000000ff3100720c */ /* 0x000fe20003f06270 */
[----:B------:R-:W-:-:S03]  /*7870*/  @!P2 IMAD.MOV R37, RZ, RZ, -R37 ;  /* 0x000000ffff25a224 */ /* 0x000fc600078e0a25 */
[----:B------:R-:W-:Y:S01]  /*7880*/  ISETP.GT.U32.AND P2, PT, R59, R42, PT ;  /* 0x0000002a3b00720c */ /* 0x000fe20003f44070 */
[--C-:B------:R-:W-:Y:S01]  /*7890*/  @!P5 IMAD.IADD R38, R38, 0x1, -R59.reuse ;  /* 0x000000012626d824 */ /* 0x100fe200078e0a3b */
[----:B------:R-:W-:Y:S01]  /*78a0*/  STL [R1+0x3388], R60 ;  /* 0x0033883c01007387 */ /* 0x000fe20000100800 */
[--C-:B------:R-:W-:Y:S02]  /*78b0*/  @!P6 IMAD.IADD R39, R39, 0x1, -R59.reuse ;  /* 0x000000012727e824 */ /* 0x100fe400078e0a3b */
[----:B------:R-:W-:Y:S01]  /*78c0*/  @!P3 IMAD.IADD R41, R41, 0x1, -R59 ;  /* 0x000000012929b824 */ /* 0x000fe200078e0a3b */
[----:B------:R-:W-:Y:S01]  /*78d0*/  STL [R1+0x338c], R28 ;  /* 0x00338c1c01007387 */ /* 0x000fe20000100800 */
[----:B------:R-:W-:-:S03]  /*78e0*/  @!P1 IMAD.MOV R38, RZ, RZ, -R38 ;  /* 0x000000ffff269224 */ /* 0x000fc600078e0a26 */
[----:B------:R-:W-:Y:S01]  /*78f0*/  STL [R1+0x3390], R30 ;  /* 0x0033901e01007387 */ /* 0x000fe20000100800 */
[----:B------:R-:W-:-:S03]  /*7900*/  @!P4 IMAD.MOV R39, RZ, RZ, -R39 ;  /* 0x000000ffff27c224 */ /* 0x000fc600078e0a27 */
[----:B------:R-:W-:Y:S01]  /*7910*/  STL [R1+0x3394], R31 ;  /* 0x0033941f01007387 */ /* 0x000fe20000100800 */
[----:B------:R-:W-:-:S03]  /*7920*/  @!P0 IMAD.MOV R41, RZ, RZ, -R41 ;  /* 0x000000ffff298224 */ /* 0x000fc600078e0a29 */
[----:B------:R-:W-:Y:S01]  /*7930*/  STL [R1+0x3398], R33 ;  /* 0x0033982101007387 */ /* 0x000fe20000100800 */
[----:B------:R-:W-:-:S03]  /*7940*/  IABS R44, R48 ;  /* 0x00000030002c7213 */ /* 0x000fc60000000000 */
[----:B------:R-:W-:Y:S04]  /*7950*/  STL [R1+0x339c], R34 ;  /* 0x00339c2201007387 */ /* 0x000fe80000100800 */
[----:B------:R-:W-:Y:S01]  /*7960*/  STL [R1+0x33a0], R36 ;  /* 0x0033a02401007387 */ /* 0x000fe20000100800 */
[----:B------:R-:W-:-:S03]  /*7970*/  @!P2 IMAD.IADD R42, R42, 0x1, -R59 ;  /* 0x000000012a2aa824 */ /* 0x000fc600078e0a3b */
[----:B------:R-:W-:Y:S01]  /*7980*/  STL [R1+0x33a4], R37 ;  /* 0x0033a42501007387 */ /* 0x000fe20000100800 */
[----:B------:R-:W-:-:S03]  /*7990*/  ISETP.GE.AND P2, PT, R48, RZ, PT ;  /* 0x000000ff3000720c */ /* 0x000fc60003f46270 */
[----:B------:R-:W-:Y:S04]  /*79a0*/  STL [R1+0x33a8], R38 ;  /* 0x0033a82601007387 */ /* 0x000fe80000100800 */
[----:B------:R-:W-:Y:S01]  /*79b0*/  STL [R1+0x33ac], R39 ;  /* 0x0033ac2701007387 */ /* 0x000fe20000100800 */
[----:B------:R-:W-:-:S03]  /*79c0*/  IMAD.HI.U32 R0, R9, R44, RZ ;  /* 0x0000002c09007227 */ /* 0x000fc600078e00ff */
[----:B------:R-:W-:Y:S04]  /*79d0*/  STL [R1+0x33b0], R41 ;  /* 0x0033b02901007387 */ /* 0x000fe80000100800 */
[----:B------:R-:W2:Y:S04]  /*79e0*/  LDL.LU R43, [R1+0x4c8] ;  /* 0x0004c800012b7983 */ /* 0x000ea80000300800 */
[----:B------:R-:W3:Y:S01]  /*79f0*/  LDL.LU R48, [R1+0x4cc] ;  /* 0x0004cc0001307983 */ /* 0x000ee20000300800 */
[----:B------:R-:W-:Y:S01]  /*7a00*/  IABS R46, R51 ;  /* 0x00000033002e7213 */ /* 0x000fe20000000000 */
[----:B------:R-:W-:-:S04]  /*7a10*/  IMAD.MOV R0, RZ, RZ, -R0 ;  /* 0x000000ffff007224 */ /* 0x000fc800078e0a00 */
[----:B------:R-:W-:Y:S02]  /*7a20*/  IMAD R44, R59, R0, R44 ;  /* 0x000000003b2c7224 */ /* 0x000fe400078e022c */
[----:B------:R-:W-:-:S04]  /*7a30*/  IMAD.HI.U32 R0, R9, R46, RZ ;  /* 0x0000002e09007227 */ /* 0x000fc800078e00ff */
[----:B------:R-:W-:-:S04]  /*7a40*/  IMAD.MOV R0, RZ, RZ, -R0 ;  /* 0x000000ffff007224 */ /* 0x000fc800078e0a00 */
[C---:B------:R-:W-:Y:S01]  /*7a50*/  IMAD R46, R59.reuse, R0, R46 ;  /* 0x000000003b2e7224 */ /* 0x040fe200078e022e */
[----:B------:R-:W-:-:S04]  /*7a60*/  ISETP.GT.U32.AND P5, PT, R59, R44, PT ;  /* 0x0000002c3b00720c */ /* 0x000fc80003fa4070 */
[----:B------:R-:W-:Y:S02]  /*7a70*/  ISETP.GT.U32.AND P6, PT, R59, R46, PT ;  /* 0x0000002e3b00720c */ /* 0x000fe40003fc4070 */
[----:B------:R-:W-:-:S05]  /*7a80*/  IABS R47, R52 ;  /* 0x00000034002f7213 */ /* 0x000fca0000000000 */
[----:B------:R-:W-:-:S04]  /*7a90*/  IMAD.HI.U32 R0, R9, R47, RZ ;  /* 0x0000002f09007227 */ /* 0x000fc800078e00ff */
[--C-:B------:R-:W-:Y:S02]  /*7aa0*/  @!P5 IMAD.IADD R44, R44, 0x1, -R59.reuse ;  /* 0x000000012c2cd824 */ /* 0x100fe400078e0a3b */
[----:B------:R-:W-:Y:S01]  /*7ab0*/  @!P6 IMAD.IADD R46, R46, 0x1, -R59 ;  /* 0x000000012e2ee824 */ /* 0x000fe200078e0a3b */
[C---:B------:R-:W-:Y:S01]  /*7ac0*/  ISETP.GT.U32.AND P5, PT, R59.reuse, R42, PT ;  /* 0x0000002a3b00720c */ /* 0x040fe20003fa4070 */
[----:B------:R-:W-:Y:S01]  /*7ad0*/  IMAD.MOV R0, RZ, RZ, -R0 ;  /* 0x000000ffff007224 */ /* 0x000fe200078e0a00 */
[C---:B------:R-:W-:Y:S02]  /*7ae0*/  ISETP.GT.U32.AND P6, PT, R59.reuse, R44, PT ;  /* 0x0000002c3b00720c */ /* 0x040fe40003fc4070 */
[C---:B------:R-:W-:Y:S01]  /*7af0*/  ISETP.GT.U32.AND P1, PT, R59.reuse, R46, PT ;  /* 0x0000002e3b00720c */ /* 0x040fe20003f24070 */
[----:B------:R-:W-:Y:S01]  /*7b00*/  IMAD R47, R59, R0, R47 ;  /* 0x000000003b2f7224 */ /* 0x000fe200078e022f */
[----:B------:R-:W-:Y:S02]  /*7b10*/  ISETP.GE.AND P3, PT, R45, RZ, PT ;  /* 0x000000ff2d00720c */ /* 0x000fe40003f66270 */
[----:B------:R-:W-:-:S02]  /*7b20*/  ISETP.GE.AND P4, PT, R51, RZ, PT ;  /* 0x000000ff3300720c */ /* 0x000fc40003f86270 */
[----:B------:R-:W-:-:S03]  /*7b30*/  ISETP.GT.U32.AND P0, PT, R59, R47, PT ;  /* 0x0000002f3b00720c */ /* 0x000fc60003f04070 */
[--C-:B------:R-:W-:Y:S02]  /*7b40*/  @!P5 IMAD.IADD R42, R42, 0x1, -R59.reuse ;  /* 0x000000012a2ad824 */ /* 0x100fe400078e0a3b */
[--C-:B------:R-:W-:Y:S02]  /*7b50*/  @!P6 IMAD.IADD R44, R44, 0x1, -R59.reuse ;  /* 0x000000012c2ce824 */ /* 0x100fe400078e0a3b */
[--C-:B------:R-:W-:Y:S02]  /*7b60*/  @!P1 IMAD.IADD R46, R46, 0x1, -R59.reuse ;  /* 0x000000012e2e9824 */ /* 0x100fe400078e0a3b */
[----:B------:R-:W-:Y:S02]  /*7b70*/  @!P3 IMAD.MOV R42, RZ, RZ, -R42 ;  /* 0x000000ffff2ab224 */ /* 0x000fe400078e0a2a */
[----:B------:R-:W-:Y:S02]  /*7b80*/  @!P2 IMAD.MOV R44, RZ, RZ, -R44 ;  /* 0x000000ffff2ca224 */ /* 0x000fe400078e0a2c */
[----:B------:R-:W-:Y:S01]  /*7b90*/  @!P4 IMAD.MOV R46, RZ, RZ, -R46 ;  /* 0x000000ffff2ec224 */ /* 0x000fe200078e0a2e */
[----:B------:R-:W-:Y:S01]  /*7ba0*/  STL [R1+0x33b4], R42 ;  /* 0x0033b42a01007387 */ /* 0x000fe20000100800 */
[----:B------:R-:W-:Y:S01]  /*7bb0*/  @!P0 IMAD.IADD R47, R47, 0x1, -R59 ;  /* 0x000000012f2f8824 */ /* 0x000fe200078e0a3b */
[----:B------:R-:W-:-:S02]  /*7bc0*/  IABS R0, R54 ;  /* 0x0000003600007213 */ /* 0x000fc40000000000 */
[----:B------:R-:W-:Y:S01]  /*7bd0*/  STL [R1+0x33b8], R44 ;  /* 0x0033b82c01007387 */ /* 0x000fe20000100800 */
[----:B------:R-:W-:-:S03]  /*7be0*/  ISETP.GE.AND P0, PT, R54, RZ, PT ;  /* 0x000000ff3600720c */ /* 0x000fc60003f06270 */
[----:B------:R-:W-:Y:S04]  /*7bf0*/  STL [R1+0x33bc], R46 ;  /* 0x0033bc2e01007387 */ /* 0x000fe80000100800 */
[----:B------:R-:W4:Y:S01]  /*7c00*/  LDL.LU R54, [R1+0x4d0] ;  /* 0x0004d00001367983 */ /* 0x000f220000300800 */
[----:B------:R-:W-:-:S05]  /*7c10*/  IABS R49, R53 ;  /* 0x0000003500317213 */ /* 0x000fca0000000000 */
[----:B------:R-:W-:-:S04]  /*7c20*/  IMAD.HI.U32 R2, R9, R49, RZ ;  /* 0x0000003109027227 */ /* 0x000fc800078e00ff */
[----:B------:R-:W-:-:S04]  /*7c30*/  IMAD.MOV R2, RZ, RZ, -R2 ;  /* 0x000000ffff027224 */ /* 0x000fc800078e0a02 */
[----:B------:R-:W-:Y:S01]  /*7c40*/  IMAD R49, R59, R2, R49 ;  /* 0x000000023b317224 */ /* 0x000fe200078e0231 */
[----:B------:R-:W-:Y:S01]  /*7c50*/  MOV R45, R50 ;  /* 0x00000032002d7202 */ /* 0x000fe20000000f00 */
[----:B------:R-:W-:-:S03]  /*7c60*/  IMAD.HI.U32 R50, R9, R0, RZ ;  /* 0x0000000009327227 */ /* 0x000fc600078e00ff */
[C---:B------:R-:W-:Y:S01]  /*7c70*/  ISETP.GT.U32.AND P6, PT, R59.reuse, R49, PT ;  /* 0x000000313b00720c */ /* 0x040fe20003fc4070 */
[----:B------:R-:W-:Y:S01]  /*7c80*/  IMAD.MOV R50, RZ, RZ, -R50 ;  /* 0x000000ffff327224 */ /* 0x000fe200078e0a32 */
[----:B------:R-:W-:Y:S02]  /*7c90*/  IABS R51, R55 ;  /* 0x0000003700337213 */ /* 0x000fe40000000000 */
[----:B------:R-:W-:Y:S01]  /*7ca0*/  ISETP.GE.AND P5, PT, R52, RZ, PT ;  /* 0x000000ff3400720c */ /* 0x000fe20003fa6270 */
[----:B------:R-:W-:Y:S01]  /*7cb0*/  IMAD R50, R59, R50, R0 ;  /* 0x000000323b327224 */ /* 0x000fe200078e0200 */
[----:B------:R-:W-:Y:S01]  /*7cc0*/  IABS R52, R56 ;  /* 0x0000003800347213 */ /* 0x000fe20000000000 */
[----:B------:R-:W-:Y:S01]  /*7cd0*/  IMAD.HI.U32 R2, R9, R51, RZ ;  /* 0x0000003309027227 */ /* 0x000fe200078e00ff */
[----:B------:R-:W-:-:S03]  /*7ce0*/  ISETP.GT.U32.AND P3, PT, R59, R47, PT ;  /* 0x0000002f3b00720c */ /* 0x000fc60003f64070 */
[----:B------:R-:W-:-:S04]  /*7cf0*/  IMAD.HI.U32 R0, R9, R52, RZ ;  /* 0x0000003409007227 */ /* 0x000fc800078e00ff */
[----:B------:R-:W-:Y:S01]  /*7d00*/  @!P6 IMAD.IADD R49, R49, 0x1, -R59 ;  /* 0x000000013131e824 */ /* 0x000fe200078e0a3b */
[C---:B------:R-:W-:Y:S01]  /*7d10*/  ISETP.GT.U32.AND P6, PT, R59.reuse, R50, PT ;  /* 0x000000323b00720c */ /* 0x040fe20003fc4070 */
[----:B------:R-:W-:Y:S02]  /*7d20*/  IMAD.MOV R2, RZ, RZ, -R2 ;  /* 0x000000ffff027224 */ /* 0x000fe400078e0a02 */
[----:B------:R-:W-:Y:S02]  /*7d30*/  IMAD.MOV R0, RZ, RZ, -R0 ;  /* 0x000000ffff007224 */ /* 0x000fe400078e0a00 */
[C---:B------:R-:W-:Y:S02]  /*7d40*/  IMAD R51, R59.reuse, R2, R51 ;  /* 0x000000023b337224 */ /* 0x040fe400078e0233 */
[----:B------:R-:W-:Y:S02]  /*7d50*/  IMAD R52, R59, R0, R52 ;  /* 0x000000003b347224 */ /* 0x000fe400078e0234 */
[----:B------:R-:W-:Y:S01]  /*7d60*/  @!P3 IMAD.IADD R47, R47, 0x1, -R59 ;  /* 0x000000012f2fb824 */ /* 0x000fe200078e0a3b */
[----:B------:R-:W-:-:S02]  /*7d70*/  ISETP.GT.U32.AND P3, PT, R59, R51, PT ;  /* 0x000000333b00720c */ /* 0x000fc40003f64070 */
[C---:B------:R-:W-:Y:S01]  /*7d80*/  ISETP.GT.U32.AND P2, PT, R59.reuse, R49, PT ;  /* 0x000000313b00720c */ /* 0x040fe20003f44070 */
[----:B------:R-:W-:Y:S01]  /*7d90*/  @!P6 IMAD.IADD R50, R50, 0x1, -R59 ;  /* 0x000000013232e824 */ /* 0x000fe200078e0a3b */
[----:B------:R-:W-:Y:S02]  /*7da0*/  ISETP.GT.U32.AND P6, PT, R59, R52, PT ;  /* 0x000000343b00720c */ /* 0x000fe40003fc4070 */
[----:B------:R-:W-:Y:S02]  /*7db0*/  ISETP.GE.AND P1, PT, R53, RZ, PT ;  /* 0x000000ff3500720c */ /* 0x000fe40003f26270 */
[----:B------:R-:W-:-:S05]  /*7dc0*/  IABS R53, R45 ;  /* 0x0000002d00357213 */ /* 0x000fca0000000000 */
[----:B------:R-:W-:Y:S01]  /*7dd0*/  @!P3 IMAD.IADD R51, R51, 0x1, -R59 ;  /* 0x000000013333b824 */ /* 0x000fe200078e0a3b */
[----:B------:R-:W-:Y:S01]  /*7de0*/  ISETP.GT.U32.AND P3, PT, R59, R50, PT ;  /* 0x000000323b00720c */ /* 0x000fe20003f64070 */
[----:B------:R-:W-:-:S04]  /*7df0*/  IMAD.HI.U32 R2, R9, R53, RZ ;  /* 0x0000003509027227 */ /* 0x000fc800078e00ff */
[--C-:B------:R-:W-:Y:S01]  /*7e00*/  @!P2 IMAD.IADD R49, R49, 0x1, -R59.reuse ;  /* 0x000000013131a824 */ /* 0x100fe200078e0a3b */
[----:B------:R-:W-:Y:S01]  /*7e10*/  ISETP.GE.AND P2, PT, R56, RZ, PT ;  /* 0x000000ff3800720c */ /* 0x000fe20003f46270 */
[----:B------:R-:W-:Y:S01]  /*7e20*/  @!P6 IMAD.IADD R52, R52, 0x1, -R59 ;  /* 0x000000013434e824 */ /* 0x000fe200078e0a3b */
[----:B------:R-:W-:Y:S01]  /*7e30*/  IABS R56, R58 ;  /* 0x0000003a00387213 */ /* 0x000fe20000000000 */
[----:B------:R-:W-:Y:S01]  /*7e40*/  IMAD.MOV R2, RZ, RZ, -R2 ;  /* 0x000000ffff027224 */ /* 0x000fe200078e0a02 */
[----:B------:R-:W-:Y:S01]  /*7e50*/  @!P5 IADD3 R47, PT, PT, -R47, RZ, RZ ;  /* 0x000000ff2f2fd210 */ /* 0x000fe20007ffe1ff */
[----:B------:R-:W-:Y:S01]  /*7e60*/  @!P1 IMAD.MOV R49, RZ, RZ, -R49 ;  /* 0x000000ffff319224 */ /* 0x000fe200078e0a31 */
[C---:B------:R-:W-:Y:S01]  /*7e70*/  ISETP.GT.U32.AND P5, PT, R59.reuse, R52, PT ;  /* 0x000000343b00720c */ /* 0x040fe20003fa4070 */
[----:B------:R-:W-:Y:S02]  /*7e80*/  IMAD R53, R59, R2, R53 ;  /* 0x000000023b357224 */ /* 0x000fe400078e0235 */
[----:B------:R-:W-:Y:S01]  /*7e90*/  IMAD.HI.U32 R4, R9, R56, RZ ;  /* 0x0000003809047227 */ /* 0x000fe200078e00ff */
[----:B------:R-:W-:Y:S02]  /*7ea0*/  STL [R1+0x33c0], R47 ;  /* 0x0033c02f01007387 */ /* 0x000fe40000100800 */
[----:B------:R-:W-:Y:S01]  /*7eb0*/  ISETP.GT.U32.AND P1, PT, R59, R53, PT ;  /* 0x000000353b00720c */ /* 0x000fe20003f24070 */
[----:B------:R-:W-:Y:S01]  /*7ec0*/  IMAD.MOV R4, RZ, RZ, -R4 ;  /* 0x000000ffff047224 */ /* 0x000fe200078e0a04 */
[----:B------:R-:W-:Y:S01]  /*7ed0*/  STL [R1+0x33c4], R49 ;  /* 0x0033c43101007387 */ /* 0x000fe20000100800 */
[----:B------:R-:W-:Y:S01]  /*7ee0*/  @!P3 IMAD.IADD R50, R50, 0x1, -R59 ;  /* 0x000000013232b824 */ /* 0x000fe200078e0a3b */
[----:B------:R-:W-:-:S02]  /*7ef0*/  ISETP.GE.AND P3, PT, R45, RZ, PT ;  /* 0x000000ff2d00720c */ /* 0x000fc40003f66270 */
[----:B------:R-:W4:Y:S01]  /*7f00*/  LDL.LU R45, [R1+0x4d4] ;  /* 0x0004d400012d7983 */ /* 0x000f220000300800 */
[----:B------:R-:W-:Y:S01]  /*7f10*/  ISETP.GE.AND P4, PT, R55, RZ, PT ;  /* 0x000000ff3700720c */ /* 0x000fe20003f86270 */
[C---:B------:R-:W-:Y:S01]  /*7f20*/  IMAD R56, R59.reuse, R4, R56 ;  /* 0x000000043b387224 */ /* 0x040fe200078e0238 */
[----:B------:R-:W-:Y:S01]  /*7f30*/  IABS R55, R57 ;  /* 0x0000003900377213 */ /* 0x000fe20000000000 */
[----:B------:R-:W-:Y:S01]  /*7f40*/  @!P5 IMAD.IADD R52, R52, 0x1, -R59 ;  /* 0x000000013434d824 */ /* 0x000fe200078e0a3b */
[C---:B------:R-:W-:Y:S01]  /*7f50*/  ISETP.GT.U32.AND P6, PT, R59.reuse, R51, PT ;  /* 0x000000333b00720c */ /* 0x040fe20003fc4070 */
[----:B------:R-:W-:Y:S01]  /*7f60*/  @!P0 IMAD.MOV R50, RZ, RZ, -R50 ;  /* 0x000000ffff328224 */ /* 0x000fe200078e0a32 */
[----:B------:R-:W-:Y:S01]  /*7f70*/  ISETP.GT.U32.AND P5, PT, R59, R56, PT ;  /* 0x000000383b00720c */ /* 0x000fe20003fa4070 */
[----:B------:R-:W-:Y:S01]  /*7f80*/  IMAD.HI.U32 R5, R9, R55, RZ ;  /* 0x0000003709057227 */ /* 0x000fe200078e00ff */
[----:B------:R-:W-:-:S03]  /*7f90*/  ISETP.GE.AND P0, PT, R57, RZ, PT ;  /* 0x000000ff3900720c */ /* 0x000fc60003f06270 */
[----:B------:R-:W-:Y:S02]  /*7fa0*/  IMAD.MOV R5, RZ, RZ, -R5 ;  /* 0x000000ffff057224 */ /* 0x000fe400078e0a05 */
[----:B------:R-:W-:Y:S01]  /*7fb0*/  @!P1 IMAD.IADD R53, R53, 0x1, -R59 ;  /* 0x0000000135359824 */ /* 0x000fe200078e0a3b */
[----:B------:R-:W-:Y:S01]  /*7fc0*/  STL [R1+0x33c8], R50 ;  /* 0x0033c83201007387 */ /* 0x000fe20000100800 */
[----:B------:R-:W-:-:S03]  /*7fd0*/  IMAD R55, R59, R5, R55 ;  /* 0x000000053b377224 */ /* 0x000fc600078e0237 */
[----:B------:R-:W4:Y:S01]  /*7fe0*/  LDL.LU R57, [R1+0x4d8] ;  /* 0x0004d80001397983 */ /* 0x000f220000300800 */
[----:B------:R-:W-:Y:S01]  /*7ff0*/  ISETP.GT.U32.AND P1, PT, R59, R53, PT ;  /* 0x000000353b00720c */ /* 0x000fe20003f24070 */
[--C-:B------:R-:W-:Y:S01]  /*8000*/  @!P6 IMAD.IADD R51, R51, 0x1, -R59.reuse ;  /* 0x000000013333e824 */ /* 0x100fe200078e0a3b */
[----:B------:R-:W-:Y:S01]  /*8010*/  ISETP.GT.U32.AND P6, PT, R59, R55, PT ;  /* 0x000000373b00720c */ /* 0x000fe20003fc4070 */
[----:B------:R-:W-:-:S05]  /*8020*/  @!P5 IMAD.IADD R56, R56, 0x1, -R59 ;  /* 0x000000013838d824 */ /* 0x000fca00078e0a3b */
[----:B------:R-:W-:Y:S01]  /*8030*/  ISETP.GT.U32.AND P5, PT, R59, R56, PT ;  /* 0x000000383b00720c */ /* 0x000fe20003fa4070 */
[----:B------:R-:W-:-:S04]  /*8040*/  @!P4 IMAD.MOV R51, RZ, RZ, -R51 ;  /* 0x000000ffff33c224 */ /* 0x000fc800078e0a33 */
[--C-:B------:R-:W-:Y:S02]  /*8050*/  @!P1 IMAD.IADD R53, R53, 0x1, -R59.reuse ;  /* 0x0000000135359824 */ /* 0x100fe400078e0a3b */
[----:B------:R-:W-:Y:S02]  /*8060*/  @!P2 IMAD.MOV R52, RZ, RZ, -R52 ;  /* 0x000000ffff34a224 */ /* 0x000fe400078e0a34 */
[----:B------:R-:W-:Y:S01]  /*8070*/  @!P6 IMAD.IADD R55, R55, 0x1, -R59 ;  /* 0x000000013737e824 */ /* 0x000fe200078e0a3b */
[----:B------:R-:W-:Y:S01]  /*8080*/  ISETP.GE.AND P6, PT, R58, RZ, PT ;  /* 0x000000ff3a00720c */ /* 0x000fe20003fc6270 */
[----:B------:R-:W-:Y:S01]  /*8090*/  @!P3 IMAD.MOV R53, RZ, RZ, -R53 ;  /* 0x000000ffff35b224 */ /* 0x000fe200078e0a35 */
[----:B------:R-:W4:Y:S01]  /*80a0*/  LDL.LU R58, [R1+0x4dc] ;  /* 0x0004dc00013a7983 */ /* 0x000f220000300800 */
[----:B------:R-:W-:-:S03]  /*80b0*/  @!P5 IMAD.IADD R56, R56, 0x1, -R59 ;  /* 0x000000013838d824 */ /* 0x000fc600078e0a3b */
[----:B------:R-:W-:Y:S04]  /*80c0*/  STL [R1+0x33cc], R51 ;  /* 0x0033cc3301007387 */ /* 0x000fe80000100800 */
[----:B------:R-:W-:Y:S04]  /*80d0*/  STL [R1+0x33d0], R52 ;  /* 0x0033d03401007387 */ /* 0x000fe80000100800 */
[----:B------:R-:W-:Y:S04]  /*80e0*/  STL [R1+0x33d4], R53 ;  /* 0x0033d43501007387 */ /* 0x000fe80000100800 */
[----:B------:R-:W4:Y:S01]  /*80f0*/  LDL.LU R40, [R1+0x4e0] ;  /* 0x0004e00001287983 */ /* 0x000f220000300800 */
[----:B---3--:R-:W-:-:S02]  /*8100*/  IABS R0, R48 ;  /* 0x0000003000007213 */ /* 0x008fc40000000000 */
[----:B------:R-:W-:Y:S02]  /*8110*/  ISETP.GE.AND P5, PT, R48, RZ, PT ;  /* 0x000000ff3000720c */ /* 0x000fe40003fa6270 */
[----:B------:R-:W3:Y:S01]  /*8120*/  LDL.LU R48, [R1+0x4e4] ;  /* 0x0004e40001307983 */ /* 0x000ee20000300800 */
[----:B--2---:R-:W-:Y:S02]  /*8130*/  IABS R2, R43 ;  /* 0x0000002b00027213 */ /* 0x004fe40000000000 */
[----:B------:R-:W-:Y:S02]  /*8140*/  ISETP.GE.AND P2, PT, R43, RZ, PT ;  /* 0x000000ff2b00720c */ /* 0x000fe40003f46270 */
[----:B------:R-:W2:Y:S01]  /*8150*/  LDL.LU R43, [R1+0x4e8] ;  /* 0x0004e800012b7983 */ /* 0x000ea20000300800 */
[----:B------:R-:W-:-:S04]  /*8160*/  IMAD.HI.U32 R4, R9, R2, RZ ;  /* 0x0000000209047227 */ /* 0x000fc800078e00ff */
[----:B------:R-:W-:-:S04]  /*8170*/  IMAD.MOV R7, RZ, RZ, -R4 ;  /* 0x000000ffff077224 */ /* 0x000fc800078e0a04 */
[----:B------:R-:W-:-:S05]  /*8180*/  IMAD R2, R59, R7, R2 ;  /* 0x000000073b027224 */ /* 0x000fca00078e0202 */
[----:B------:R-:W-:-:S13]  /*8190*/  ISETP.GT.U32.AND P1, PT, R59, R2, PT ;  /* 0x000000023b00720c */ /* 0x000fda0003f24070 */
[----:B------:R-:W-:Y:S01]  /*81a0*/  @!P1 IMAD.IADD R2, R2, 0x1, -R59 ;  /* 0x0000000102029824 */ /* 0x000fe200078e0a3b */
[----:B----4-:R-:W-:Y:S02]  /*81b0*/  IABS R6, R54 ;  /* 0x0000003600067213 */ /* 0x010fe40000000000 */
[----:B------:R-:W-:Y:S02]  /*81c0*/  ISETP.GE.AND P1, PT, R54, RZ, PT ;  /* 0x000000ff3600720c */ /* 0x000fe40003f26270 */
[----:B------:R-:W4:Y:S01]  /*81d0*/  LDL.LU R54, [R1+0x4ec] ;  /* 0x0004ec0001367983 */ /* 0x000f220000300800 */
[----:B------:R-:W-:-:S04]  /*81e0*/  IMAD.HI.U32 R5, R9, R0, RZ ;  /* 0x0000000009057227 */ /* 0x000fc800078e00ff */
[----:B------:R-:W-:Y:S02]  /*81f0*/  IMAD.MOV R5, RZ, RZ, -R5 ;  /* 0x000000ffff057224 */ /* 0x000fe400078e0a05 */
[----:B------:R-:W-:Y:S01]  /*8200*/  IMAD.MOV.U32 R4, RZ, RZ, R6 ;  /* 0x000000ffff047224 */ /* 0x000fe200078e0006 */
[C---:B------:R-:W-:Y:S01]  /*8210*/  ISETP.GT.U32.AND P4, PT, R59.reuse, R55, PT ;  /* 0x000000373b00720c */ /* 0x040fe20003f84070 */
[----:B------:R-:W-:Y:S02]  /*8220*/  IMAD R0, R59, R5, R0 ;  /* 0x000000053b007224 */ /* 0x000fe400078e0200 */
[----:B------:R-:W-:-:S04]  /*8230*/  IMAD.HI.U32 R5, R9, R4, RZ ;  /* 0x0000000409057227 */ /* 0x000fc800078e00ff */
[----:B------:R-:W-:Y:S01]  /*8240*/  IMAD.MOV R5, RZ, RZ, -R5 ;  /* 0x000000ffff057224 */ /* 0x000fe200078e0a05 */
[----:B------:R-:W-:-:S03]  /*8250*/  ISETP.GT.U32.AND P3, PT, R59, R0, PT ;  /* 0x000000003b00720c */ /* 0x000fc60003f64070 */
[----:B------:R-:W-:Y:S02]  /*8260*/  IMAD R4, R59, R5, R4 ;  /* 0x000000053b047224 */ /* 0x000fe400078e0204 */
[----:B------:R-:W-:-:S03]  /*8270*/  @!P4 IMAD.IADD R55, R55, 0x1, -R59 ;  /* 0x000000013737c824 */ /* 0x000fc600078e0a3b */
[----:B------:R-:W-:-:S05]  /*8280*/  ISETP.GT.U32.AND P4, PT, R59, R4, PT ;  /* 0x000000043b00720c */ /* 0x000fca0003f84070 */
[----:B------:R-:W-:Y:S01]  /*8290*/  @!P3 IMAD.IADD R0, R0, 0x1, -R59 ;  /* 0x000000010000b824 */ /* 0x000fe200078e0a3b */
[----:B------:R-:W-:-:S07]  /*82a0*/  ISETP.GT.U32.AND P3, PT, R59, R2, PT ;  /* 0x000000023b00720c */ /* 0x000fce0003f64070 */
[----:B------:R-:W-:Y:S01]  /*82b0*/  @!P4 IMAD.IADD R4, R4, 0x1, -R59 ;  /* 0x000000010404c824 */ /* 0x000fe200078e0a3b */
[----:B------:R-:W-:-:S05]  /*82c0*/  ISETP.GT.U32.AND P4, PT, R59, R0, PT ;  /* 0x000000003b00720c */ /* 0x000fca0003f84070 */
[----:B------:R-:W-:-:S08]  /*82d0*/  @!P3 IMAD.IADD R2, R2, 0x1, -R59 ;  /* 0x000000010202b824 */ /* 0x000fd000078e0a3b */
[----:B------:R-:W-:Y:S01]  /*82e0*/  @!P4 IMAD.IADD R0, R0, 0x1, -R59 ;  /* 0x000000010000c824 */ /* 0x000fe200078e0a3b */
[----:B------:R-:W-:-:S05]  /*82f0*/  IABS R5, R45 ;  /* 0x0000002d00057213 */ /* 0x000fca0000000000 */
[----:B------:R-:W-:-:S04]  /*8300*/  IMAD.HI.U32 R6, R9, R5, RZ ;  /* 0x0000000509067227 */ /* 0x000fc800078e00ff */
[----:B------:R-:W-:-:S04]  /*8310*/  IMAD.MOV R6, RZ, RZ, -R6 ;  /* 0x000000ffff067224 */ /* 0x000fc800078e0a06 */
[----:B------:R-:W-:Y:S01]  /*8320*/  IMAD R5, R59, R6, R5 ;  /* 0x000000063b057224 */ /* 0x000fe200078e0205 */
[----:B------:R-:W-:-:S04]  /*8330*/  IABS R8, R57 ;  /* 0x0000003900087213 */ /* 0x000fc80000000000 */
[----:B------:R-:W-:Y:S01]  /*8340*/  ISETP.GT.U32.AND P4, PT, R59, R5, PT ;  /* 0x000000053b00720c */ /* 0x000fe20003f84070 */
[----:B------:R-:W-:Y:S01]  /*8350*/  IMAD.HI.U32 R7, R9, R8, RZ ;  /* 0x0000000809077227 */ /* 0x000fe200078e00ff */
[----:B------:R-:W-:-:S03]  /*8360*/  ISETP.GE.AND P3, PT, R57, RZ, PT ;  /* 0x000000ff3900720c */ /* 0x000fc60003f66270 */
[----:B------:R-:W-:Y:S02]  /*8370*/  IMAD.MOV R7, RZ, RZ, -R7 ;  /* 0x000000ffff077224 */ /* 0x000fe400078e0a07 */
[----:B------:R-:W-:Y:S02]  /*8380*/  IMAD.MOV.U32 R57, RZ, RZ, R2 ;  /* 0x000000ffff397224 */ /* 0x000fe400078e0002 */
[----:B------:R-:W-:-:S04]  /*8390*/  IMAD R8, R59, R7, R8 ;  /* 0x000000073b087224 */ /* 0x000fc800078e0208 */
[----:B------:R-:W-:Y:S02]  /*83a0*/  @!P4 IMAD.IADD R5, R5, 0x1, -R59 ;  /* 0x000000010505c824 */ /* 0x000fe400078e0a3b */
[----:B------:R-:W-:Y:S01]  /*83b0*/  @!P2 IMAD.MOV R57, RZ, RZ, -R57 ;  /* 0x000000ffff39a224 */ /* 0x000fe200078e0a39 */
[----:B------:R-:W-:Y:S01]  /*83c0*/  ISETP.GT.U32.AND P2, PT, R59, R8, PT ;  /* 0x000000083b00720c */ /* 0x000fe20003f44070 */
[----:B------:R-:W-:Y:S01]  /*83d0*/  @!P6 IMAD.MOV R56, RZ, RZ, -R56 ;  /* 0x000000ffff38e224 */ /* 0x000fe200078e0a38 */
[----:B------:R-:W-:Y:S02]  /*83e0*/  @!P0 IADD3 R55, PT, PT, -R55, RZ, RZ ;  /* 0x000000ff37378210 */ /* 0x000fe40007ffe1ff */
[C---:B------:R-:W-:Y:S02]  /*83f0*/  ISETP.GT.U32.AND P4, PT, R59.reuse, R5, PT ;  /* 0x000000053b00720c */ /* 0x040fe40003f84070 */
[----:B------:R-:W-:Y:S01]  /*8400*/  ISETP.GT.U32.AND P0, PT, R59, R4, PT ;  /* 0x000000043b00720c */ /* 0x000fe20003f04070 */
[----:B------:R-:W-:Y:S01]  /*8410*/  STL [R1+0x33d8], R55 ;  /* 0x0033d83701007387 */ /* 0x000fe20000100800 */
[----:B------:R-:W-:-:S03]  /*8420*/  ISETP.GE.AND P6, PT, R45, RZ, PT ;  /* 0x000000ff2d00720c */ /* 0x000fc60003fc6270 */
[----:B------:R-:W-:Y:S04]  /*8430*/  STL [R1+0x33dc], R56 ;  /* 0x0033dc3801007387 */ /* 0x000fe80000100800 */
[----:B------:R-:W4:Y:S01]  /*8440*/  LDL.LU R45, [R1+0x4f0] ;  /* 0x0004f000012d7983 */ /* 0x000f220000300800 */
[----:B------:R-:W-:-:S03]  /*8450*/  @!P2 IMAD.IADD R8, R8, 0x1, -R59 ;  /* 0x000000010808a824 */ /* 0x000fc600078e0a3b */
[----:B------:R-:W4:Y:S01]  /*8460*/  LDL.LU R32, [R1+0x4f4] ;  /* 0x0004f40001207983 */ /* 0x000f220000300800 */
[--C-:B------:R-:W-:Y:S01]  /*8470*/  @!P4 IMAD.IADD R5, R5, 0x1, -R59.reuse ;  /* 0x000000010505c824 */ /* 0x100fe200078e0a3b */
[----:B------:R-:W-:Y:S01]  /*8480*/  ISETP.GT.U32.AND P2, PT, R59, R8, PT ;  /* 0x000000083b00720c */ /* 0x000fe20003f44070 */
[----:B------:R-:W-:Y:S01]  /*8490*/  @!P0 IMAD.IADD R4, R4, 0x1, -R59 ;  /* 0x0000000104048824 */ /* 0x000fe200078e0a3b */
[----:B------:R-:W-:Y:S02]  /*84a0*/  IABS R10, R58 ;  /* 0x0000003a000a7213 */ /* 0x000fe40000000000 */
[----:B------:R-:W-:Y:S01]  /*84b0*/  ISETP.GE.AND P0, PT, R58, RZ, PT ;  /* 0x000000ff3a00720c */ /* 0x000fe20003f06270 */
[----:B------:R-:W-:Y:S02]  /*84c0*/  IMAD.MOV.U32 R58, RZ, RZ, R0 ;  /* 0x000000ffff3a7224 */ /* 0x000fe400078e0000 */
[----:B------:R-:W-:-:S04]  /*84d0*/  IMAD.MOV.U32 R0, RZ, RZ, R5 ;  /* 0x000000ffff007224 */ /* 0x000fc800078e0005 */
[----:B------:R-:W-:Y:S02]  /*84e0*/  @!P6 IMAD.MOV R0, RZ, RZ, -R0 ;  /* 0x000000ffff00e224 */ /* 0x000fe400078e0a00 */
[----:B------:R-:W-:Y:S02]  /*84f0*/  IMAD.MOV.U32 R20, RZ, RZ, R4 ;  /* 0x000000ffff147224 */ /* 0x000fe400078e0004 */
[----:B------:R-:W-:Y:S02]  /*8500*/  @!P5 IMAD.MOV R58, RZ, RZ, -R58 ;  /* 0x000000ffff3ad224 */ /* 0x000fe400078e0a3a */
[----:B------:R-:W-:Y:S02]  /*8510*/  @!P2 IMAD.IADD R8, R8, 0x1, -R59 ;  /* 0x000000010808a824 */ /* 0x000fe400078e0a3b */
[----:B------:R-:W-:Y:S01]  /*8520*/  @!P1 IMAD.MOV R20, RZ, RZ, -R20 ;  /* 0x000000ffff149224 */ /* 0x000fe200078e0a14 */
[----:B------:R-:W-:Y:S01]  /*8530*/  STL [R1+0x33e0], R57 ;  /* 0x0033e03901007387 */ /* 0x000fe20000100800 */
[----:B------:R-:W-:-:S03]  /*8540*/  @!P3 IMAD.MOV R8, RZ, RZ, -R8 ;  /* 0x000000ffff08b224 */ /* 0x000fc600078e0a08 */
[----:B------:R-:W-:Y:S04]  /*8550*/  STL [R1+0x33e4], R58 ;  /* 0x0033e43a01007387 */ /* 0x000fe80000100800 */
[----:B------:R-:W-:Y:S04]  /*8560*/  STL [R1+0x33e8], R20 ;  /* 0x0033e81401007387 */ /* 0x000fe80000100800 */
[----:B------:R-:W4:Y:S04]  /*8570*/  LDL.LU R35, [R1+0x4f8] ;  /* 0x0004f80001237983 */ /* 0x000f280000300800 */
[----:B------:R0:W-:Y:S04]  /*8580*/  STL [R1+0x33ec], R0 ;  /* 0x0033ec0001007387 */ /* 0x0001e80000100800 */
[----:B------:R1:W-:Y:S01]  /*8590*/  STL [R1+0x33f0], R8 ;  /* 0x0033f00801007387 */ /* 0x0003e20000100800 */
[----:B---3--:R-:W-:-:S05]  /*85a0*/  IABS R15, R48 ;  /* 0x00000030000f7213 */ /* 0x008fca0000000000 */
[----:B------:R-:W-:-:S04]  /*85b0*/  IMAD.HI.U32 R2, R9, R15, RZ ;  /* 0x0000000f09027227 */ /* 0x000fc800078e00ff */
[----:B------:R-:W-:-:S04]  /*85c0*/  IMAD.MOV R2, RZ, RZ, -R2 ;  /* 0x000000ffff027224 */ /* 0x000fc800078e0a02 */
[----:B------:R-:W-:-:S05]  /*85d0*/  IMAD R15, R59, R2, R15 ;  /* 0x000000023b0f7224 */ /* 0x000fca00078e020f */
[----:B------:R-:W-:Y:S02]  /*85e0*/  ISETP.GT.U32.AND P6, PT, R59, R15, PT ;  /* 0x0000000f3b00720c */ /* 0x000fe40003fc4070 */
[----:B--2---:R-:W-:-:S05]  /*85f0*/  IABS R18, R43 ;  /* 0x0000002b00127213 */ /* 0x004fca0000000000 */
[----:B------:R-:W-:-:S06]  /*8600*/  IMAD.HI.U32 R4, R9, R18, RZ ;  /* 0x0000001209047227 */ /* 0x000fcc00078e00ff */
[----:B------:R-:W-:Y:S01]  /*8610*/  @!P6 IMAD.IADD R15, R15, 0x1, -R59 ;  /* 0x000000010f0fe824 */ /* 0x000fe200078e0a3b */
[----:B------:R-:W-:Y:S02]  /*8620*/  ISETP.GE.AND P6, PT, R48, RZ, PT ;  /* 0x000000ff3000720c */ /* 0x000fe40003fc6270 */
[----:B------:R-:W2:Y:S01]  /*8630*/  LDL.LU R48, [R1+0x4fc] ;  /* 0x0004fc0001307983 */ /* 0x000ea20000300800 */
[----:B------:R-:W-:-:S04]  /*8640*/  IMAD.MOV R4, RZ, RZ, -R4 ;  /* 0x000000ffff047224 */ /* 0x000fc800078e0a04 */
[----:B------:R-:W-:-:S05]  /*8650*/  IMAD R18, R59, R4, R18 ;  /* 0x000000043b127224 */ /* 0x000fca00078e0212 */
[----:B------:R-:W-:-:S13]  /*8660*/  ISETP.GT.U32.AND P2, PT, R59, R18, PT ;  /* 0x000000123b00720c */ /* 0x000fda0003f44070 */
[----:B------:R-:W-:Y:S01]  /*8670*/  @!P2 IMAD.IADD R18, R18, 0x1, -R59 ;  /* 0x000000011212a824 */ /* 0x000fe200078e0a3b */
[----:B----4-:R-:W-:Y:S02]  /*8680*/  IABS R6, R54 ;  /* 0x0000003600067213 */ /* 0x010fe40000000000 */
[----:B------:R-:W-:Y:S02]  /*8690*/  ISETP.GE.AND P2, PT, R54, RZ, PT ;  /* 0x000000ff3600720c */ /* 0x000fe40003f46270 */
[----:B------:R-:W3:Y:S01]  /*86a0*/  LDL.LU R54, [R1+0x500] ;  /* 0x0005000001367983 */ /* 0x000ee20000300800 */
[----:B------:R-:W-:Y:S01]  /*86b0*/  IABS R13, R40 ;  /* 0x00000028000d7213 */ /* 0x000fe20000000000 */
[----:B------:R-:W-:-:S04]  /*86c0*/  IMAD.HI.U32 R11, R9, R10, RZ ;  /* 0x0000000a090b7227 */ /* 0x000fc800078e00ff */
[----:B------:R-:W-:-:S04]  /*86d0*/  IMAD.HI.U32 R7, R9, R13, RZ ;  /* 0x0000000d09077227 */ /* 0x000fc800078e00ff */
[----:B------:R-:W-:Y:S02]  /*86e0*/  IMAD.MOV R11, RZ, RZ, -R11 ;  /* 0x000000ffff0b7224 */ /* 0x000fe400078e0a0b */
[----:B------:R-:W-:Y:S02]  /*86f0*/  IMAD.MOV R7, RZ, RZ, -R7 ;  /* 0x000000ffff077224 */ /* 0x000fe400078e0a07 */
[C---:B------:R-:W-:Y:S02]  /*8700*/  IMAD R10, R59.reuse, R11, R10 ;  /* 0x0000000b3b0a7224 */ /* 0x040fe400078e020a */
[----:B------:R-:W-:-:S03]  /*8710*/  IMAD R13, R59, R7, R13 ;  /* 0x000000073b0d7224 */ /* 0x000fc600078e020d */
[C---:B------:R-:W-:Y:S02]  /*8720*/  ISETP.GT.U32.AND P5, PT, R59.reuse, R10, PT ;  /* 0x0000000a3b00720c */ /* 0x040fe40003fa4070 */
[----:B------:R-:W-:-:S11]  /*8730*/  ISETP.GT.U32.AND P4, PT, R59, R13, PT ;  /* 0x0000000d3b00720c */ /* 0x000fd60003f84070 */
[----:B------:R-:W-:Y:S02]  /*8740*/  @!P5 IMAD.IADD R10, R10, 0x1, -R59 ;  /* 0x000000010a0ad824 */ /* 0x000fe400078e0a3b */
[----:B------:R-:W-:-:S03]  /*8750*/  @!P4 IADD3 R13, PT, PT, R13, -R59, RZ ;  /* 0x8000003b0d0dc210 */ /* 0x000fc60007ffe0ff */
[C---:B------:R-:W-:Y:S02]  /*8760*/  ISETP.GT.U32.AND P5, PT, R59.reuse, R10, PT ;  /* 0x0000000a3b00720c */ /* 0x040fe40003fa4070 */
[----:B------:R-:W-:Y:S02]  /*8770*/  ISETP.GT.U32.AND P4, PT, R59, R13, PT ;  /* 0x0000000d3b00720c */ /* 0x000fe40003f84070 */
[----:B------:R-:W-:-:S09]  /*8780*/  ISETP.GE.AND P1, PT, R40, RZ, PT ;  /* 0x000000ff2800720c */ /* 0x000fd20003f26270 */
[--C-:B------:R-:W-:Y:S02]  /*8790*/  @!P5 IMAD.IADD R10, R10, 0x1, -R59.reuse ;  /* 0x000000010a0ad824 */ /* 0x100fe400078e0a3b */
[----:B------:R-:W-:Y:S02]  /*87a0*/  @!P4 IMAD.IADD R13, R13, 0x1, -R59 ;  /* 0x000000010d0dc824 */ /* 0x000fe400078e0a3b */
[----:B------:R-:W-:Y:S02]  /*87b0*/  @!P0 IMAD.MOV R10, RZ, RZ, -R10 ;  /* 0x000000ffff0a8224 */ /* 0x000fe400078e0a0a */
[----:B------:R-:W-:Y:S01]  /*87c0*/  @!P1 IMAD.MOV R13, RZ, RZ, -R13 ;  /* 0x000000ffff0d9224 */ /* 0x000fe200078e0a0d */
[----:B------:R-:W-:Y:S02]  /*87d0*/  ISETP.GE.AND P4, PT, R43, RZ, PT ;  /* 0x000000ff2b00720c */ /* 0x000fe40003f86270 */
[----:B------:R-:W-:Y:S04]  /*87e0*/  STL [R1+0x33f4], R10 ;  /* 0x0033f40a01007387 */ /* 0x000fe80000100800 */
[----:B------:R-:W-:Y:S04]  /*87f0*/  STL [R1+0x33f8], R13 ;  /* 0x0033f80d01007387 */ /* 0x000fe80000100800 */
[----:B------:R-:W4:Y:S01]  /*8800*/  LDL.LU R43, [R1+0x504] ;  /* 0x00050400012b7983 */ /* 0x000f220000300800 */
[----:B------:R-:W-:-:S03]  /*8810*/  ISETP.GT.U32.AND P3, PT, R59, R15, PT ;  /* 0x0000000f3b00720c */ /* 0x000fc60003f64070 */
[----:B------:R-:W4:Y:S01]  /*8820*/  LDL.LU R29, [R1+0x508] ;  /* 0x00050800011d7983 */ /* 0x000f220000300800 */
[----:B------:R-:W-:-:S03]  /*8830*/  IMAD.HI.U32 R2, R9, R6, RZ ;  /* 0x0000000609027227 */ /* 0x000fc600078e00ff */
[----:B------:R-:W4:Y:S01]  /*8840*/  LDL.LU R40, [R1+0x50c] ;  /* 0x00050c0001287983 */ /* 0x000f220000300800 */
[----:B------:R-:W-:-:S04]  /*8850*/  IMAD.MOV R2, RZ, RZ, -R2 ;  /* 0x000000ffff027224 */ /* 0x000fc800078e0a02 */
[----:B------:R-:W-:Y:S02]  /*8860*/  IMAD R2, R59, R2, R6 ;  /* 0x000000023b027224 */ /* 0x000fe400078e0206 */
[----:B------:R-:W-:-:S03]  /*8870*/  @!P3 IMAD.IADD R15, R15, 0x1, -R59 ;  /* 0x000000010f0fb824 */ /* 0x000fc600078e0a3b */
[----:B------:R-:W-:Y:S01]  /*8880*/  ISETP.GT.U32.AND P5, PT, R59, R2, PT ;  /* 0x000000023b00720c */ /* 0x000fe20003fa4070 */
[----:B------:R-:W-:Y:S01]  /*8890*/  @!P6 IMAD.MOV R15, RZ, RZ, -R15 ;  /* 0x000000ffff0fe224 */ /* 0x000fe200078e0a0f */
[----:B------:R-:W-:Y:S02]  /*88a0*/  IABS R19, R45 ;  /* 0x0000002d00137213 */ /* 0x000fe40000000000 */
[----:B------:R-:W-:-:S03]  /*88b0*/  IABS R12, R32 ;  /* 0x00000020000c7213 */ /* 0x000fc60000000000 */
[----:B------:R-:W-:-:S04]  /*88c0*/  IMAD.HI.U32 R5, R9, R19, RZ ;  /* 0x0000001309057227 */ /* 0x000fc800078e00ff */
[----:B------:R-:W-:Y:S02]  /*88d0*/  IMAD.MOV R5, RZ, RZ, -R5 ;  /* 0x000000ffff057224 */ /* 0x000fe400078e0a05 */
[----:B------:R-:W-:Y:S01]  /*88e0*/  IMAD.HI.U32 R4, R9, R12, RZ ;  /* 0x0000000c09047227 */ /* 0x000fe200078e00ff */
[----:B------:R-:W-:Y:S02]  /*88f0*/  ISETP.GE.AND P1, PT, R45, RZ, PT ;  /* 0x000000ff2d00720c */ /* 0x000fe40003f26270 */
[----:B------:R-:W4:Y:S01]  /*8900*/  LDL.LU R45, [R1+0x510] ;  /* 0x00051000012d7983 */ /* 0x000f220000300800 */
[----:B------:R-:W-:Y:S02]  /*8910*/  IMAD R19, R59, R5, R19 ;  /* 0x000000053b137224 */ /* 0x000fe400078e0213 */
[----:B------:R-:W-:-:S03]  /*8920*/  IMAD.MOV R4, RZ, RZ, -R4 ;  /* 0x000000ffff047224 */ /* 0x000fc600078e0a04 */
[C---:B------:R-:W-:Y:S01]  /*8930*/  ISETP.GT.U32.AND P3, PT, R59.reuse, R19, PT ;  /* 0x000000133b00720c */ /* 0x040fe20003f64070 */
[----:B------:R-:W-:-:S05]  /*8940*/  IMAD R12, R59, R4, R12 ;  /* 0x000000043b0c7224 */ /* 0x000fca00078e020c */
[----:B------:R-:W-:Y:S01]  /*8950*/  ISETP.GT.U32.AND P6, PT, R59, R12, PT ;  /* 0x0000000c3b00720c */ /* 0x000fe20003fc4070 */
[----:B------:R-:W-:-:S06]  /*8960*/  @!P5 IMAD.IADD R2, R2, 0x1, -R59 ;  /* 0x000000010202d824 */ /* 0x000fcc00078e0a3b */
[----:B------:R-:W-:Y:S01]  /*8970*/  @!P3 IMAD.IADD R19, R19, 0x1, -R59 ;  /* 0x000000011313b824 */ /* 0x000fe200078e0a3b */
[----:B------:R-:W-:-:S05]  /*8980*/  ISETP.GT.U32.AND P5, PT, R59, R2, PT ;  /* 0x000000023b00720c */ /* 0x000fca0003fa4070 */
[----:B------:R-:W-:Y:S01]  /*8990*/  @!P6 IMAD.IADD R12, R12, 0x1, -R59 ;  /* 0x000000010c0ce824 */ /* 0x000fe200078e0a3b */
[----:B------:R-:W-:-:S07]  /*89a0*/  ISETP.GT.U32.AND P6, PT, R59, R19, PT ;  /* 0x000000133b00720c */ /* 0x000fce0003fc4070 */
[----:B------:R-:W-:-:S06]  /*89b0*/  @!P5 IMAD.IADD R2, R2, 0x1, -R59 ;  /* 0x000000010202d824 */ /* 0x000fcc00078e0a3b */
[----:B------:R-:W-:Y:S01]  /*89c0*/  @!P6 IADD3 R19, PT, PT, R19, -R59, RZ ;  /* 0x8000003b1313e210 */ /* 0x000fe20007ffe0ff */
[----:B0-----:R-:W-:-:S04]  /*89d0*/  IMAD.MOV.U32 R0, RZ, RZ, R2 ;  /* 0x000000ffff007224 */ /* 0x001fc800078e0002 */
[----:B-1----:R-:W-:Y:S02]  /*89e0*/  IMAD.MOV.U32 R8, RZ, RZ, R19 ;  /* 0x000000ffff087224 */ /* 0x002fe400078e0013 */
[----:B------:R-:W-:Y:S02]  /*89f0*/  @!P2 IMAD.MOV R0, RZ, RZ, -R0 ;  /* 0x000000ffff00a224 */ /* 0x000fe400078e0a00 */
[----:B------:R-:W-:Y:S01]  /*8a00*/  @!P1 IMAD.MOV R8, RZ, RZ, -R8 ;  /* 0x000000ffff089224 */ /* 0x000fe200078e0a08 */
[----:B--2---:R-:W-:Y:S02]  /*8a10*/  IABS R5, R48 ;  /* 0x0000003000057213 */ /* 0x004fe40000000000 */
[----:B------:R-:W-:Y:S02]  /*8a20*/  ISETP.GE.AND P3, PT, R48, RZ, PT ;  /* 0x000000ff3000720c */ /* 0x000fe40003f66270 */
[----:B------:R-:W2:Y:S04]  /*8a30*/  LDL.LU R48, [R1+0x514] ;  /* 0x0005140001307983 */ /* 0x000ea80000300800 */
[----:B------:R0:W-:Y:S04]  /*8a40*/  STL [R1+0x294], R0 ;  /* 0x0002940001007387 */ /* 0x0001e80000100800 */
[----:B------:R1:W-:Y:S01]  /*8a50*/  STL [R1+0x290], R8 ;  /* 0x0002900801007387 */ /* 0x0003e20000100800 */
[----:B---3--:R-:W-:-:S02]  /*8a60*/  IABS R4, R54 ;  /* 0x0000003600047213 */ /* 0x008fc40000000000 */
[----:B------:R-:W-:Y:S02]  /*8a70*/  ISETP.GE.AND P2, PT, R54, RZ, PT ;  /* 0x000000ff3600720c */ /* 0x000fe40003f46270 */
[----:B------:R-:W3:Y:S01]  /*8a80*/  LDL.LU R54, [R1+0x518] ;  /* 0x0005180001367983 */ /* 0x000ee20000300800 */
[----:B------:R-:W-:Y:S02]  /*8a90*/  ISETP.GT.U32.AND P0, PT, R59, R18, PT ;  /* 0x000000123b00720c */ /* 0x000fe40003f04070 */
[----:B------:R-:W-:Y:S01]  /*8aa0*/  IABS R6, R35 ;  /* 0x0000002300067213 */ /* 0x000fe20000000000 */
[----:B------:R-:W-:-:S04]  /*8ab0*/  IMAD.HI.U32 R7, R9, R5, RZ ;  /* 0x0000000509077227 */ /* 0x000fc800078e00ff */
[----:B------:R-:W-:-:S06]  /*8ac0*/  IMAD.HI.U32 R11, R9, R6, RZ ;  /* 0x00000006090b7227 */ /* 0x000fcc00078e00ff */
[----:B------:R-:W-:Y:S02]  /*8ad0*/  @!P0 IMAD.IADD R18, R18, 0x1, -R59 ;  /* 0x0000000112128824 */ /* 0x000fe400078e0a3b */
[----:B------:R-:W-:Y:S02]  /*8ae0*/  IMAD.MOV R11, RZ, RZ, -R11 ;  /* 0x000000ffff0b7224 */ /* 0x000fe400078e0a0b */
[----:B------:R-:W-:Y:S01]  /*8af0*/  @!P4 IMAD.MOV R18, RZ, RZ, -R18 ;  /* 0x000000ffff12c224 */ /* 0x000fe200078e0a12 */
[C---:B------:R-:W-:Y:S01]  /*8b00*/  ISETP.GT.U32.AND P4, PT, R59.reuse, R12, PT ;  /* 0x0000000c3b00720c */ /* 0x040fe20003f84070 */
[----:B------:R-:W-:Y:S02]  /*8b10*/  IMAD.MOV R7, RZ, RZ, -R7 ;  /* 0x000000ffff077224 */ /* 0x000fe400078e0a07 */
[C---:B------:R-:W-:Y:S02]  /*8b20*/  IMAD R6, R59.reuse, R11, R6 ;  /* 0x0000000b3b067224 */ /* 0x040fe400078e0206 */
[----:B------:R-:W-:-:S02]  /*8b30*/  IMAD R5, R59, R7, R5 ;  /* 0x000000073b057224 */ /* 0x000fc400078e0205 */
[----:B------:R-:W-:Y:S01]  /*8b40*/  IMAD.MOV.U32 R2, RZ, RZ, R4 ;  /* 0x000000ffff027224 */ /* 0x000fe200078e0004 */
[----:B------:R-:W-:-:S03]  /*8b50*/  ISETP.GT.U32.AND P6, PT, R59, R6, PT ;  /* 0x000000063b00720c */ /* 0x000fc60003fc4070 */
[----:B------:R-:W-:-:S04]  /*8b60*/  IMAD.HI.U32 R7, R9, R2, RZ ;  /* 0x0000000209077227 */ /* 0x000fc800078e00ff */
[----:B------:R-:W-:Y:S01]  /*8b70*/  @!P4 IMAD.IADD R12, R12, 0x1, -R59 ;  /* 0x000000010c0cc824 */ /* 0x000fe200078e0a3b */
[----:B------:R-:W-:Y:S01]  /*8b80*/  ISETP.GT.U32.AND P4, PT, R59, R5, PT ;  /* 0x000000053b00720c */ /* 0x000fe20003f84070 */
[----:B------:R-:W-:-:S04]  /*8b90*/  IMAD.MOV R7, RZ, RZ, -R7 ;  /* 0x000000ffff077224 */ /* 0x000fc800078e0a07 */
[----:B------:R-:W-:Y:S02]  /*8ba0*/  IMAD R2, R59, R7, R2 ;  /* 0x000000073b027224 */ /* 0x000fe400078e0202 */
[----:B------:R-:W-:-:S03]  /*8bb0*/  @!P6 IMAD.IADD R6, R6, 0x1, -R59 ;  /* 0x000000010606e824 */ /* 0x000fc600078e0a3b */
[----:B------:R-:W-:-:S03]  /*8bc0*/  ISETP.GT.U32.AND P6, PT, R59, R2, PT ;  /* 0x000000023b00720c */ /* 0x000fc60003fc4070 */
[----:B------:R-:W-:Y:S01]  /*8bd0*/  @!P4 IMAD.IADD R5, R5, 0x1, -R59 ;  /* 0x000000010505c824 */ /* 0x000fe200078e0a3b */
[----:B------:R-:W-:-:S04]  /*8be0*/  ISETP.GT.U32.AND P4, PT, R59, R6, PT ;  /* 0x000000063b00720c */ /* 0x000fc80003f84070 */
[----:B------:R-:W-:Y:S01]  /*8bf0*/  ISETP.GT.U32.AND P1, PT, R59, R5, PT ;  /* 0x000000053b00720c */ /* 0x000fe20003f24070 */
[----:B0-----:R-:W-:Y:S01]  /*8c00*/  IMAD.MOV.U32 R0, RZ, RZ, R12 ;  /* 0x000000ffff007224 */ /* 0x001fe200078e000c */
[----:B------:R-:W-:Y:S02]  /*8c10*/  ISETP.GE.AND P5, PT, R35, RZ, PT ;  /* 0x000000ff2300720c */ /* 0x000fe40003fa6270 */
[----:B----4-:R-:W-:Y:S02]  /*8c20*/  IABS R17, R29 ;  /* 0x0000001d00117213 */ /* 0x010fe40000000000 */
[----:B------:R-:W-:-:S03]  /*8c30*/  IABS R16, R40 ;  /* 0x0000002800107213 */ /* 0x000fc60000000000 */
[----:B------:R-:W-:-:S04]  /*8c40*/  IMAD.HI.U32 R21, R9, R17, RZ ;  /* 0x0000001109157227 */ /* 0x000fc800078e00ff */
[----:B------:R-:W-:-:S04]  /*8c50*/  IMAD.HI.U32 R11, R9, R16, RZ ;  /* 0x00000010090b7227 */ /* 0x000fc800078e00ff */
[----:B------:R-:W-:Y:S02]  /*8c60*/  IMAD.MOV R12, RZ, RZ, -R21 ;  /* 0x000000ffff0c7224 */ /* 0x000fe400078e0a15 */
[----:B------:R-:W-:Y:S02]  /*8c70*/  @!P6 IMAD.IADD R2, R2, 0x1, -R59 ;  /* 0x000000010202e824 */ /* 0x000fe400078e0a3b */
[----:B------:R-:W-:Y:S02]  /*8c80*/  IMAD.MOV R11, RZ, RZ, -R11 ;  /* 0x000000ffff0b7224 */ /* 0x000fe400078e0a0b */
[C---:B------:R-:W-:Y:S02]  /*8c90*/  IMAD R17, R59.reuse, R12, R17 ;  /* 0x0000000c3b117224 */ /* 0x040fe400078e0211 */
[--C-:B------:R-:W-:Y:S01]  /*8ca0*/  @!P4 IMAD.IADD R6, R6, 0x1, -R59.reuse ;  /* 0x000000010606c824 */ /* 0x100fe200078e0a3b */
[----:B------:R-:W-:Y:S01]  /*8cb0*/  ISETP.GE.AND P0, PT, R32, RZ, PT ;  /* 0x000000ff2000720c */ /* 0x000fe20003f06270 */
[C---:B------:R-:W-:Y:S01]  /*8cc0*/  IMAD R16, R59.reuse, R11, R16 ;  /* 0x0000000b3b107224 */ /* 0x040fe200078e0210 */
[----:B------:R-:W-:Y:S01]  /*8cd0*/  ISETP.GT.U32.AND P6, PT, R59, R2, PT ;  /* 0x000000023b00720c */ /* 0x000fe20003fc4070 */
[----:B------:R-:W-:Y:S01]  /*8ce0*/  @!P1 IMAD.IADD R5, R5, 0x1, -R59 ;  /* 0x0000000105059824 */ /* 0x000fe200078e0a3b */
[C---:B------:R-:W-:Y:S01]  /*8cf0*/  ISETP.GT.U32.AND P1, PT, R59.reuse, R17, PT ;  /* 0x000000113b00720c */ /* 0x040fe20003f24070 */
[----:B-1----:R-:W-:Y:S01]  /*8d00*/  IMAD.MOV.U32 R8, RZ, RZ, R6 ;  /* 0x000000ffff087224 */ /* 0x002fe200078e0006 */
[----:B------:R-:W4:Y:S03]  /*8d10*/  LDL.LU R32, [R1+0x51c] ;  /* 0x00051c0001207983 */ /* 0x000f260000300800 */
[----:B------:R-:W-:Y:S01]  /*8d20*/  @!P5 IMAD.MOV R8, RZ, RZ, -R8 ;  /* 0x000000ffff08d224 */ /* 0x000fe200078e0a08 */
[----:B------:R-:W-:-:S03]  /*8d30*/  ISETP.GT.U32.AND P5, PT, R59, R16, PT ;  /* 0x000000103b00720c */ /* 0x000fc60003fa4070 */
[----:B------:R-:W-:Y:S02]  /*8d40*/  @!P0 IMAD.MOV R0, RZ, RZ, -R0 ;  /* 0x000000ffff008224 */ /* 0x000fe400078e0a00 */
[--C-:B------:R-:W-:Y:S02]  /*8d50*/  @!P6 IMAD.IADD R2, R2, 0x1, -R59.reuse ;  /* 0x000000010202e824 */ /* 0x100fe400078e0a3b */
[----:B------:R-:W-:Y:S01]  /*8d60*/  @!P1 IMAD.IADD R17, R17, 0x1, -R59 ;  /* 0x0000000111119824 */ /* 0x000fe200078e0a3b */
[----:B------:R0:W-:Y:S05]  /*8d70*/  STL [R1+0x23c], R0 ;  /* 0x00023c0001007387 */ /* 0x0001ea0000100800 */
[----:B------:R-:W-:Y:S01]  /*8d80*/  @!P5 IADD3 R16, PT, PT, R16, -R59, RZ ;  /* 0x8000003b1010d210 */ /* 0x000fe20007ffe0ff */
[----:B------:R-:W4:Y:S01]  /*8d90*/  LDL.LU R35, [R1+0x520] ;  /* 0x0005200001237983 */ /* 0x000f220000300800 */
[----:B------:R-:W-:-:S02]  /*8da0*/  ISETP.GT.U32.AND P5, PT, R59, R17, PT ;  /* 0x000000113b00720c */ /* 0x000fc40003fa4070 */
[----:B------:R-:W-:-:S05]  /*8db0*/  IABS R14, R45 ;  /* 0x0000002d000e7213 */ /* 0x000fca0000000000 */
[----:B------:R-:W-:-:S04]  /*8dc0*/  IMAD.HI.U32 R7, R9, R14, RZ ;  /* 0x0000000e09077227 */ /* 0x000fc800078e00ff */
[----:B------:R-:W-:-:S04]  /*8dd0*/  IMAD.MOV R7, RZ, RZ, -R7 ;  /* 0x000000ffff077224 */ /* 0x000fc800078e0a07 */
[----:B------:R-:W-:Y:S02]  /*8de0*/  IMAD R14, R59, R7, R14 ;  /* 0x000000073b0e7224 */ /* 0x000fe400078e020e */
[----:B0-----:R-:W-:-:S03]  /*8df0*/  IMAD.MOV.U32 R0, RZ, RZ, R5 ;  /* 0x000000ffff007224 */ /* 0x001fc600078e0005 */
[----:B------:R-:W-:Y:S01]  /*8e00*/  ISETP.GT.U32.AND P6, PT, R59, R14, PT ;  /* 0x0000000e3b00720c */ /* 0x000fe20003fc4070 */
[----:B------:R-:W-:Y:S01]  /*8e10*/  @!P3 IMAD.MOV R0, RZ, RZ, -R0 ;  /* 0x000000ffff00b224 */ /* 0x000fe200078e0a00 */
[----:B------:R-:W-:Y:S02]  /*8e20*/  IABS R4, R43 ;  /* 0x0000002b00047213 */ /* 0x000fe40000000000 */
[----:B------:R-:W-:Y:S02]  /*8e30*/  ISETP.GE.AND P0, PT, R43, RZ, PT ;  /* 0x000000ff2b00720c */ /* 0x000fe40003f06270 */
[----:B------:R-:W4:Y:S04]  /*8e40*/  LDL.LU R43, [R1+0x524] ;  /* 0x00052400012b7983 */ /* 0x000f280000300800 */
[----:B------:R-:W-:Y:S03]  /*8e50*/  STL [R1+0x260], R8 ;  /* 0x0002600801007387 */ /* 0x000fe60000100800 */
[--C-:B------:R-:W-:Y:S01]  /*8e60*/  @!P6 IMAD.IADD R14, R14, 0x1, -R59.reuse ;  /* 0x000000010e0ee824 */ /* 0x100fe200078e0a3b */
[----:B------:R0:W-:Y:S01]  /*8e70*/  STL [R1+0x280], R0 ;  /* 0x0002800001007387 */ /* 0x0001e20000100800 */
[----:B------:R-:W-:-:S02]  /*8e80*/  @!P5 IMAD.IADD R17, R17, 0x1, -R59 ;  /* 0x000000011111d824 */ /* 0x000fc400078e0a3b */
[----:B0-----:R-:W-:-:S04]  /*8e90*/  IMAD.MOV.U32 R0, RZ, RZ, R2 ;  /* 0x000000ffff007224 */ /* 0x001fc800078e0002 */
[----:B------:R-:W-:Y:S01]  /*8ea0*/  @!P2 IMAD.MOV R0, RZ, RZ, -R0 ;  /* 0x000000ffff00a224 */ /* 0x000fe200078e0a00 */
[----:B------:R-:W-:-:S04]  /*8eb0*/  ISETP.GT.U32.AND P2, PT, R59, R14, PT ;  /* 0x0000000e3b00720c */ /* 0x000fc80003f44070 */
[----:B------:R0:W-:Y:S09]  /*8ec0*/  STL [R1+0x284], R0 ;  /* 0x0002840001007387 */ /* 0x0001f20000100800 */
[----:B------:R-:W-:Y:S01]  /*8ed0*/  @!P2 IMAD.IADD R14, R14, 0x1, -R59 ;  /* 0x000000010e0ea824 */ /* 0x000fe200078e0a3b */
[----:B--2---:R-:W-:-:S05]  /*8ee0*/  IABS R11, R48 ;  /* 0x00000030000b7213 */ /* 0x004fca0000000000 */
[----:B------:R-:W-:-:S04]  /*8ef0*/  IMAD.HI.U32 R6, R9, R11, RZ ;  /* 0x0000000b09067227 */ /* 0x000fc800078e00ff */
[----:B------:R-:W-:-:S04]  /*8f00*/  IMAD.MOV R6, RZ, RZ, -R6 ;  /* 0x000000ffff067224 */ /* 0x000fc800078e0a06 */
[----:B------:R-:W-:-:S05]  /*8f10*/  IMAD R11, R59, R6, R11 ;  /* 0x000000063b0b7224 */ /* 0x000fca00078e020b */
[----:B------:R-:W-:Y:S02]  /*8f20*/  ISETP.GT.U32.AND P5, PT, R59, R11, PT ;  /* 0x0000000b3b00720c */ /* 0x000fe40003fa4070 */
[----:B------:R-:W-:Y:S02]  /*8f30*/  ISETP.GE.AND P2, PT, R48, RZ, PT ;  /* 0x000000ff3000720c */ /* 0x000fe40003f46270 */
[----:B------:R-:W2:Y:S09]  /*8f40*/  LDL.LU R48, [R1+0x528] ;  /* 0x0005280001307983 */ /* 0x000eb20000300800 */
[----:B------:R-:W-:Y:S01]  /*8f50*/  @!P5 IMAD.IADD R11, R11, 0x1, -R59 ;  /* 0x000000010b0bd824 */ /* 0x000fe200078e0a3b */
[----:B---3--:R-:W-:-:S02]  /*8f60*/  IABS R5, R54 ;  /* 0x0000003600057213 */ /* 0x008fc40000000000 */
[----:B------:R-:W-:Y:S02]  /*8f70*/  ISETP.GE.AND P5, PT, R54, RZ, PT ;  /* 0x000000ff3600720c */ /* 0x000fe40003fa6270 */
[----:B------:R-:W3:Y:S01]  /*8f80*/  LDL.LU R54, [R1+0x52c] ;  /* 0x00052c0001367983 */ /* 0x000ee20000300800 */
[----:B------:R-:W-:-:S04]  /*8f90*/  IMAD.HI.U32 R22, R9, R4, RZ ;  /* 0x0000000409167227 */ /* 0x000fc800078e00ff */
[----:B------:R-:W-:-:S04]  /*8fa0*/  IMAD.MOV R19, RZ, RZ, -R22 ;  /* 0x000000ffff137224 */ /* 0x000fc800078e0a16 */
[----:B------:R-:W-:-:S05]  /*8fb0*/  IMAD R4, R59, R19, R4 ;  /* 0x000000133b047224 */ /* 0x000fca00078e0204 */
[----:B------:R-:W-:Y:S01]  /*8fc0*/  ISETP.GT.U32.AND P4, PT, R59, R4, PT ;  /* 0x000000043b00720c */ /* 0x000fe20003f84070 */
[----:B------:R-:W-:Y:S01]  /*8fd0*/  IMAD.HI.U32 R2, R9, R5, RZ ;  /* 0x0000000509027227 */ /* 0x000fe200078e00ff */
[----:B------:R-:W-:-:S03]  /*8fe0*/  ISETP.GT.U32.AND P6, PT, R59, R16, PT ;  /* 0x000000103b00720c */ /* 0x000fc60003fc4070 */
[----:B------:R-:W-:-:S08]  /*8ff0*/  IMAD.MOV R2, RZ, RZ, -R2 ;  /* 0x000000ffff027224 */ /* 0x000fd000078e0a02 */
[----:B------:R-:W-:-:S05]  /*9000*/  @!P4 IMAD.IADD R4, R4, 0x1, -R59 ;  /* 0x000000010404c824 */ /* 0x000fca00078e0a3b */
[C---:B------:R-:W-:Y:S01]  /*9010*/  ISETP.GT.U32.AND P1, PT, R59.reuse, R4, PT ;  /* 0x000000043b00720c */ /* 0x040fe20003f24070 */
[----:B------:R-:W-:Y:S02]  /*9020*/  IMAD R2, R59, R2, R5 ;  /* 0x000000023b027224 */ /* 0x000fe400078e0205 */
[----:B------:R-:W-:-:S03]  /*9030*/  @!P6 IMAD.IADD R16, R16, 0x1, -R59 ;  /* 0x000000011010e824 */ /* 0x000fc600078e0a3b */
[----:B------:R-:W-:-:S07]  /*9040*/  ISETP.GT.U32.AND P6, PT, R59, R2, PT ;  /* 0x000000023b00720c */ /* 0x000fce0003fc4070 */
[----:B------:R-:W-:-:S04]  /*9050*/  @!P1 IMAD.IADD R4, R4, 0x1, -R59 ;  /* 0x0000000104049824 */ /* 0x000fc800078e0a3b */
[----:B0-----:R-:W-:Y:S01]  /*9060*/  IMAD.MOV.U32 R0, RZ, RZ, R4 ;  /* 0x000000ffff007224 */ /* 0x001fe200078e0004 */
[----:B------:R-:W-:Y:S01]  /*9070*/  ISETP.GE.AND P3, PT, R29, RZ, PT ;  /* 0x000000ff1d00720c */ /* 0x000fe20003f66270 */
[----:B------:R-:W-:Y:S02]  /*9080*/  @!P6 IMAD.IADD R2, R2, 0x1, -R59 ;  /* 0x000000010202e824 */ /* 0x000fe400078e0a3b */
[----:B------:R-:W-:Y:S01]  /*9090*/  @!P0 IMAD.MOV R0, RZ, RZ, -R0 ;  /* 0x000000ffff008224 */ /* 0x000fe200078e0a00 */
[----:B------:R-:W-:Y:S02]  /*90a0*/  ISETP.GE.AND P4, PT, R40, RZ, PT ;  /* 0x000000ff2800720c */ /* 0x000fe40003f86270 */
[----:B------:R-:W-:Y:S02]  /*90b0*/  ISETP.GE.AND P1, PT, R45, RZ, PT ;  /* 0x000000ff2d00720c */ /* 0x000fe40003f26270 */
[C---:B------:R-:W-:Y:S01]  /*90c0*/  ISETP.GT.U32.AND P0, PT, R59.reuse, R11, PT ;  /* 0x0000000b3b00720c */ /* 0x040fe20003f04070 */
[----:B------:R-:W3:Y:S01]  /*90d0*/  LDL.LU R45, [R1+0x530] ;  /* 0x00053000012d7983 */ /* 0x000ee20000300800 */
[----:B------:R-:W-:-:S03]  /*90e0*/  ISETP.GT.U32.AND P6, PT, R59, R2, PT ;  /* 0x000000023b00720c */ /* 0x000fc60003fc4070 */
[----:B------:R0:W-:Y:S04]  /*90f0*/  STL [R1+0x264], R0 ;  /* 0x0002640001007387 */ /* 0x0001e80000100800 */
[----:B------:R-:W3:Y:S01]  /*9100*/  LDL.LU R27, [R1+0x534] ;  /* 0x00053400011b7983 */ /* 0x000ee20000300800 */
[----:B------:R-:W-:Y:S02]  /*9110*/  IMAD.MOV.U32 R10, RZ, RZ, R17 ;  /* 0x000000ffff0a7224 */ /* 0x000fe400078e0011 */
[----:B------:R-:W-:Y:S01]  /*9120*/  IMAD.MOV.U32 R8, RZ, RZ, R16 ;  /* 0x000000ffff087224 */ /* 0x000fe200078e0010 */
[----:B------:R-:W3:Y:S01]  /*9130*/  LDL.LU R40, [R1+0x538] ;  /* 0x0005380001287983 */ /* 0x000ee20000300800 */
[----:B------:R-:W-:Y:S02]  /*9140*/  @!P3 IMAD.MOV R10, RZ, RZ, -R10 ;  /* 0x000000ffff0ab224 */ /* 0x000fe400078e0a0a */
[----:B0-----:R-:W-:-:S02]  /*9150*/  IMAD.MOV.U32 R0, RZ, RZ, R14 ;  /* 0x000000ffff007224 */ /* 0x001fc400078e000e */
[----:B------:R-:W-:Y:S02]  /*9160*/  @!P4 IMAD.MOV R8, RZ, RZ, -R8 ;  /* 0x000000ffff08c224 */ /* 0x000fe400078e0a08 */
[--C-:B------:R-:W-:Y:S02]  /*9170*/  @!P0 IMAD.IADD R11, R11, 0x1, -R59.reuse ;  /* 0x000000010b0b8824 */ /* 0x100fe400078e0a3b */
[----:B------:R-:W-:Y:S01]  /*9180*/  @!P1 IMAD.MOV R0, RZ, RZ, -R0 ;  /* 0x000000ffff009224 */ /* 0x000fe200078e0a00 */
[----:B------:R-:W-:Y:S01]  /*9190*/  STL [R1+0x268], R10 ;  /* 0x0002680a01007387 */ /* 0x000fe20000100800 */
[----:B------:R-:W-:-:S03]  /*91a0*/  @!P6 IMAD.IADD R2, R2, 0x1, -R59 ;  /* 0x000000010202e824 */ /* 0x000fc600078e0a3b */
[----:B------:R0:W-:Y:S01]  /*91b0*/  STL [R1+0x270], R8 ;  /* 0x0002700801007387 */ /* 0x0001e20000100800 */
[----:B----4-:R-:W-:-:S03]  /*91c0*/  IABS R7, R32 ;  /* 0x0000002000077213 */ /* 0x010fc60000000000 */
[----:B------:R1:W-:Y:S01]  /*91d0*/  STL [R1+0x274], R0 ;  /* 0x0002740001007387 */ /* 0x0003e20000100800 */
[----:B0-----:R-:W-:Y:S01]  /*91e0*/  MOV R8, R11 ;  /* 0x0000000b00087202 */ /* 0x001fe20000000f00 */
[----:B------:R-:W-:-:S04]  /*91f0*/  IMAD.HI.U32 R19, R9, R7, RZ ;  /* 0x0000000709137227 */ /* 0x000fc800078e00ff */
[----:B-1----:R-:W-:Y:S02]  /*9200*/  IMAD.MOV.U32 R0, RZ, RZ, R2 ;  /* 0x000000ffff007224 */ /* 0x002fe400078e0002 */
[----:B------:R-:W-:Y:S02]  /*9210*/  @!P2 IMAD.MOV R8, RZ, RZ, -R8 ;  /* 0x000000ffff08a224 */ /* 0x000fe400078e0a08 */
[----:B------:R-:W-:Y:S02]  /*9220*/  @!P5 IMAD.MOV R0, RZ, RZ, -R0 ;  /* 0x000000ffff00d224 */ /* 0x000fe400078e0a00 */
[----:B------:R-:W-:Y:S01]  /*9230*/  IMAD.MOV R19, RZ, RZ, -R19 ;  /* 0x000000ffff137224 */ /* 0x000fe200078e0a13 */
[----:B------:R-:W-:Y:S03]  /*9240*/  STL [R1+0x278], R8 ;  /* 0x0002780801007387 */ /* 0x000fe60000100800 */
[----:B------:R-:W-:Y:S01]  /*9250*/  IMAD R7, R59, R19, R7 ;  /* 0x000000133b077224 */ /* 0x000fe200078e0207 */
[----:B------:R0:W-:Y:S01]  /*9260*/  STL [R1+0x27c], R0 ;  /* 0x00027c0001007387 */ /* 0x0001e20000100800 */
[----:B------:R-:W-:-:S05]  /*9270*/  IABS R5, R43 ;  /* 0x0000002b00057213 */ /* 0x000fca0000000000 */
[----:B------:R-:W-:-:S04]  /*9280*/  IMAD.HI.U32 R4, R9, R5, RZ ;  /* 0x0000000509047227 */ /* 0x000fc800078e00ff */
[----:B------:R-:W-:-:S04]  /*9290*/  IMAD.MOV R4, RZ, RZ, -R4 ;  /* 0x000000ffff047224 */ /* 0x000fc800078e0a04 */
[----:B------:R-:W-:Y:S01]  /*92a0*/  IMAD R5, R59, R4, R5 ;  /* 0x000000043b057224 */ /* 0x000fe200078e0205 */
[----:B--2---:R-:W-:Y:S02]  /*92b0*/  ISETP.GE.AND P2, PT, R48, RZ, PT ;  /* 0x000000ff3000720c */ /* 0x004fe40003f46270 */
[----:B------:R-:W-:Y:S02]  /*92c0*/  IABS R4, R48 ;  /* 0x0000003000047213 */ /* 0x000fe40000000000 */
[----:B------:R-:W2:Y:S01]  /*92d0*/  LDL.LU R48, [R1+0x53c] ;  /* 0x00053c0001307983 */ /* 0x000ea20000300800 */
[----:B---3--:R-:W-:Y:S02]  /*92e0*/  ISETP.GE.AND P5, PT, R54, RZ, PT ;  /* 0x000000ff3600720c */ /* 0x008fe40003fa6270 */
[----:B------:R-:W-:Y:S02]  /*92f0*/  IABS R19, R54 ;  /* 0x0000003600137213 */ /* 0x000fe40000000000 */
[----:B------:R-:W3:Y:S04]  /*9300*/  LDL.LU R54, [R1+0x540] ;  /* 0x0005400001367983 */ /* 0x000ee80000300800 */
[----:B------:R-:W4:Y:S01]  /*9310*/  LDL.LU R29, [R1+0x544] ;  /* 0x00054400011d7983 */ /* 0x000f220000300800 */
[----:B------:R-:W-:-:S05]  /*9320*/  IABS R6, R35 ;  /* 0x0000002300067213 */ /* 0x000fca0000000000 */
[----:B------:R-:W-:-:S04]  /*9330*/  IMAD.HI.U32 R12, R9, R6, RZ ;  /* 0x00000006090c7227 */ /* 0x000fc800078e00ff */
[----:B------:R-:W-:-:S04]  /*9340*/  IMAD.MOV R12, RZ, RZ, -R12 ;  /* 0x000000ffff0c7224 */ /* 0x000fc800078e0a0c */
[----:B------:R-:W-:-:S05]  /*9350*/  IMAD R6, R59, R12, R6 ;  /* 0x0000000c3b067224 */ /* 0x000fca00078e0206 */
[C---:B------:R-:W-:Y:S02]  /*9360*/  ISETP.GT.U32.AND P6, PT, R59.reuse, R6, PT ;  /* 0x000000063b00720c */ /* 0x040fe40003fc4070 */
[----:B------:R-:W-:Y:S01]  /*9370*/  ISETP.GT.U32.AND P3, PT, R59, R7, PT ;  /* 0x000000073b00720c */ /* 0x000fe20003f64070 */
[----:B------:R-:W-:-:S10]  /*9380*/  IMAD.HI.U32 R2, R9, R4, RZ ;  /* 0x0000000409027227 */ /* 0x000fd400078e00ff */
[----:B------:R-:W-:-:S05]  /*9390*/  @!P6 IMAD.IADD R6, R6, 0x1, -R59 ;  /* 0x000000010606e824 */ /* 0x000fca00078e0a3b */
[----:B------:R-:W-:Y:S01]  /*93a0*/  ISETP.GT.U32.AND P6, PT, R59, R6, PT ;  /* 0x000000063b00720c */ /* 0x000fe20003fc4070 */
[----:B------:R-:W-:Y:S02]  /*93b0*/  @!P3 IMAD.IADD R7, R7, 0x1, -R59 ;  /* 0x000000010707b824 */ /* 0x000fe400078e0a3b */
[----:B------:R-:W-:-:S03]  /*93c0*/  IMAD.MOV R2, RZ, RZ, -R2 ;  /* 0x000000ffff027224 */ /* 0x000fc600078e0a02 */
[C---:B------:R-:W-:Y:S01]  /*93d0*/  ISETP.GT.U32.AND P3, PT, R59.reuse, R7, PT ;  /* 0x000000073b00720c */ /* 0x040fe20003f64070 */
[C---:B------:R-:W-:Y:S01]  /*93e0*/  IMAD R4, R59.reuse, R2, R4 ;  /* 0x000000023b047224 */ /* 0x040fe200078e0204 */
[----:B------:R-:W-:Y:S02]  /*93f0*/  ISETP.GE.AND P4, PT, R32, RZ, PT ;  /* 0x000000ff2000720c */ /* 0x000fe40003f86270 */
[----:B------:R-:W4:Y:S03]  /*9400*/  LDL.LU R32, [R1+0x548] ;  /* 0x0005480001207983 */ /* 0x000f260000300800 */
[----:B------:R-:W-:Y:S01]  /*9410*/  @!P6 IMAD.IADD R6, R6, 0x1, -R59 ;  /* 0x000000010606e824 */ /* 0x000fe200078e0a3b */
[----:B------:R-:W-:-:S05]  /*9420*/  ISETP.GT.U32.AND P6, PT, R59, R4, PT ;  /* 0x000000043b00720c */ /* 0x000fca0003fc4070 */
[----:B------:R-:W-:Y:S01]  /*9430*/  @!P3 IMAD.IADD R7, R7, 0x1, -R59 ;  /* 0x000000010707b824 */ /* 0x000fe200078e0a3b */
[----:B------:R-:W-:Y:S01]  /*9440*/  ISETP.GT.U32.AND P3, PT, R59, R5, PT ;  /* 0x000000053b00720c */ /* 0x000fe20003f64070 */
[----:B------:R-:W-:Y:S01]  /*9450*/  IMAD.HI.U32 R21, R9, R19, RZ ;  /* 0x0000001309157227 */ /* 0x000fe200078e00ff */
[----:B------:R-:W-:Y:S02]  /*9460*/  ISETP.GE.AND P1, PT, R35, RZ, PT ;  /* 0x000000ff2300720c */ /* 0x000fe40003f26270 */
[----:B------:R-:W-:Y:S01]  /*9470*/  IABS R14, R27 ;  /* 0x0000001b000e7213 */ /* 0x000fe20000000000 */
[----:B0-----:R-:W-:Y:S02]  /*9480*/  IMAD.MOV.U32 R0, RZ, RZ, R7 ;  /* 0x000000ffff007224 */ /* 0x001fe400078e0007 */
[----:B------:R-:W-:Y:S02]  /*9490*/  @!P6 IMAD.IADD R4, R4, 0x1, -R59 ;  /* 0x000000010404e824 */ /* 0x000fe400078e0a3b */
[----:B------:R-:W-:-:S02]  /*94a0*/  @!P4 IMAD.MOV R0, RZ, RZ, -R0 ;  /* 0x000000ffff00c224 */ /* 0x000fc400078e0a00 */
[----:B------:R-:W-:Y:S01]  /*94b0*/  IMAD.HI.U32 R11, R9, R14, RZ ;  /* 0x0000000e090b7227 */ /* 0x000fe200078e00ff */
[----:B------:R-:W-:-:S03]  /*94c0*/  ISETP.GT.U32.AND P4, PT, R59, R4, PT ;  /* 0x000000043b00720c */ /* 0x000fc60003f84070 */
[----:B------:R-:W-:Y:S01]  /*94d0*/  IMAD.MOV R21, RZ, RZ, -R21 ;  /* 0x000000ffff157224 */ /* 0x000fe200078e0a15 */
[----:B------:R0:W-:Y:S01]  /*94e0*/  STL [R1+0x248], R0 ;  /* 0x0002480001007387 */ /* 0x0001e20000100800 */
[----:B------:R-:W-:Y:S02]  /*94f0*/  IMAD.MOV R11, RZ, RZ, -R11 ;  /* 0x000000ffff0b7224 */ /* 0x000fe400078e0a0b */
[----:B------:R-:W-:Y:S01]  /*9500*/  @!P3 IMAD.IADD R5, R5, 0x1, -R59 ;  /* 0x000000010505b824 */ /* 0x000fe200078e0a3b */
[----:B------:R-:W-:Y:S01]  /*9510*/  ISETP.GE.AND P0, PT, R43, RZ, PT ;  /* 0x000000ff2b00720c */ /* 0x000fe20003f06270 */
[C---:B------:R-:W-:Y:S01]  /*9520*/  IMAD R19, R59.reuse, R21, R19 ;  /* 0x000000153b137224 */ /* 0x040fe200078e0213 */
[----:B------:R-:W4:Y:S01]  /*9530*/  LDL.LU R35, [R1+0x54c] ;  /* 0x00054c0001237983 */ /* 0x000f220000300800 */
[----:B0-----:R-:W-:Y:S01]  /*9540*/  IMAD.MOV.U32 R0, RZ, RZ, R6 ;  /* 0x000000ffff007224 */ /* 0x001fe200078e0006 */
[C---:B------:R-:W-:Y:S01]  /*9550*/  ISETP.GT.U32.AND P6, PT, R59.reuse, R5, PT ;  /* 0x000000053b00720c */ /* 0x040fe20003fc4070 */
[----:B------:R-:W-:-:S02]  /*9560*/  IMAD R14, R59, R11, R14 ;  /* 0x0000000b3b0e7224 */ /* 0x000fc400078e020e */
[--C-:B------:R-:W-:Y:S01]  /*9570*/  @!P4 IMAD.IADD R4, R4, 0x1, -R59.reuse ;  /* 0x000000010404c824 */ /* 0x100fe200078e0a3b */
[----:B------:R-:W-:Y:S01]  /*9580*/  IABS R17, R45 ;  /* 0x0000002d00117213 */ /* 0x000fe20000000000 */
[----:B------:R-:W-:Y:S01]  /*9590*/  @!P1 IMAD.MOV R0, RZ, RZ, -R0 ;  /* 0x000000ffff009224 */ /* 0x000fe200078e0a00 */
[C---:B------:R-:W-:Y:S01]  /*95a0*/  ISETP.GT.U32.AND P1, PT, R59.reuse, R19, PT ;  /* 0x000000133b00720c */ /* 0x040fe20003f24070 */
[----:B------:R-:W4:Y:S01]  /*95b0*/  LDL.LU R43, [R1+0x550] ;  /* 0x00055000012b7983 */ /* 0x000f220000300800 */
[----:B------:R-:W-:Y:S02]  /*95c0*/  ISETP.GT.U32.AND P4, PT, R59, R14, PT ;  /* 0x0000000e3b00720c */ /* 0x000fe40003f84070 */
[----:B------:R-:W-:Y:S02]  /*95d0*/  ISETP.GE.AND P3, PT, R45, RZ, PT ;  /* 0x000000ff2d00720c */ /* 0x000fe40003f66270 */
[----:B------:R-:W4:Y:S01]  /*95e0*/  LDL.LU R45, [R1+0x554] ;  /* 0x00055400012d7983 */ /* 0x000f220000300800 */
[----:B------:R-:W-:-:S03]  /*95f0*/  @!P6 IMAD.IADD R5, R5, 0x1, -R59 ;  /* 0x000000010505e824 */ /* 0x000fc600078e0a3b */
[----:B------:R0:W-:Y:S03]  /*9600*/  STL [R1+0x254], R0 ;  /* 0x0002540001007387 */ /* 0x0001e60000100800 */
[--C-:B------:R-:W-:Y:S02]  /*9610*/  @!P1 IMAD.IADD R19, R19, 0x1, -R59.reuse ;  /* 0x0000000113139824 */ /* 0x100fe400078e0a3b */
[----:B------:R-:W-:-:S03]  /*9620*/  @!P4 IMAD.IADD R14, R14, 0x1, -R59 ;  /* 0x000000010e0ec824 */ /* 0x000fc600078e0a3b */
[----:B------:R-:W-:Y:S01]  /*9630*/  ISETP.GT.U32.AND P4, PT, R59, R19, PT ;  /* 0x000000133b00720c */ /* 0x000fe20003f84070 */
[----:B0-----:R-:W-:-:S04]  /*9640*/  IMAD.MOV.U32 R0, RZ, RZ, R5 ;  /* 0x000000ffff007224 */ /* 0x001fc800078e0005 */
[----:B------:R-:W-:-:S05]  /*9650*/  @!P0 IMAD.MOV R0, RZ, RZ, -R0 ;  /* 0x000000ffff008224 */ /* 0x000fca00078e0a00 */
[----:B------:R0:W-:Y:S03]  /*9660*/  STL [R1+0x244], R0 ;  /* 0x0002440001007387 */ /* 0x0001e60000100800 */
[----:B------:R-:W-:Y:S02]  /*9670*/  @!P4 IMAD.IADD R19, R19, 0x1, -R59 ;  /* 0x000000011313c824 */ /* 0x000fe400078e0a3b */
[----:B0-----:R-:W-:-:S04]  /*9680*/  IMAD.MOV.U32 R0, RZ, RZ, R4 ;  /* 0x000000ffff007224 */ /* 0x001fc800078e0004 */
[----:B------:R-:W-:-:S05]  /*9690*/  @!P2 IMAD.MOV R0, RZ, RZ, -R0 ;  /* 0x000000ffff00a224 */ /* 0x000fca00078e0a00 */
[----:B------:R0:W-:Y:S02]  /*96a0*/  STL [R1+0x238], R0 ;  /* 0x0002380001007387 */ /* 0x0001e40000100800 */
[----:B0-----:R-:W-:-:S04]  /*96b0*/  IMAD.MOV.U32 R0, RZ, RZ, R19 ;  /* 0x000000ffff007224 */ /* 0x001fc800078e0013 */
[----:B------:R-:W-:Y:S01]  /*96c0*/  @!P5 IMAD.MOV R0, RZ, RZ, -R0 ;  /* 0x000000ffff00d224 */ /* 0x000fe200078e0a00 */
[----:B------:R-:W-:Y:S01]  /*96d0*/  IABS R12, R40 ;  /* 0x00000028000c7213 */ /* 0x000fe20000000000 */
[----:B------:R-:W-:-:S03]  /*96e0*/  IMAD.HI.U32 R16, R9, R17, RZ ;  /* 0x0000001109107227 */ /* 0x000fc600078e00ff */
[----:B------:R0:W-:Y:S01]  /*96f0*/  STL [R1+0x1d0], R0 ;  /* 0x0001d00001007387 */ /* 0x0001e20000100800 */
[----:B------:R-:W-:Y:S02]  /*9700*/  IMAD.MOV R16, RZ, RZ, -R16 ;  /* 0x000000ffff107224 */ /* 0x000fe400078e0a10 */
[----:B------:R-:W-:-:S04]  /*9710*/  IMAD.HI.U32 R2, R9, R12, RZ ;  /* 0x0000000c09027227 */ /* 0x000fc800078e00ff */
[----:B------:R-:W-:Y:S02]  /*9720*/  IMAD R17, R59, R16, R17 ;  /* 0x000000103b117224 */ /* 0x000fe400078e0211 */
[----:B------:R-:W-:-:S03]  /*9730*/  IMAD.MOV R2, RZ, RZ, -R2 ;  /* 0x000000ffff027224 */ /* 0x000fc600078e0a02 */
[C---:B------:R-:W-:Y:S01]  /*9740*/  ISETP.GT.U32.AND P6, PT, R59.reuse, R17, PT ;  /* 0x000000113b00720c */ /* 0x040fe20003fc4070 */
[----:B------:R-:W-:-:S05]  /*9750*/  IMAD R12, R59, R2, R12 ;  /* 0x000000023b0c7224 */ /* 0x000fca00078e020c */
[----:B------:R-:W-:-:S07]  /*9760*/  ISETP.GT.U32.AND P1, PT, R59, R12, PT ;  /* 0x0000000c3b00720c */ /* 0x000fce0003f24070 */
[----:B------:R-:W-:-:S06]  /*9770*/  @!P6 IMAD.IADD R17, R17, 0x1, -R59 ;  /* 0x000000011111e824 */ /* 0x000fcc00078e0a3b */
[----:B------:R-:W-:Y:S01]  /*9780*/  @!P1 IMAD.IADD R12, R12, 0x1, -R59 ;  /* 0x000000010c0c9824 */ /* 0x000fe200078e0a3b */
[----:B------:R-:W-:-:S13]  /*9790*/  ISETP.GT.U32.AND P1, PT, R59, R17, PT ;  /* 0x000000113b00720c */ /* 0x000fda0003f24070 */
[----:B------:R-:W-:-:S04]  /*97a0*/  @!P1 IMAD.IADD R17, R17, 0x1, -R59 ;  /* 0x0000000111119824 */ /* 0x000fc800078e0a3b */
[----:B------:R-:W-:Y:S01]  /*97b0*/  IMAD.MOV.U32 R8, RZ, RZ, R17 ;  /* 0x000000ffff087224 */ /* 0x000fe200078e0011 */
[----:B---3--:R-:W-:-:S05]  /*97c0*/  IABS R7, R54 ;  /* 0x0000003600077213 */ /* 0x008fca0000000000 */
[----:B------:R-:W-:-:S04]  /*97d0*/  IMAD.HI.U32 R22, R9, R7, RZ ;  /* 0x0000000709167227 */ /* 0x000fc800078e00ff */
[----:B------:R-:W-:-:S04]  /*97e0*/  IMAD.MOV R22, RZ, RZ, -R22 ;  /* 0x000000ffff167224 */ /* 0x000fc800078e0a16 */
[----:B------:R-:W-:-:S05]  /*97f0*/  IMAD R7, R59, R22, R7 ;  /* 0x000000163b077224 */ /* 0x000fca00078e0207 */
[----:B------:R-:W-:Y:S02]  /*9800*/  ISETP.GT.U32.AND P4, PT, R59, R7, PT ;  /* 0x000000073b00720c */ /* 0x000fe40003f84070 */
[----:B--2---:R-:W-:-:S11]  /*9810*/  IABS R11, R48 ;  /* 0x00000030000b7213 */ /* 0x004fd60000000000 */
[----:B------:R-:W-:Y:S01]  /*9820*/  @!P4 IMAD.IADD R7, R7, 0x1, -R59 ;  /* 0x000000010707c824 */ /* 0x000fe200078e0a3b */
[----:B------:R-:W-:Y:S02]  /*9830*/  ISETP.GE.AND P4, PT, R48, RZ, PT ;  /* 0x000000ff3000720c */ /* 0x000fe40003f86270 */
[----:B------:R-:W2:Y:S01]  /*9840*/  LDL.LU R48, [R1+0x558] ;  /* 0x0005580001307983 */ /* 0x000ea20000300800 */
[----:B------:R-:W-:-:S04]  /*9850*/  IMAD.HI.U32 R16, R9, R11, RZ ;  /* 0x0000000b09107227 */ /* 0x000fc800078e00ff */
[----:B------:R-:W-:-:S04]  /*9860*/  IMAD.MOV R16, RZ, RZ, -R16 ;  /* 0x000000ffff107224 */ /* 0x000fc800078e0a10 */
[----:B------:R-:W-:Y:S01]  /*9870*/  IMAD R11, R59, R16, R11 ;  /* 0x000000103b0b7224 */ /* 0x000fe200078e020b */
[----:B----4-:R-:W-:-:S04]  /*9880*/  IABS R2, R29 ;  /* 0x0000001d00027213 */ /* 0x010fc80000000000 */
[----:B------:R-:W-:Y:S01]  /*9890*/  ISETP.GT.U32.AND P6, PT, R59, R11, PT ;  /* 0x0000000b3b00720c */ /* 0x000fe20003fc4070 */
[----:B------:R-:W-:-:S05]  /*98a0*/  IMAD.HI.U32 R21, R9, R2, RZ ;  /* 0x0000000209157227 */ /* 0x000fca00078e00ff */
[----:B------:R-:W-:-:S05]  /*98b0*/  IADD3 R21, PT, PT, -R21, RZ, RZ ;  /* 0x000000ff15157210 */ /* 0x000fca0007ffe1ff */
[----:B------:R-:W-:Y:S02]  /*98c0*/  IMAD R2, R59, R21, R2 ;  /* 0x000000153b027224 */ /* 0x000fe400078e0202 */
[----:B------:R-:W-:-:S03]  /*98d0*/  @!P6 IMAD.IADD R11, R11, 0x1, -R59 ;  /* 0x000000010b0be824 */ /* 0x000fc600078e0a3b */
[C---:B------:R-:W-:Y:S02]  /*98e0*/  ISETP.GT.U32.AND P1, PT, R59.reuse, R2, PT ;  /* 0x000000023b00720c */ /* 0x040fe40003f24070 */
[----:B------:R-:W-:Y:S02]  /*98f0*/  ISETP.GT.U32.AND P2, PT, R59, R11, PT ;  /* 0x0000000b3b00720c */ /* 0x000fe40003f44070 */
[----:B------:R-:W-:-:S09]  /*9900*/  @!P3 IADD3 R8, PT, PT, -R8, RZ, RZ ;  /* 0x000000ff0808b210 */ /* 0x000fd20007ffe1ff */
[--C-:B------:R-:W-:Y:S02]  /*9910*/  @!P1 IMAD.IADD R2, R2, 0x1, -R59.reuse ;  /* 0x0000000102029824 */ /* 0x100fe400078e0a3b */
[----:B------:R-:W-:Y:S01]  /*9920*/  @!P2 IMAD.IADD R11, R11, 0x1, -R59 ;  /* 0x000000010b0ba824 */ /* 0x000fe200078e0a3b */
[----:B------:R-:W-:Y:S02]  /*9930*/  ISETP.GE.AND P2, PT, R40, RZ, PT ;  /* 0x000000ff2800720c */ /* 0x000fe40003f46270 */
[----:B------:R-:W3:Y:S01]  /*9940*/  LDL.LU R40, [R1+0x55c] ;  /* 0x00055c0001287983 */ /* 0x000ee20000300800 */
[----:B------:R-:W-:-:S03]  /*9950*/  ISETP.GE.AND P1, PT, R54, RZ, PT ;  /* 0x000000ff3600720c */ /* 0x000fc60003f26270 */
[----:B------:R1:W-:Y:S04]  /*9960*/  STL [R1+0x1d4], R8 ;  /* 0x0001d40801007387 */ /* 0x0003e80000100800 */
[----:B------:R-:W4:Y:S01]  /*9970*/  LDL.LU R54, [R1+0x560] ;  /* 0x0005600001367983 */ /* 0x000f220000300800 */
[----:B------:R-:W-:Y:S02]  /*9980*/  IABS R6, R32 ;  /* 0x0000002000067213 */ /* 0x000fe40000000000 */
[----:B------:R-:W-:-:S03]  /*9990*/  ISETP.GT.U32.AND P6, PT, R59, R12, PT ;  /* 0x0000000c3b00720c */ /* 0x000fc60003fc4070 */
[----:B------:R-:W-:Y:S01]  /*99a0*/  IMAD.HI.U32 R16, R9, R6, RZ ;  /* 0x0000000609107227 */ /* 0x000fe200078e00ff */
[----:B------:R-:W-:-:S03]  /*99b0*/  ISETP.GT.U32.AND P0, PT, R59, R14, PT ;  /* 0x0000000e3b00720c */ /* 0x000fc60003f04070 */
[----:B------:R-:W-:-:S04]  /*99c0*/  IMAD.MOV R16, RZ, RZ, -R16 ;  /* 0x000000ffff107224 */ /* 0x000fc800078e0a10 */
[----:B------:R-:W-:Y:S02]  /*99d0*/  IMAD R5, R59, R16, R6 ;  /* 0x000000103b057224 */ /* 0x000fe400078e0206 */
[----:B------:R-:W-:-:S03]  /*99e0*/  @!P6 IMAD.IADD R12, R12, 0x1, -R59 ;  /* 0x000000010c0ce824 */ /* 0x000fc600078e0a3b */
[----:B------:R-:W-:Y:S01]  /*99f0*/  ISETP.GT.U32.AND P6, PT, R59, R5, PT ;  /* 0x000000053b00720c */ /* 0x000fe20003fc4070 */
[----:B------:R-:W-:Y:S01]  /*9a00*/  @!P0 IMAD.IADD R14, R14, 0x1, -R59 ;  /* 0x000000010e0e8824 */ /* 0x000fe200078e0a3b */
[----:B------:R-:W-:-:S03]  /*9a10*/  ISETP.GE.AND P0, PT, R27, RZ, PT ;  /* 0x000000ff1b00720c */ /* 0x000fc60003f06270 */
[----:B0-----:R-:W-:Y:S01]  /*9a20*/  IMAD.MOV.U32 R0, RZ, RZ, R14 ;  /* 0x000000ffff007224 */ /* 0x001fe200078e000e */
[----:B------:R-:W-:Y:S02]  /*9a30*/  IABS R6, R35 ;  /* 0x0000002300067213 */ /* 0x000fe40000000000 */
[----:B------:R-:W-:-:S05]  /*9a40*/  IABS R4, R43 ;  /* 0x0000002b00047213 */ /* 0x000fca0000000000 */
[----:B------:R-:W-:Y:S02]  /*9a50*/  @!P6 IMAD.IADD R5, R5, 0x1, -R59 ;  /* 0x000000010505e824 */ /* 0x000fe400078e0a3b */
[----:B------:R-:W-:-:S03]  /*9a60*/  @!P0 IMAD.MOV R0, RZ, RZ, -R0 ;  /* 0x000000ffff008224 */ /* 0x000fc600078e0a00 */
[----:B------:R-:W-:Y:S01]  /*9a70*/  ISETP.GT.U32.AND P0, PT, R59, R5, PT ;  /* 0x000000053b00720c */ /* 0x000fe20003f04070 */
[----:B------:R-:W-:Y:S01]  /*9a80*/  IMAD.HI.U32 R22, R9, R6, RZ ;  /* 0x0000000609167227 */ /* 0x000fe200078e00ff */
[----:B------:R0:W-:Y:S01]  /*9a90*/  STL [R1+0x1fc], R0 ;  /* 0x0001fc0001007387 */ /* 0x0001e20000100800 */
[----:B------:R-:W-:Y:S02]  /*9aa0*/  ISETP.GT.U32.AND P5, PT, R59, R2, PT ;  /* 0x000000023b00720c */ /* 0x000fe40003fa4070 */
[----:B-1----:R-:W-:Y:S02]  /*9ab0*/  IMAD.MOV.U32 R8, RZ, RZ, R12 ;  /* 0x000000ffff087224 */ /* 0x002fe400078e000c */
[----:B------:R-:W-:Y:S01]  /*9ac0*/  IMAD.HI.U32 R21, R9, R4, RZ ;  /* 0x0000000409157227 */ /* 0x000fe200078e00ff */
[----:B------:R-:W-:-:S03]  /*9ad0*/  ISETP.GT.U32.AND P6, PT, R59, R7, PT ;  /* 0x000000073b00720c */ /* 0x000fc60003fc4070 */
[----:B0-----:R-:W-:Y:S02]  /*9ae0*/  IMAD.MOV.U32 R0, RZ, RZ, R11 ;  /* 0x000000ffff007224 */ /* 0x001fe400078e000b */
[----:B------:R-:W-:Y:S02]  /*9af0*/  IMAD.MOV R22, RZ, RZ, -R22 ;  /* 0x000000ffff167224 */ /* 0x000fe400078e0a16 */
[----:B------:R-:W-:Y:S02]  /*9b00*/  @!P2 IMAD.MOV R8, RZ, RZ, -R8 ;  /* 0x000000ffff08a224 */ /* 0x000fe400078e0a08 */
[----:B------:R-:W-:Y:S02]  /*9b10*/  IMAD.MOV R21, RZ, RZ, -R21 ;  /* 0x000000ffff157224 */ /* 0x000fe400078e0a15 */
[----:B------:R-:W-:Y:S02]  /*9b20*/  @!P4 IMAD.MOV R0, RZ, RZ, -R0 ;  /* 0x000000ffff00c224 */ /* 0x000fe400078e0a00 */
[C---:B------:R-:W-:Y:S01]  /*9b30*/  IMAD R6, R59.reuse, R22, R6 ;  /* 0x000000163b067224 */ /* 0x040fe200078e0206 */
[----:B------:R-:W-:Y:S01]  /*9b40*/  STL [R1+0x220], R8 ;  /* 0x0002200801007387 */ /* 0x000fe20000100800 */
[----:B------:R-:W-:Y:S01]  /*9b50*/  IMAD R4, R59, R21, R4 ;  /* 0x000000153b047224 */ /* 0x000fe200078e0204 */
[----:B------:R-:W-:Y:S01]  /*9b60*/  ISETP.GE.AND P2, PT, R29, RZ, PT ;  /* 0x000000ff1d00720c */ /* 0x000fe20003f46270 */
[----:B------:R-:W-:Y:S01]  /*9b70*/  @!P0 IMAD.IADD R5, R5, 0x1, -R59 ;  /* 0x0000000105058824 */ /* 0x000fe200078e0a3b */
[----:B------:R0:W-:Y:S01]  /*9b80*/  STL [R1+0x224], R0 ;  /* 0x0002240001007387 */ /* 0x0001e20000100800 */
[----:B------:R-:W-:-:S02]  /*9b90*/  ISETP.GE.AND P0, PT, R43, RZ, PT ;  /* 0x000000ff2b00720c */ /* 0x000fc40003f06270 */
[C---:B------:R-:W-:Y:S01]  /*9ba0*/  ISETP.GT.U32.AND P3, PT, R59.reuse, R6, PT ;  /* 0x000000063b00720c */ /* 0x040fe20003f64070 */
[----:B------:R-:W3:Y:S01]  /*9bb0*/  LDL.LU R43, [R1+0x564] ;  /* 0x00056400012b7983 */ /* 0x000ee20000300800 */
[----:B------:R-:W-:Y:S01]  /*9bc0*/  IABS R16, R45 ;  /* 0x0000002d00107213 */ /* 0x000fe20000000000 */
[--C-:B------:R-:W-:Y:S01]  /*9bd0*/  @!P5 IMAD.IADD R2, R2, 0x1, -R59.reuse ;  /* 0x000000010202d824 */ /* 0x100fe200078e0a3b */
[----:B------:R-:W-:Y:S01]  /*9be0*/  ISETP.GT.U32.AND P4, PT, R59, R4, PT ;  /* 0x000000043b00720c */ /* 0x000fe20003f84070 */
[----:B------:R-:W-:Y:S02]  /*9bf0*/  @!P6 IMAD.IADD R7, R7, 0x1, -R59 ;  /* 0x000000010707e824 */ /* 0x000fe400078e0a3b */
[----:B------:R-:W-:-:S04]  /*9c00*/  IMAD.HI.U32 R11, R9, R16, RZ ;  /* 0x00000010090b7227 */ /* 0x000fc800078e00ff */
[----:B0-----:R-:W-:Y:S02]  /*9c10*/  IMAD.MOV.U32 R0, RZ, RZ, R2 ;  /* 0x000000ffff007224 */ /* 0x001fe400078e0002 */
[----:B------:R-:W-:Y:S01]  /*9c20*/  @!P1 IMAD.MOV R7, RZ, RZ, -R7 ;  /* 0x000000ffff079224 */ /* 0x000fe200078e0a07 */
[----:B------:R-:W-:Y:S01]  /*9c30*/  ISETP.GE.AND P6, PT, R32, RZ, PT ;  /* 0x000000ff2000720c */ /* 0x000fe20003fc6270 */
[----:B------:R-:W-:Y:S02]  /*9c40*/  IMAD.MOV R11, RZ, RZ, -R11 ;  /* 0x000000ffff0b7224 */ /* 0x000fe400078e0a0b */
[----:B------:R-:W-:Y:S01]  /*9c50*/  @!P2 IMAD.MOV R0, RZ, RZ, -R0 ;  /* 0x000000ffff00a224 */ /* 0x000fe200078e0a00 */
[----:B------:R-:W-:Y:S01]  /*9c60*/  STL [R1+0x228], R7 ;  /* 0x0002280701007387 */ /* 0x000fe20000100800 */
[--C-:B------:R-:W-:Y:S01]  /*9c70*/  @!P3 IMAD.IADD R6, R6, 0x1, -R59.reuse ;  /* 0x000000010606b824 */ /* 0x100fe200078e0a3b */
[----:B------:R-:W-:Y:S01]  /*9c80*/  ISETP.GE.AND P3, PT, R45, RZ, PT ;  /* 0x000000ff2d00720c */ /* 0x000fe20003f66270 */
[----:B------:R-:W-:Y:S01]  /*9c90*/  IMAD R16, R59, R11, R16 ;  /* 0x0000000b3b107224 */ /* 0x000fe200078e0210 */
[----:B------:R-:W3:Y:S01]  /*9ca0*/  LDL.LU R45, [R1+0x568] ;  /* 0x00056800012d7983 */ /* 0x000ee20000300800 */
[----:B------:R-:W-:-:S03]  /*9cb0*/  @!P4 IMAD.IADD R4, R4, 0x1, -R59 ;  /* 0x000000010404c824 */ /* 0x000fc600078e0a3b */
[----:B------:R0:W-:Y:S02]  /*9cc0*/  STL [R1+0x22c], R0 ;  /* 0x00022c0001007387 */ /* 0x0001e40000100800 */
[----:B0-----:R-:W-:-:S04]  /*9cd0*/  IMAD.MOV.U32 R0, RZ, RZ, R5 ;  /* 0x000000ffff007224 */ /* 0x001fc800078e0005 */
[----:B------:R-:W-:Y:S01]  /*9ce0*/  @!P6 IMAD.MOV R0, RZ, RZ, -R0 ;  /* 0x000000ffff00e224 */ /* 0x000fe200078e0a00 */
[----:B------:R-:W-:Y:S02]  /*9cf0*/  ISETP.GT.U32.AND P1, PT, R59, R6, PT ;  /* 0x000000063b00720c */ /* 0x000fe40003f24070 */
[----:B------:R-:W-:Y:S02]  /*9d00*/  ISETP.GE.AND P5, PT, R35, RZ, PT ;  /* 0x000000ff2300720c */ /* 0x000fe40003fa6270 */
[----:B------:R-:W-:-:S09]  /*9d10*/  ISETP.GT.U32.AND P2, PT, R59, R4, PT ;  /* 0x000000043b00720c */ /* 0x000fd20003f44070 */
[----:B------:R-:W-:-:S04]  /*9d20*/  @!P1 IMAD.IADD R6, R6, 0x1, -R59 ;  /* 0x0000000106069824 */ /* 0x000fc800078e0a3b */
[----:B------:R-:W-:-:S04]  /*9d30*/  IMAD.MOV.U32 R8, RZ, RZ, R6 ;  /* 0x000000ffff087224 */ /* 0x000fc800078e0006 */
[----:B------:R-:W-:Y:S02]  /*9d40*/  @!P5 IMAD.MOV R8, RZ, RZ, -R8 ;  /* 0x000000ffff08d224 */ /* 0x000fe400078e0a08 */
[----:B------:R-:W-:Y:S01]  /*9d50*/  @!P2 IMAD.IADD R4, R4, 0x1, -R59 ;  /* 0x000000010404a824 */ /* 0x000fe200078e0a3b */
[----:B--2---:R-:W-:Y:S02]  /*9d60*/  ISETP.GE.AND P4, PT, R48, RZ, PT ;  /* 0x000000ff3000720c */ /* 0x004fe40003f86270 */
[----:B------:R-:W-:Y:S02]  /*9d70*/  IABS R11, R48 ;  /* 0x00000030000b7213 */ /* 0x000fe40000000000 */
[----:B------:R-:W2:Y:S04]  /*9d80*/  LDL.LU R48, [R1+0x56c] ;  /* 0x00056c0001307983 */ /* 0x000ea80000300800 */
[----:B------:R0:W-:Y:S04]  /*9d90*/  STL [R1+0x234], R0 ;  /* 0x0002340001007387 */ /* 0x0001e80000100800 */
[----:B------:R-:W2:Y:S04]  /*9da0*/  LDL.LU R32, [R1+0x7e0] ;  /* 0x0007e00001207983 */ /* 0x000ea80000300800 */
[----:B------:R-:W2:Y:S04]  /*9db0*/  LDL.LU R35, [R1+0x7e4] ;  /* 0x0007e40001237983 */ /* 0x000ea80000300800 */
[----:B------:R-:W-:Y:S01]  /*9dc0*/  STL [R1+0x218], R8 ;  /* 0x0002180801007387 */ /* 0x000fe20000100800 */
[----:B----4-:R-:W-:-:S02]  /*9dd0*/  IABS R7, R54 ;  /* 0x0000003600077213 */ /* 0x010fc40000000000 */
[----:B------:R-:W-:Y:S02]  /*9de0*/  ISETP.GE.AND P2, PT, R54, RZ, PT ;  /* 0x000000ff3600720c */ /* 0x000fe40003f46270 */
[----:B------:R-:W4:Y:S01]  /*9df0*/  LDL.LU R54, [R1+0x7e8] ;  /* 0x0007e80001367983 */ /* 0x000f220000300800 */
[----:B------:R-:W-:Y:S02]  /*9e00*/  ISETP.GT.U32.AND P6, PT, R59, R16, PT ;  /* 0x000000103b00720c */ /* 0x000fe40003fc4070 */
[----:B---3--:R-:W-:Y:S02]  /*9e10*/  IABS R2, R40 ;  /* 0x0000002800027213 */ /* 0x008fe40000000000 */
[----:B------:R-:W-:Y:S02]  /*9e20*/  ISETP.GE.AND P1, PT, R40, RZ, PT ;  /* 0x000000ff2800720c */ /* 0x000fe40003f26270 */
[----:B------:R-:W3:Y:S01]  /*9e30*/  LDL.LU R40, [R1+0x7ec] ;  /* 0x0007ec0001287983 */ /* 0x000ee20000300800 */
[----:B------:R-:W-:-:S06]  /*9e40*/  IMAD.HI.U32 R5, R9, R7, RZ ;  /* 0x0000000709057227 */ /* 0x000fcc00078e00ff */
[----:B------:R-:W-:-:S05]  /*9e50*/  @!P6 IMAD.IADD R16, R16, 0x1, -R59 ;  /* 0x000000011010e824 */ /* 0x000fca00078e0a3b */
[----:B------:R-:W-:Y:S01]  /*9e60*/  ISETP.GT.U32.AND P6, PT, R59, R16, PT ;  /* 0x000000103b00720c */ /* 0x000fe20003fc4070 */
[----:B------:R-:W-:-:S04]  /*9e70*/  IMAD.MOV R5, RZ, RZ, -R5 ;  /* 0x000000ffff057224 */ /* 0x000fc800078e0a05 */
[----:B------:R-:W-:-:S08]  /*9e80*/  IMAD R7, R59, R5, R7 ;  /* 0x000000053b077224 */ /* 0x000fd000078e0207 */
[----:B------:R-:W-:Y:S01]  /*9e90*/  @!P6 IMAD.IADD R16, R16, 0x1, -R59 ;  /* 0x000000011010e824 */ /* 0x000fe200078e0a3b */
[----:B------:R-:W-:Y:S02]  /*9ea0*/  ISETP.GT.U32.AND P6, PT, R59, R7, PT ;  /* 0x000000073b00720c */ /* 0x000fe40003fc4070 */
[----:B0-----:R-:W-:Y:S01]  /*9eb0*/  MOV R0, R4 ;  /* 0x0000000400007202 */ /* 0x001fe20000000f00 */
[----:B------:R-:W-:-:S04]  /*9ec0*/  IMAD.HI.U32 R17, R9, R11, RZ ;  /* 0x0000000b09117227 */ /* 0x000fc800078e00ff */
[----:B------:R-:W-:-:S06]  /*9ed0*/  @!P0 IMAD.MOV R0, RZ, RZ, -R0 ;  /* 0x000000ffff008224 */ /* 0x000fcc00078e0a00 */
[----:B------:R-:W-:Y:S01]  /*9ee0*/  @!P6 IMAD.IADD R7, R7, 0x1, -R59 ;  /* 0x000000010707e824 */ /* 0x000fe200078e0a3b */
[----:B------:R0:W-:Y:S01]  /*9ef0*/  STL [R1+0x21c], R0 ;  /* 0x00021c0001007387 */ /* 0x0001e20000100800 */
[----:B------:R-:W-:-:S03]  /*9f00*/  IMAD.HI.U32 R14, R9, R2, RZ ;  /* 0x00000002090e7227 */ /* 0x000fc600078e00ff */
[C---:B------:R-:W-:Y:S01]  /*9f10*/  ISETP.GT.U32.AND P6, PT, R59.reuse, R7, PT ;  /* 0x000000073b00720c */ /* 0x040fe20003fc4070 */
[----:B------:R-:W-:Y:S02]  /*9f20*/  IMAD.MOV R17, RZ, RZ, -R17 ;  /* 0x000000ffff117224 */ /* 0x000fe400078e0a11 */
[----:B------:R-:W-:Y:S02]  /*9f30*/  IMAD.MOV R14, RZ, RZ, -R14 ;  /* 0x000000ffff0e7224 */ /* 0x000fe400078e0a0e */
[----:B0-----:R-:W-:Y:S02]  /*9f40*/  IMAD.MOV.U32 R0, RZ, RZ, R16 ;  /* 0x000000ffff007224 */ /* 0x001fe400078e0010 */
[C---:B------:R-:W-:Y:S02]  /*9f50*/  IMAD R11, R59.reuse, R17, R11 ;  /* 0x000000113b0b7224 */ /* 0x040fe400078e020b */
[----:B------:R-:W-:Y:S02]  /*9f60*/  @!P3 IMAD.MOV R0, RZ, RZ, -R0 ;  /* 0x000000ffff00b224 */ /* 0x000fe400078e0a00 */
[----:B------:R-:W-:Y:S01]  /*9f70*/  IMAD R2, R59, R14, R2 ;  /* 0x0000000e3b027224 */ /* 0x000fe200078e0202 */
[----:B------:R-:W-:Y:S01]  /*9f80*/  IABS R12, R43 ;  /* 0x0000002b000c7213 */ /* 0x000fe20000000000 */
[----:B------:R-:W-:Y:S01]  /*9f90*/  @!P6 IMAD.IADD R7, R7, 0x1, -R59 ;  /* 0x000000010707e824 */ /* 0x000fe200078e0a3b */
[----:B------:R0:W-:Y:S01]  /*9fa0*/  STL [R1+0x214], R0 ;  /* 0x0002140001007387 */ /* 0x0001e20000100800 */
[----:B------:R-:W-:-:S02]  /*9fb0*/  ISETP.GE.AND P6, PT, R43, RZ, PT ;  /* 0x000000ff2b00720c */ /* 0x000fc40003fc6270 */
[C---:B------:R-:W-:Y:S01]  /*9fc0*/  ISETP.GT.U32.AND P5, PT, R59.reuse, R11, PT ;  /* 0x0000000b3b00720c */ /* 0x040fe20003fa4070 */
[----:B------:R-:W3:Y:S01]  /*9fd0*/  LDL.LU R43, [R1+0x7f0] ;  /* 0x0007f000012b7983 */ /* 0x000ee20000300800 */
[----:B------:R-:W-:Y:S01]  /*9fe0*/  ISETP.GT.U32.AND P0, PT, R59, R2, PT ;  /* 0x000000023b00720c */ /* 0x000fe20003f04070 */
[----:B------:R-:W-:-:S04]  /*9ff0*/  IMAD.HI.U32 R6, R9, R12, RZ ;  /* 0x0000000c09067227 */ /* 0x000fc800078e00ff */
[----:B------:R-:W-:-:S04]  /*a000*/  IMAD.MOV R4, RZ, RZ, -R6 ;  /* 0x000000ffff047224 */ /* 0x000fc800078e0a06 */
[----:B------:R-:W-:Y:S02]  /*a010*/  IMAD R12, R59, R4, R12 ;  /* 0x000000043b0c7224 */ /* 0x000fe400078e020c */
[--C-:B------:R-:W-:Y:S02]  /*a020*/  @!P5 IMAD.IADD R11, R11, 0x1, -R59.reuse ;  /* 0x000000010b0bd824 */ /* 0x100fe400078e0a3b */
[----:B------:R-:W-:Y:S01]  /*a030*/  @!P0 IMAD.IADD R2, R2, 0x1, -R59 ;  /* 0x0000000102028824 */ /* 0x000fe200078e0a3b */
[----:B------:R-:W-:Y:S02]  /*a040*/  IABS R5, R45 ;  /* 0x0000002d00057213 */ /* 0x000fe40000000000 */
[C---:B------:R-:W-:Y:S02]  /*a050*/  ISETP.GT.U32.AND P5, PT, R59.reuse, R12, PT ;  /* 0x0000000c3b00720c */ /* 0x040fe40003fa4070 */
[----:B------:R-:W-:Y:S01]  /*a060*/  ISETP.GT.U32.AND P0, PT, R59, R11, PT ;  /* 0x0000000b3b00720c */ /* 0x000fe20003f04070 */
[----:B------:R-:W-:Y:S01]  /*a070*/  IMAD.HI.U32 R14, R9, R5, RZ ;  /* 0x00000005090e7227 */ /* 0x000fe200078e00ff */
[----:B------:R-:W-:-:S03]  /*a080*/  ISETP.GT.U32.AND P3, PT, R59, R2, PT ;  /* 0x000000023b00720c */ /* 0x000fc60003f64070 */
[----:B------:R-:W-:-:S04]  /*a090*/  IMAD.MOV R14, RZ, RZ, -R14 ;  /* 0x000000ffff0e7224 */ /* 0x000fc800078e0a0e */
[----:B------:R-:W-:Y:S02]  /*a0a0*/  IMAD R5, R59, R14, R5 ;  /* 0x0000000e3b057224 */ /* 0x000fe400078e0205 */
[--C-:B------:R-:W-:Y:S02]  /*a0b0*/  @!P5 IMAD.IADD R12, R12, 0x1, -R59.reuse ;  /* 0x000000010c0cd824 */ /* 0x100fe400078e0a3b */
[--C-:B------:R-:W-:Y:S01]  /*a0c0*/  @!P0 IMAD.IADD R11, R11, 0x1, -R59.reuse ;  /* 0x000000010b0b8824 */ /* 0x100fe200078e0a3b */
[C---:B------:R-:W-:Y:S01]  /*a0d0*/  ISETP.GT.U32.AND P0, PT, R59.reuse, R5, PT ;  /* 0x000000053b00720c */ /* 0x040fe20003f04070 */
[----:B------:R-:W-:Y:S01]  /*a0e0*/  @!P3 IMAD.IADD R2, R2, 0x1, -R59 ;  /* 0x000000010202b824 */ /* 0x000fe200078e0a3b */
[----:B------:R-:W-:-:S11]  /*a0f0*/  ISETP.GT.U32.AND P5, PT, R59, R12, PT ;  /* 0x0000000c3b00720c */ /* 0x000fd60003fa4070 */
[--C-:B------:R-:W-:Y:S01]  /*a100*/  @!P0 IMAD.IADD R5, R5, 0x1, -R59.reuse ;  /* 0x0000000105058824 */ /* 0x100fe200078e0a3b */
[----:B------:R-:W-:Y:S01]  /*a110*/  ISETP.GE.AND P0, PT, R45, RZ, PT ;  /* 0x000000ff2d00720c */ /* 0x000fe20003f06270 */
[----:B------:R-:W-:Y:S01]  /*a120*/  @!P5 IMAD.IADD R12, R12, 0x1, -R59 ;  /* 0x000000010c0cd824 */ /* 0x000fe200078e0a3b */
[----:B------:R-:W3:Y:S01]  /*a130*/  LDL.LU R45, [R1+0x7f4] ;  /* 0x0007f400012d7983 */ /* 0x000ee20000300800 */
[----:B------:R-:W-:Y:S02]  /*a140*/  IMAD.MOV.U32 R8, RZ, RZ, R11 ;  /* 0x000000ffff087224 */ /* 0x000fe400078e000b */
[----:B0-----:R-:W-:-:S03]  /*a150*/  IMAD.MOV.U32 R0, RZ, RZ, R2 ;  /* 0x000000ffff007224 */ /* 0x001fc600078e0002 */
[----:B------:R-:W-:Y:S01]  /*a160*/  @!P4 IADD3 R8, PT, PT, -R8, RZ, RZ ;  /* 0x000000ff0808c210 */ /* 0x000fe20007ffe1ff */
[----:B------:R-:W-:Y:S02]  /*a170*/  @!P1 IMAD.MOV R0, RZ, RZ, -R0 ;  /* 0x000000ffff009224 */ /* 0x000fe400078e0a00 */
[----:B------:R-:W-:-:S04]  /*a180*/  IMAD.MOV.U32 R2, RZ, RZ, R7 ;  /* 0x000000ffff027224 */ /* 0x000fc800078e0007 */
[----:B------:R-:W-:Y:S01]  /*a190*/  @!P2 IMAD.MOV R2, RZ, RZ, -R2 ;  /* 0x000000ffff02a224 */ /* 0x000fe200078e0a02 */
[----:B--2---:R-:W-:-:S05]  /*a1a0*/  IABS R17, R48 ;  /* 0x0000003000117213 */ /* 0x004fca0000000000 */
[----:B------:R-:W-:-:S04]  /*a1b0*/  IMAD.HI.U32 R4, R9, R17, RZ ;  /* 0x0000001109047227 */ /* 0x000fc800078e00ff */
[----:B------:R-:W-:Y:S01]  /*a1c0*/  IMAD.MOV R4, RZ, RZ, -R4 ;  /* 0x000000ffff047224 */ /* 0x000fe200078e0a04 */
[----:B------:R-:W-:-:S03]  /*a1d0*/  IABS R6, R32 ;  /* 0x0000002000067213 */ /* 0x000fc60000000000 */
[----:B------:R-:W-:Y:S02]  /*a1e0*/  IMAD R17, R59, R4, R17 ;  /* 0x000000043b117224 */ /* 0x000fe400078e0211 */
[----:B------:R-:W-:-:S03]  /*a1f0*/  IMAD.HI.U32 R14, R9, R6, RZ ;  /* 0x00000006090e7227 */ /* 0x000fc600078e00ff */
[----:B------:R-:W-:Y:S01]  /*a200*/  ISETP.GT.U32.AND P3, PT, R59, R17, PT ;  /* 0x000000113b00720c */ /* 0x000fe20003f64070 */
[----:B------:R-:W-:-:S04]  /*a210*/  IMAD.MOV R14, RZ, RZ, -R14 ;  /* 0x000000ffff0e7224 */ /* 0x000fc800078e0a0e */
[----:B------:R-:W-:-:S05]  /*a220*/  IMAD R6, R59, R14, R6 ;  /* 0x0000000e3b067224 */ /* 0x000fca00078e0206 */
[----:B------:R-:W-:-:S03]  /*a230*/  ISETP.GT.U32.AND P5, PT, R59, R6, PT ;  /* 0x000000063b00720c */ /* 0x000fc60003fa4070 */
[--C-:B------:R-:W-:Y:S01]  /*a240*/  @!P3 IMAD.IADD R17, R17, 0x1, -R59.reuse ;  /* 0x000000011111b824 */ /* 0x100fe200078e0a3b */
[----:B------:R-:W-:Y:S02]  /*a250*/  ISETP.GE.AND P3, PT, R48, RZ, PT ;  /* 0x000000ff3000720c */ /* 0x000fe40003f66270 */
[----:B------:R-:W2:Y:S07]  /*a260*/  LDL.LU R48, [R1+0x7f8] ;  /* 0x0007f80001307983 */ /* 0x000eae0000300800 */
[----:B------:R-:W-:Y:S01]  /*a270*/  @!P5 IMAD.IADD R6, R6, 0x1, -R59 ;  /* 0x000000010606d824 */ /* 0x000fe200078e0a3b */
[----:B------:R-:W-:Y:S04]  /*a280*/  STL [R1+0x20c], R8 ;  /* 0x00020c0801007387 */ /* 0x000fe80000100800 */
[----:B------:R-:W-:Y:S01]  /*a290*/  ISETP.GT.U32.AND P1, PT, R59, R6, PT ;  /* 0x000000063b00720c */ /* 0x000fe20003f24070 */
[----:B------:R0:W-:Y:S02]  /*a2a0*/  STL [R1+0x208], R0 ;  /* 0x0002080001007387 */ /* 0x0001e40000100800 */
[----:B0-----:R-:W-:-:S04]  /*a2b0*/  IMAD.MOV.U32 R0, RZ, RZ, R12 ;  /* 0x000000ffff007224 */ /* 0x001fc800078e000c */
[----:B------:R-:W-:Y:S01]  /*a2c0*/  @!P6 IMAD.MOV R0, RZ, RZ, -R0 ;  /* 0x000000ffff00e224 */ /* 0x000fe200078e0a00 */
[----:B------:R0:W-:Y:S05]  /*a2d0*/  STL [R1+0x204], R2 ;  /* 0x0002040201007387 */ /* 0x0001ea0000100800 */
[----:B------:R-:W-:Y:S01]  /*a2e0*/  @!P1 IMAD.IADD R6, R6, 0x1, -R59 ;  /* 0x0000000106069824 */ /* 0x000fe200078e0a3b */
[----:B----4-:R-:W-:Y:S01]  /*a2f0*/  IABS R14, R54 ;  /* 0x00000036000e7213 */ /* 0x010fe20000000000 */
[----:B------:R1:W-:Y:S01]  /*a300*/  STL [R1+0x200], R0 ;  /* 0x0002000001007387 */ /* 0x0003e20000100800 */
[----:B------:R-:W-:-:S03]  /*a310*/  ISETP.GE.AND P1, PT, R54, RZ, PT ;  /* 0x000000ff3600720c */ /* 0x000fc60003f26270 */
[----:B------:R-:W4:Y:S01]  /*a320*/  LDL.LU R54, [R1+0x7fc] ;  /* 0x0007fc0001367983 */ /* 0x000f220000300800 */
[----:B------:R-:W-:-:S05]  /*a330*/  IABS R4, R35 ;  /* 0x0000002300047213 */ /* 0x000fca0000000000 */
[----:B------:R-:W-:Y:S01]  /*a340*/  IMAD.HI.U32 R19, R9, R4, RZ ;  /* 0x0000000409137227 */ /* 0x000fe200078e00ff */
[----:B------:R-:W-:-:S03]  /*a350*/  ISETP.GT.U32.AND P4, PT, R59, R5, PT ;  /* 0x000000053b00720c */ /* 0x000fc60003f84070 */
[----:B------:R-:W-:Y:S01]  /*a360*/  IMAD.MOV R19, RZ, RZ, -R19 ;  /* 0x000000ffff137224 */ /* 0x000fe200078e0a13 */
[----:B------:R-:W-:-:S03]  /*a370*/  ISETP.GT.U32.AND P5, PT, R59, R17, PT ;  /* 0x000000113b00720c */ /* 0x000fc60003fa4070 */
[----:B------:R-:W-:Y:S02]  /*a380*/  IMAD R4, R59, R19, R4 ;  /* 0x000000133b047224 */ /* 0x000fe400078e0204 */
[----:B------:R-:W-:-:S04]  /*a390*/  IMAD.HI.U32 R19, R9, R14, RZ ;  /* 0x0000000e09137227 */ /* 0x000fc800078e00ff */
[----:B------:R-:W-:Y:S01]  /*a3a0*/  IMAD.MOV R19, RZ, RZ, -R19 ;  /* 0x000000ffff137224 */ /* 0x000fe200078e0a13 */
[----:B---3--:R-:W-:Y:S02]  /*a3b0*/  IABS R16, R40 ;  /* 0x0000002800107213 */ /* 0x008fe40000000000 */
[C---:B------:R-:W-:Y:S01]  /*a3c0*/  ISETP.GT.U32.AND P6, PT, R59.reuse, R4, PT ;  /* 0x000000043b00720c */ /* 0x040fe20003fc4070 */
[----:B0-----:R-:W-:Y:S02]  /*a3d0*/  IMAD R2, R59, R19, R14 ;  /* 0x000000133b027224 */ /* 0x001fe400078e020e */
[--C-:B------:R-:W-:Y:S02]  /*a3e0*/  @!P4 IMAD.IADD R5, R5, 0x1, -R59.reuse ;  /* 0x000000010505c824 */ /* 0x100fe400078e0a3b */
[----:B------:R-:W-:Y:S01]  /*a3f0*/  @!P5 IMAD.IADD R17, R17, 0x1, -R59 ;  /* 0x000000011111d824 */ /* 0x000fe200078e0a3b */
[----:B------:R-:W-:Y:S01]  /*a400*/  ISETP.GT.U32.AND P5, PT, R59, R2, PT ;  /* 0x000000023b00720c */ /* 0x000fe20003fa4070 */
[----:B------:R-:W-:-:S04]  /*a410*/  IMAD.HI.U32 R11, R9, R16, RZ ;  /* 0x00000010090b7227 */ /* 0x000fc800078e00ff */
[----:B-1----:R-:W-:Y:S02]  /*a420*/  IMAD.MOV.U32 R0, RZ, RZ, R5 ;  /* 0x000000ffff007224 */ /* 0x002fe400078e0005 */
[----:B------:R-:W-:Y:S02]  /*a430*/  IMAD.MOV R11, RZ, RZ, -R11 ;  /* 0x000000ffff0b7224 */ /* 0x000fe400078e0a0b */
[----:B------:R-:W-:Y:S02]  /*a440*/  @!P0 IMAD.MOV R0, RZ, RZ, -R0 ;  /* 0x000000ffff008224 */ /* 0x000fe400078e0a00 */
[----:B------:R-:W-:Y:S02]  /*a450*/  IMAD R16, R59, R11, R16 ;  /* 0x0000000b3b107224 */ /* 0x000fe400078e0210 */
[--C-:B------:R-:W-:Y:S01]  /*a460*/  @!P6 IMAD.IADD R4, R4, 0x1, -R59.reuse ;  /* 0x000000010404e824 */ /* 0x100fe200078e0a3b */
[----:B------:R-:W-:Y:S01]  /*a470*/  ISETP.GE.AND P4, PT, R35, RZ, PT ;  /* 0x000000ff2300720c */ /* 0x000fe20003f86270 */
[----:B------:R0:W-:Y:S01]  /*a480*/  STL [R1+0x1e8], R0 ;  /* 0x0001e80001007387 */ /* 0x0001e20000100800 */
[----:B------:R-:W-:Y:S01]  /*a490*/  ISETP.GT.U32.AND P6, PT, R59, R16, PT ;  /* 0x000000103b00720c */ /* 0x000fe20003fc4070 */
[----:B------:R-:W-:-:S02]  /*a4a0*/  @!P5 IMAD.IADD R2, R2, 0x1, -R59 ;  /* 0x000000010202d824 */ /* 0x000fc400078e0a3b */
[----:B------:R-:W3:Y:S01]  /*a4b0*/  LDL.LU R35, [R1+0x800] ;  /* 0x0008000001237983 */ /* 0x000ee20000300800 */
[----:B------:R-:W-:Y:S02]  /*a4c0*/  ISETP.GT.U32.AND P5, PT, R59, R4, PT ;  /* 0x000000043b00720c */ /* 0x000fe40003fa4070 */
[----:B------:R-:W-:Y:S01]  /*a4d0*/  ISETP.GE.AND P2, PT, R32, RZ, PT ;  /* 0x000000ff2000720c */ /* 0x000fe20003f46270 */
[----:B------:R-:W3:Y:S01]  /*a4e0*/  LDL.LU R61, [R1+0x804] ;  /* 0x00080400013d7983 */ /* 0x000ee20000300800 */
[----:B0-----:R-:W-:-:S03]  /*a4f0*/  IMAD.MOV.U32 R0, RZ, RZ, R17 ;  /* 0x000000ffff007224 */ /* 0x001fc600078e0011 */
[----:B------:R-:W3:Y:S01]  /*a500*/  LDL.LU R27, [R1+0x808] ;  /* 0x00080800011b7983 */ /* 0x000ee20000300800 */
[----:B------:R-:W-:Y:S02]  /*a510*/  @!P3 IMAD.MOV R0, RZ, RZ, -R0 ;  /* 0x000000ffff00b224 */ /* 0x000fe400078e0a00 */
[--C-:B------:R-:W-:Y:S01]  /*a520*/  @!P6 IMAD.IADD R16, R16, 0x1, -R59.reuse ;  /* 0x000000011010e824 */ /* 0x100fe200078e0a3b */
[----:B------:R-:W-:Y:S02]  /*a530*/  ISETP.GT.U32.AND P6, PT, R59, R2, PT ;  /* 0x000000023b00720c */ /* 0x000fe40003fc4070 */
[----:B------:R-:W-:Y:S01]  /*a540*/  @!P5 IMAD.IADD R4, R4, 0x1, -R59 ;  /* 0x000000010404d824 */ /* 0x000fe200078e0a3b */
[----:B------:R0:W-:Y:S01]  /*a550*/  STL [R1+0x1ec], R0 ;  /* 0x0001ec0001007387 */ /* 0x0001e20000100800 */
[----:B------:R-:W-:Y:S02]  /*a560*/  @!P2 IMAD.MOV R6, RZ, RZ, -R6 ;  /* 0x000000ffff06a224 */ /* 0x000fe400078e0a06 */
[----:B0-----:R-:W-:-:S04]  /*a570*/  IMAD.MOV.U32 R0, RZ, RZ, R4 ;  /* 0x000000ffff007224 */ /* 0x001fc800078e0004 */
[----:B------:R-:W-:Y:S01]  /*a580*/  @!P4 IMAD.MOV R0, RZ, RZ, -R0 ;  /* 0x000000ffff00c224 */ /* 0x000fe200078e0a00 */
[----:B------:R-:W-:Y:S02]  /*a590*/  STL [R1+0x1f0], R6 ;  /* 0x0001f00601007387 */ /* 0x000fe40000100800 */
[----:B------:R-:W-:Y:S02]  /*a5a0*/  @!P6 IADD3 R2, PT, PT, R2, -R59, RZ ;  /* 0x8000003b0202e210 */ /* 0x000fe40007ffe0ff */
[----:B------:R0:W-:Y:S04]  /*a5b0*/  STL [R1+0x1f4], R0 ;  /* 0x0001f40001007387 */ /* 0x0001e80000100800 */
[----:B------:R-:W3:Y:S01]  /*a5c0*/  LDL.LU R29, [R1+0x80c] ;  /* 0x00080c00011d7983 */ /* 0x000ee20000300800 */
[----:B0-----:R-:W-:Y:S01]  /*a5d0*/  IMAD.MOV.U32 R0, RZ, RZ, R2 ;  /* 0x000000ffff007224 */ /* 0x001fe200078e0002 */
[----:B------:R-:W-:-:S02]  /*a5e0*/  ISETP.GE.AND P0, PT, R40, RZ, PT ;  /* 0x000000ff2800720c */ /* 0x000fc40003f06270 */
[----:B------:R-:W3:Y:S01]  /*a5f0*/  LDL.LU R40, [R1+0x810] ;  /* 0x0008100001287983 */ /* 0x000ee20000300800 */
[----:B------:R-:W-:Y:S01]  /*a600*/  @!P1 IMAD.MOV R0, RZ, RZ, -R0 ;  /* 0x000000ffff009224 */ /* 0x000fe200078e0a00 */
[----:B------:R-:W-:Y:S02]  /*a610*/  IABS R14, R43 ;  /* 0x0000002b000e7213 */ /* 0x000fe40000000000 */
[----:B------:R-:W-:Y:S02]  /*a620*/  ISETP.GE.AND P2, PT, R43, RZ, PT ;  /* 0x000000ff2b00720c */ /* 0x000fe40003f46270 */
[----:B------:R0:W-:Y:S04]  /*a630*/  STL [R1+0x1f8], R0 ;  /* 0x0001f80001007387 */ /* 0x0001e80000100800 */
[----:B------:R-:W3:Y:S04]  /*a640*/  LDL.LU R32, [R1+0x814] ;  /* 0x0008140001207983 */ /* 0x000ee80000300800 */
[----:B------:R-:W3:Y:S01]  /*a650*/  LDL.LU R43, [R1+0x818] ;  /* 0x00081800012b7983 */ /* 0x000ee20000300800 */
[----:B------:R-:W-:-:S04]  /*a660*/  IMAD.HI.U32 R5, R9, R14, RZ ;  /* 0x0000000e09057227 */ /* 0x000fc800078e00ff */
[----:B------:R-:W-:-:S04]  /*a670*/  IMAD.MOV R5, RZ, RZ, -R5 ;  /* 0x000000ffff057224 */ /* 0x000fc800078e0a05 */
[----:B------:R-:W-:Y:S01]  /*a680*/  IMAD R14, R59, R5, R14 ;  /* 0x000000053b0e7224 */ /* 0x000fe200078e020e */
[----:B------:R-:W-:Y:S02]  /*a690*/  IABS R12, R45 ;  /* 0x0000002d000c7213 */ /* 0x000fe40000000000 */
[----:B------:R-:W-:Y:S02]  /*a6a0*/  ISETP.GE.AND P4, PT, R45, RZ, PT ;  /* 0x000000ff2d00720c */ /* 0x000fe40003f86270 */
[----:B------:R-:W-:Y:S01]  /*a6b0*/  ISETP.GT.U32.AND P5, PT, R59, R14, PT ;  /* 0x0000000e3b00720c */ /* 0x000fe20003fa4070 */
[----:B------:R-:W3:Y:S01]  /*a6c0*/  LDL.LU R45, [R1+0x81c] ;  /* 0x00081c00012d7983 */ /* 0x000ee20000300800 */
[----:B------:R-:W-:-:S11]  /*a6d0*/  IMAD.HI.U32 R7, R9, R12, RZ ;  /* 0x0000000c09077227 */ /* 0x000fd600078e00ff */
[----:B------:R-:W-:-:S05]  /*a6e0*/  @!P5 IMAD.IADD R14, R14, 0x1, -R59 ;  /* 0x000000010e0ed824 */ /* 0x000fca00078e0a3b */
[----:B------:R-:W-:Y:S01]  /*a6f0*/  ISETP.GT.U32.AND P5, PT, R59, R14, PT ;  /* 0x0000000e3b00720c */ /* 0x000fe20003fa4070 */
[----:B------:R-:W-:-:S04]  /*a700*/  IMAD.MOV R7, RZ, RZ, -R7 ;  /* 0x000000ffff077224 */ /* 0x000fc800078e0a07 */
[----:B------:R-:W-:-:S08]  /*a710*/  IMAD R12, R59, R7, R12 ;  /* 0x000000073b0c7224 */ /* 0x000fd000078e020c */
[----:B------:R-:W-:Y:S01]  /*a720*/  @!P5 IMAD.IADD R14, R14, 0x1, -R59 ;  /* 0x000000010e0ed824 */ /* 0x000fe200078e0a3b */
[----:B--2---:R-:W-:Y:S02]  /*a730*/  IABS R11, R48 ;  /* 0x00000030000b7213 */ /* 0x004fe40000000000 */
[----:B------:R-:W-:Y:S02]  /*a740*/  ISETP.GE.AND P1, PT, R48, RZ, PT ;  /* 0x000000ff3000720c */ /* 0x000fe40003f26270 */
[----:B------:R-:W2:Y:S01]  /*a750*/  LDL.LU R48, [R1+0x820] ;  /* 0x0008200001307983 */ /* 0x000ea20000300800 */
[----:B----4-:R-:W-:Y:S02]  /*a760*/  IABS R7, R54 ;  /* 0x0000003600077213 */ /* 0x010fe40000000000 */
[----:B------:R-:W-:Y:S02]  /*a770*/  ISETP.GE.AND P5, PT, R54, RZ, PT ;  /* 0x000000ff3600720c */ /* 0x000fe40003fa6270 */
[----:B------:R-:W4:Y:S01]  /*a780*/  LDL.LU R54, [R1+0x824] ;  /* 0x0008240001367983 */ /* 0x000f220000300800 */
[----:B------:R-:W-:Y:S01]  /*a790*/  ISETP.GT.U32.AND P3, PT, R59, R16, PT ;  /* 0x000000103b00720c */ /* 0x000fe20003f64070 */
[----:B------:R-:W-:-:S04]  /*a7a0*/  IMAD.HI.U32 R5, R9, R11, RZ ;  /* 0x0000000b09057227 */ /* 0x000fc800078e00ff */
[----:B------:R-:W-:Y:S01]  /*a7b0*/  IMAD.MOV R5, RZ, RZ, -R5 ;  /* 0x000000ffff057224 */ /* 0x000fe200078e0a05 */
[----:B------:R-:W-:-:S03]  /*a7c0*/  ISETP.GT.U32.AND P6, PT, R59, R12, PT ;  /* 0x0000000c3b00720c */ /* 0x000fc60003fc4070 */
[----:B------:R-:W-:-:S04]  /*a7d0*/  IMAD R11, R59, R5, R11 ;  /* 0x000000053b0b7224 */ /* 0x000fc800078e020b */
[----:B------:R-:W-:Y:S01]  /*a7e0*/  @!P3 IMAD.IADD R16, R16, 0x1, -R59 ;  /* 0x000000011010b824 */ /* 0x000fe200078e0a3b */
[----:B------:R-:W-:-:S05]  /*a7f0*/  ISETP.GT.U32.AND P3, PT, R59, R11, PT ;  /* 0x0000000b3b00720c */ /* 0x000fca0003f64070 */
[----:B------:R-:W-:Y:S02]  /*a800*/  @!P6 IMAD.IADD R12, R12, 0x1, -R59 ;  /* 0x000000010c0ce824 */ /* 0x000fe400078e0a3b */
[----:B------:R-:W-:-:S03]  /*a810*/  IMAD.HI.U32 R17, R9, R7, RZ ;  /* 0x0000000709117227 */ /* 0x000fc600078e00ff */
[----:B------:R-:W-:-:S03]  /*a820*/  ISETP.GT.U32.AND P6, PT, R59, R12, PT ;  /* 0x0000000c3b00720c */ /* 0x000fc60003fc4070 */
[----:B------:R-:W-:Y:S02]  /*a830*/  @!P3 IMAD.IADD R11, R11, 0x1, -R59 ;  /* 0x000000010b0bb824 */ /* 0x000fe400078e0a3b */
[----:B------:R-:W-:-:S03]  /*a840*/  IMAD.MOV R17, RZ, RZ, -R17 ;  /* 0x000000ffff117224 */ /* 0x000fc600078e0a11 */
[----:B------:R-:W-:Y:S02]  /*a850*/  ISETP.GT.U32.AND P3, PT, R59, R11, PT ;  /* 0x0000000b3b00720c */ /* 0x000fe40003f64070 */
[----:B---3--:R-:W-:-:S05]  /*a860*/  IABS R6, R35 ;  /* 0x0000002300067213 */ /* 0x008fca0000000000 */
[----:B------:R-:W-:Y:S01]  /*a870*/  IMAD.HI.U32 R2, R9, R6, RZ ;  /* 0x0000000609027227 */ /* 0x000fe200078e00ff */
[----:B------:R-:W-:-:S03]  /*a880*/  IABS R5, R61 ;  /* 0x0000003d00057213 */ /* 0x000fc60000000000 */
[----:B------:R-:W-:Y:S02]  /*a890*/  IMAD.MOV R2, RZ, RZ, -R2 ;  /* 0x000000ffff027224 */ /* 0x000fe400078e0a02 */
[C---:B------:R-:W-:Y:S01]  /*a8a0*/  IMAD R7, R59.reuse, R17, R7 ;  /* 0x000000113b077224 */ /* 0x040fe200078e0207 */
[----:B------:R-:W-:Y:S01]  /*a8b0*/  IABS R4, R27 ;  /* 0x0000001b00047213 */ /* 0x000fe20000000000 */
[C---:B------:R-:W-:Y:S02]  /*a8c0*/  IMAD R6, R59.reuse, R2, R6 ;  /* 0x000000023b067224 */ /* 0x040fe400078e0206 */
[----:B------:R-:W-:Y:S01]  /*a8d0*/  @!P6 IMAD.IADD R12, R12, 0x1, -R59 ;  /* 0x000000010c0ce824 */ /* 0x000fe200078e0a3b */
[----:B------:R-:W-:Y:S01]  /*a8e0*/  ISETP.GT.U32.AND P6, PT, R59, R7, PT ;  /* 0x000000073b00720c */ /* 0x000fe20003fc4070 */
[----:B------:R-:W-:-:S04]  /*a8f0*/  IMAD.HI.U32 R19, R9, R5, RZ ;  /* 0x0000000509137227 */ /* 0x000fc800078e00ff */
[----:B------:R-:W-:Y:S01]  /*a900*/  @!P3 IMAD.IADD R11, R11, 0x1, -R59 ;  /* 0x000000010b0bb824 */ /* 0x000fe200078e0a3b */
[----:B------:R-:W-:Y:S01]  /*a910*/  ISETP.GT.U32.AND P3, PT, R59, R6, PT ;  /* 0x000000063b00720c */ /* 0x000fe20003f64070 */
[----:B------:R-:W-:-:S04]  /*a920*/  IMAD.HI.U32 R17, R9, R4, RZ ;  /* 0x0000000409117227 */ /* 0x000fc800078e00ff */
[----:B------:R-:W-:Y:S02]  /*a930*/  IMAD.MOV R19, RZ, RZ, -R19 ;  /* 0x000000ffff137224 */ /* 0x000fe400078e0a13 */
[----:B------:R-:W-:Y:S02]  /*a940*/  IMAD.MOV R17, RZ, RZ, -R17 ;  /* 0x000000ffff117224 */ /* 0x000fe400078e0a11 */
[C---:B------:R-:W-:Y:S02]  /*a950*/  IMAD R5, R59.reuse, R19, R5 ;  /* 0x000000133b057224 */ /* 0x040fe400078e0205 */
[----:B------:R-:W-:Y:S02]  /*a960*/  IMAD R4, R59, R17, R4 ;  /* 0x000000113b047224 */ /* 0x000fe400078e0204 */
[--C-:B------:R-:W-:Y:S01]  /*a970*/  @!P6 IMAD.IADD R7, R7, 0x1, -R59.reuse ;  /* 0x000000010707e824 */ /* 0x100fe200078e0a3b */
[C---:B------:R-:W-:Y:S02]  /*a980*/  ISETP.GT.U32.AND P6, PT, R59.reuse, R5, PT ;  /* 0x000000053b00720c */ /* 0x040fe40003fc4070 */
[----:B------:R-:W-:Y:S01]  /*a990*/  IABS R2, R29 ;  /* 0x0000001d00027213 */ /* 0x000fe20000000000 */
[----:B------:R-:W-:Y:S01]  /*a9a0*/  @!P3 IMAD.IADD R6, R6, 0x1, -R59 ;  /* 0x000000010606b824 */ /* 0x000fe200078e0a3b */
[----:B------:R-:W-:Y:S01]  /*a9b0*/  ISETP.GT.U32.AND P3, PT, R59, R4, PT ;  /* 0x000000043b00720c */ /* 0x000fe20003f64070 */
[----:B0-----:R-:W-:-:S02]  /*a9c0*/  IMAD.MOV.U32 R0, RZ, RZ, R16 ;  /* 0x000000ffff007224 */ /* 0x001fc400078e0010 */
[----:B------:R-:W-:-:S04]  /*a9d0*/  IMAD.HI.U32 R22, R9, R2, RZ ;  /* 0x0000000209167227 */ /* 0x000fc800078e00ff */
[----:B------:R-:W-:Y:S02]  /*a9e0*/  IMAD.MOV R22, RZ, RZ, -R22 ;  /* 0x000000ffff167224 */ /* 0x000fe400078e0a16 */
[----:B------:R-:W-:Y:S01]  /*a9f0*/  @!P0 IMAD.MOV R0, RZ, RZ, -R0 ;  /* 0x000000ffff008224 */ /* 0x000fe200078e0a00 */
[----:B------:R-:W-:Y:S01]  /*aa00*/  IABS R17, R40 ;  /* 0x0000002800117213 */ /* 0x000fe20000000000 */
[----:B------:R-:W-:Y:S02]  /*aa10*/  IMAD R2, R59, R22, R2 ;  /* 0x000000163b027224 */ /* 0x000fe400078e0202 */
[----:B------:R-:W-:Y:S01]  /*aa20*/  IMAD.MOV.U32 R10, RZ, RZ, R14 ;  /* 0x000000ffff0a7224 */ /* 0x000fe200078e000e */
[----:B------:R0:W-:Y:S01]  /*aa30*/  STL [R1+0x1e4], R0 ;  /* 0x0001e40001007387 */ /* 0x0001e20000100800 */
[--C-:B------:R-:W-:Y:S01]  /*aa40*/  @!P6 IMAD.IADD R5, R5, 0x1, -R59.reuse ;  /* 0x000000010505e824 */ /* 0x100fe200078e0a3b */
[----:B------:R-:W-:Y:S01]  /*aa50*/  IABS R19, R32 ;  /* 0x0000002000137213 */ /* 0x000fe20000000000 */
[----:B------:R-:W-:Y:S01]  /*aa60*/  IMAD.MOV.U32 R8, RZ, RZ, R12 ;  /* 0x000000ffff087224 */ /* 0x000fe200078e000c */
[----:B------:R-:W-:Y:S01]  /*aa70*/  ISETP.GT.U32.AND P0, PT, R59, R7, PT ;  /* 0x000000073b00720c */ /* 0x000fe20003f04070 */
[----:B------:R-:W-:Y:S01]  /*aa80*/  @!P3 IMAD.IADD R4, R4, 0x1, -R59 ;  /* 0x000000010404b824 */ /* 0x000fe200078e0a3b */
[----:B------:R-:W-:Y:S01]  /*aa90*/  IABS R21, R43 ;  /* 0x0000002b00157213 */ /* 0x000fe20000000000 */
[----:B------:R-:W-:-:S02]  /*aaa0*/  @!P2 IMAD.MOV R10, RZ, RZ, -R10 ;  /* 0x000000ffff0aa224 */ /* 0x000fc400078e0a0a */
[----:B0-----:R-:W-:Y:S01]  /*aab0*/  IMAD.MOV.U32 R0, RZ, RZ, R11 ;  /* 0x000000ffff007224 */ /* 0x001fe200078e000b */
[----:B------:R-:W-:Y:S01]  /*aac0*/  ISETP.GT.U32.AND P6, PT, R59, R2, PT ;  /* 0x000000023b00720c */ /* 0x000fe20003fc4070 */
[----:B------:R-:W-:Y:S01]  /*aad0*/  IMAD.HI.U32 R23, R9, R17, RZ ;  /* 0x0000001109177227 */ /* 0x000fe200078e00ff */
[----:B------:R-:W-:-:S03]  /*aae0*/  ISETP.GT.U32.AND P2, PT, R59, R6, PT ;  /* 0x000000063b00720c */ /* 0x000fc60003f44070 */
[----:B------:R-:W-:Y:S01]  /*aaf0*/  @!P4 IMAD.MOV R8, RZ, RZ, -R8 ;  /* 0x000000ffff08c224 */ /* 0x000fe200078e0a08 */
[----:B------:R-:W-:Y:S01]  /*ab00*/  ISETP.GT.U32.AND P4, PT, R59, R5, PT ;  /* 0x000000053b00720c */ /* 0x000fe20003f84070 */
[----:B------:R-:W-:-:S04]  /*ab10*/  IMAD.HI.U32 R24, R9, R19, RZ ;  /* 0x0000001309187227 */ /* 0x000fc800078e00ff */
[----:B------:R-:W-:-:S04]  /*ab20*/  IMAD.HI.U32 R25, R9, R21, RZ ;  /* 0x0000001509197227 */ /* 0x000fc800078e00ff */
[----:B------:R-:W-:Y:S01]  /*ab30*/  @!P1 IMAD.MOV R0, RZ, RZ, -R0 ;  /* 0x000000ffff009224 */ /* 0x000fe200078e0a00 */
[C---:B------:R-:W-:Y:S01]  /*ab40*/  ISETP.GT.U32.AND P1, PT, R59.reuse, R4, PT ;  /* 0x000000043b00720c */ /* 0x040fe20003f24070 */
[----:B------:R-:W-:Y:S02]  /*ab50*/  IMAD.MOV R23, RZ, RZ, -R23 ;  /* 0x000000ffff177224 */ /* 0x000fe400078e0a17 */
[----:B------:R-:W-:Y:S02]  /*ab60*/  IMAD.MOV R24, RZ, RZ, -R24 ;  /* 0x000000ffff187224 */ /* 0x000fe400078e0a18 */
[----:B------:R-:W-:Y:S02]  /*ab70*/  IMAD.MOV R25, RZ, RZ, -R25 ;  /* 0x000000ffff197224 */ /* 0x000fe400078e0a19 */
[C---:B------:R-:W-:Y:S02]  /*ab80*/  IMAD R17, R59.reuse, R23, R17 ;  /* 0x000000173b117224 */ /* 0x040fe400078e0211 */
[----:B------:R-:W-:-:S02]  /*ab90*/  IMAD R19, R59, R24, R19 ;  /* 0x000000183b137224 */ /* 0x000fc400078e0213 */
[----:B------:R-:W-:Y:S02]  /*aba0*/  IMAD R21, R59, R25, R21 ;  /* 0x000000193b157224 */ /* 0x000fe400078e0215 */
[--C-:B------:R-:W-:Y:S01]  /*abb0*/  @!P0 IMAD.IADD R7, R7, 0x1, -R59.reuse ;  /* 0x0000000107078824 */ /* 0x100fe200078e0a3b */
[C---:B------:R-:W-:Y:S01]  /*abc0*/  ISETP.GT.U32.AND P0, PT, R59.reuse, R17, PT ;  /* 0x000000113b00720c */ /* 0x040fe20003f04070 */
[--C-:B------:R-:W-:Y:S02]  /*abd0*/  @!P6 IMAD.IADD R2, R2, 0x1, -R59.reuse ;  /* 0x000000010202e824 */ /* 0x100fe400078e0a3b */
[--C-:B------:R-:W-:Y:S01]  /*abe0*/  @!P2 IMAD.IADD R6, R6, 0x1, -R59.reuse ;  /* 0x000000010606a824 */ /* 0x100fe200078e0a3b */
[----:B------:R-:W-:Y:S01]  /*abf0*/  ISETP.GT.U32.AND P2, PT, R59, R19, PT ;  /* 0x000000133b00720c */ /* 0x000fe20003f44070 */
[--C-:B------:R-:W-:Y:S01]  /*ac00*/  @!P4 IMAD.IADD R5, R5, 0x1, -R59.reuse ;  /* 0x000000010505c824 */ /* 0x100fe200078e0a3b */
[----:B------:R-:W-:Y:S01]  /*ac10*/  ISETP.GT.U32.AND P4, PT, R59, R21, PT ;  /* 0x000000153b00720c */ /* 0x000fe20003f84070 */
[----:B------:R-:W-:Y:S01]  /*ac20*/  @!P1 IMAD.IADD R4, R4, 0x1, -R59 ;  /* 0x0000000104049824 */ /* 0x000fe200078e0a3b */
[----:B------:R-:W-:-:S02]  /*ac30*/  ISETP.GE.AND P3, PT, R35, RZ, PT ;  /* 0x000000ff2300720c */ /* 0x000fc40003f66270 */
[----:B------:R-:W-:Y:S02]  /*ac40*/  ISETP.GE.AND P1, PT, R61, RZ, PT ;  /* 0x000000ff3d00720c */ /* 0x000fe40003f26270 */
[----:B------:R-:W-:Y:S01]  /*ac50*/  ISETP.GT.U32.AND P6, PT, R59, R2, PT ;  /* 0x000000023b00720c */ /* 0x000fe20003fc4070 */
[----:B------:R-:W-:Y:S01]  /*ac60*/  STL [R1+0x1e0], R10 ;  /* 0x0001e00a01007387 */ /* 0x000fe20000100800 */
[----:B------:R-:W-:-:S03]  /*ac70*/  @!P0 IMAD.IADD R17, R17, 0x1, -R59 ;  /* 0x0000000111118824 */ /* 0x000fc600078e0a3b */
[----:B------:R-:W3:Y:S01]  /*ac80*/  LDL.LU R35, [R1+0x828] ;  /* 0x0008280001237983 */ /* 0x000ee20000300800 */
[----:B------:R-:W-:-:S03]  /*ac90*/  ISETP.GE.AND P0, PT, R27, RZ, PT ;  /* 0x000000ff1b00720c */ /* 0x000fc60003f06270 */
[----:B------:R-:W-:Y:S01]  /*aca0*/  STL [R1+0x1dc], R8 ;  /* 0x0001dc0801007387 */ /* 0x000fe20000100800 */
[----:B------:R-:W-:-:S03]  /*acb0*/  @!P2 IMAD.IADD R19, R19, 0x1, -R59 ;  /* 0x000000011313a824 */ /* 0x000fc600078e0a3b */
[----:B------:R0:W-:Y:S01]  /*acc0*/  STL [R1+0x1d8], R0 ;  /* 0x0001d80001007387 */ /* 0x0001e20000100800 */
[----:B------:R-:W-:Y:S01]  /*acd0*/  ISETP.GE.AND P2, PT, R29, RZ, PT ;  /* 0x000000ff1d00720c */ /* 0x000fe20003f46270 */
[----:B------:R-:W-:Y:S02]  /*ace0*/  @!P4 IMAD.IADD R21, R21, 0x1, -R59 ;  /* 0x000000011515c824 */ /* 0x000fe400078e0a3b */
[----:B------:R-:W-:Y:S02]  /*acf0*/  @!P5 IMAD.MOV R7, RZ, RZ, -R7 ;  /* 0x000000ffff07d224 */ /* 0x000fe400078e0a07 */
[----:B------:R-:W-:Y:S02]  /*ad00*/  @!P3 IMAD.MOV R6, RZ, RZ, -R6 ;  /* 0x000000ffff06b224 */ /* 0x000fe400078e0a06 */
[----:B0-----:R-:W-:Y:S01]  /*ad10*/  IMAD.MOV.U32 R0, RZ, RZ, R5 ;  /* 0x000000ffff007224 */ /* 0x001fe200078e0005 */
[----:B------:R-:W-:Y:S01]  /*ad20*/  ISETP.GE.AND P4, PT, R40, RZ, PT ;  /* 0x000000ff2800720c */ /* 0x000fe20003f86270 */
[----:B------:R-:W-:Y:S01]  /*ad30*/  @!P6 IMAD.IADD R2, R2, 0x1, -R59 ;  /* 0x000000010202e824 */ /* 0x000fe200078e0a3b */
[----:B------:R-:W3:Y:S01]  /*ad40*/  LDL.LU R40, [R1+0x82c] ;  /* 0x00082c0001287983 */ /* 0x000ee20000300800 */
[----:B------:R-:W-:Y:S01]  /*ad50*/  @!P1 IMAD.MOV R0, RZ, RZ, -R0 ;  /* 0x000000ffff009224 */ /* 0x000fe200078e0a00 */
[----:B------:R-:W-:-:S02]  /*ad60*/  ISETP.GT.U32.AND P3, PT, R59, R19, PT ;  /* 0x000000133b00720c */ /* 0x000fc40003f64070 */
[----:B------:R-:W-:Y:S01]  /*ad70*/  STL [R1+0x1cc], R7 ;  /* 0x0001cc0701007387 */ /* 0x000fe20000100800 */
[----:B------:R-:W-:-:S03]  /*ad80*/  ISETP.GT.U32.AND P1, PT, R59, R21, PT ;  /* 0x000000153b00720c */ /* 0x000fc60003f24070 */
[----:B------:R-:W-:Y:S04]  /*ad90*/  STL [R1+0x1c8], R6 ;  /* 0x0001c80601007387 */ /* 0x000fe80000100800 */
[----:B------:R0:W-:Y:S01]  /*ada0*/  STL [R1+0x1b8], R0 ;  /* 0x0001b80001007387 */ /* 0x0001e20000100800 */
[----:B------:R-:W-:Y:S01]  /*adb0*/  @!P0 IMAD.MOV R4, RZ, RZ, -R4 ;  /* 0x000000ffff048224 */ /* 0x000fe200078e0a04 */
[----:B0-----:R-:W-:-:S04]  /*adc0*/  MOV R0, R2 ;  /* 0x0000000200007202 */ /* 0x001fc80000000f00 */
[----:B------:R-:W-:Y:S01]  /*add0*/  STL [R1+0x1b4], R4 ;  /* 0x0001b40401007387 */ /* 0x000fe20000100800 */
[----:B------:R-:W-:Y:S02]  /*ade0*/  @!P2 IMAD.MOV R0, RZ, RZ, -R0 ;  /* 0x000000ffff00a224 */ /* 0x000fe400078e0a00 */
[--C-:B------:R-:W-:Y:S01]  /*adf0*/  @!P3 IMAD.IADD R19, R19, 0x1, -R59.reuse ;  /* 0x000000011313b824 */ /* 0x100fe200078e0a3b */
[----:B------:R-:W-:Y:S01]  /*ae00*/  ISETP.GE.AND P3, PT, R43, RZ, PT ;  /* 0x000000ff2b00720c */ /* 0x000fe20003f66270 */
[----:B------:R-:W-:Y:S01]  /*ae10*/  @!P1 IMAD.IADD R21, R21, 0x1, -R59 ;  /* 0x0000000115159824 */ /* 0x000fe200078e0a3b */
[----:B------:R0:W-:Y:S01]  /*ae20*/  STL [R1+0x1b0], R0 ;  /* 0x0001b00001007387 */ /* 0x0001e20000100800 */
[----:B------:R-:W-:Y:S02]  /*ae30*/  IABS R22, R45 ;  /* 0x0000002d00167213 */ /* 0x000fe40000000000 */
[----:B------:R-:W-:Y:S01]  /*ae40*/  ISETP.GE.AND P1, PT, R45, RZ, PT ;  /* 0x000000ff2d00720c */ /* 0x000fe20003f26270 */
[----:B------:R-:W3:Y:S04]  /*ae50*/  LDL.LU R43, [R1+0x830] ;  /* 0x00083000012b7983 */ /* 0x000ee80000300800 */
[----:B------:R-:W3:Y:S01]  /*ae60*/  LDL.LU R45, [R1+0x834] ;  /* 0x00083400012d7983 */ /* 0x000ee20000300800 */
[----:B--2---:R-:W-:-:S05]  /*ae70*/  IABS R12, R48 ;  /* 0x00000030000c7213 */ /* 0x004fca0000000000 */
[----:B------:R-:W-:-:S04]  /*ae80*/  IMAD.HI.U32 R16, R9, R12, RZ ;  /* 0x0000000c09107227 */ /* 0x000fc800078e00ff */
[----:B------:R-:W-:-:S04]  /*ae90*/  IMAD.MOV R16, RZ, RZ, -R16 ;  /* 0x000000ffff107224 */ /* 0x000fc800078e0a10 */
[----:B------:R-:W-:-:S05]  /*aea0*/  IMAD R12, R59, R16, R12 ;  /* 0x000000103b0c7224 */ /* 0x000fca00078e020c */
[----:B------:R-:W-:-:S13]  /*aeb0*/  ISETP.GT.U32.AND P0, PT, R59, R12, PT ;  /* 0x0000000c3b00720c */ /* 0x000fda0003f04070 */
[----:B------:R-:W-:Y:S01]  /*aec0*/  @!P0 IMAD.IADD R12, R12, 0x1, -R59 ;  /* 0x000000010c0c8824 */ /* 0x000fe200078e0a3b */
[----:B----4-:R-:W-:Y:S02]  /*aed0*/  IABS R11, R54 ;  /* 0x00000036000b7213 */ /* 0x010fe40000000000 */
[----:B------:R-:W-:Y:S02]  /*aee0*/  ISETP.GE.AND P0, PT, R54, RZ, PT ;  /* 0x000000ff3600720c */ /* 0x000fe40003f06270 */
[----:B------:R-:W2:Y:S01]  /*aef0*/  LDL.LU R54, [R1+0x838] ;  /* 0x0008380001367983 */ /* 0x000ea20000300800 */
[----:B------:R-:W-:-:S05]  /*af00*/  IMAD.HI.U32 R26, R9, R22, RZ ;  /* 0x00000016091a7227 */ /* 0x000fca00078e00ff */
[----:B------:R-:W-:-:S05]  /*af10*/  IADD3 R26, PT, PT, -R26, RZ, RZ ;  /* 0x000000ff1a1a7210 */ /* 0x000fca0007ffe1ff */
[----:B------:R-:W-:-:S05]  /*af20*/  IMAD R22, R59, R26, R22 ;  /* 0x0000001a3b167224 */ /* 0x000fca00078e0216 */
[----:B------:R-:W-:-:S13]  /*af30*/  ISETP.GT.U32.AND P6, PT, R59, R22, PT ;  /* 0x000000163b00720c */ /* 0x000fda0003fc4070 */
[----:B------:R-:W-:-:S05]  /*af40*/  @!P6 IMAD.IADD R22, R22, 0x1, -R59 ;  /* 0x000000011616e824 */ /* 0x000fca00078e0a3b */
[----:B------:R-:W-:-:S13]  /*af50*/  ISETP.GT.U32.AND P5, PT, R59, R22, PT ;  /* 0x000000163b00720c */ /* 0x000fda0003fa4070 */
[----:B------:R-:W-:Y:S01]  /*af60*/  @!P5 IMAD.IADD R22, R22, 0x1, -R59 ;  /* 0x000000011616d824 */ /* 0x000fe200078e0a3b */
[----:B------:R-:W-:Y:S02]  /*af70*/  ISETP.GE.AND P5, PT, R48, RZ, PT ;  /* 0x000000ff3000720c */ /* 0x000fe40003fa6270 */
[----:B------:R-:W4:Y:S01]  /*af80*/  LDL.LU R48, [R1+0x83c] ;  /* 0x00083c0001307983 */ /* 0x000f220000300800 */
[----:B------:R-:W-:Y:S01]  /*af90*/  ISETP.GT.U32.AND P6, PT, R59, R17, PT ;  /* 0x000000113b00720c */ /* 0x000fe20003fc4070 */
[----:B------:R-:W-:Y:S01]  /*afa0*/  IMAD.HI.U32 R14, R9, R11, RZ ;  /* 0x0000000b090e7227 */ /* 0x000fe200078e00ff */
[----:B------:R-:W-:-:S03]  /*afb0*/  ISETP.GE.AND P2, PT, R32, RZ, PT ;  /* 0x000000ff2000720c */ /* 0x000fc60003f46270 */
[----:B------:R-:W-:-:S04]  /*afc0*/  IMAD.MOV R14, RZ, RZ, -R14 ;  /* 0x000000ffff0e7224 */ /* 0x000fc800078e0a0e */
[----:B------:R-:W-:-:S04]  /*afd0*/  IMAD R11, R59, R14, R11 ;  /* 0x0000000e3b0b7224 */ /* 0x000fc800078e020b */
[----:B------:R-:W-:Y:S01]  /*afe0*/  @!P6 IMAD.IADD R17, R17, 0x1, -R59 ;  /* 0x000000011111e824 */ /* 0x000fe200078e0a3b */
[----:B------:R-:W-:Y:S01]  /*aff0*/  ISETP.GT.U32.AND P6, PT, R59, R11, PT ;  /* 0x0000000b3b00720c */ /* 0x000fe20003fc4070 */
[----:B0-----:R-:W-:Y:S02]  /*b000*/  IMAD.MOV.U32 R0, RZ, RZ, R19 ;  /* 0x000000ffff007224 */ /* 0x001fe400078e0013 */
[----:B------:R-:W-:Y:S02]  /*b010*/  IMAD.MOV.U32 R4, RZ, RZ, R17 ;  /* 0x000000ffff047224 */ /* 0x000fe400078e0011 */
[----:B------:R-:W-:Y:S02]  /*b020*/  @!P2 IMAD.MOV R0, RZ, RZ, -R0 ;  /* 0x000000ffff00a224 */ /* 0x000fe400078e0a00 */
[----:B------:R-:W-:-:S05]  /*b030*/  @!P4 IMAD.MOV R4, RZ, RZ, -R4 ;  /* 0x000000ffff04c224 */ /* 0x000fca00078e0a04 */
[----:B------:R-:W-:Y:S01]  /*b040*/  STL [R1+0x1ac], R4 ;  /* 0x0001ac0401007387 */ /* 0x000fe20000100800 */
[----:B------:R-:W-:-:S03]  /*b050*/  @!P6 IMAD.IADD R11, R11, 0x1, -R59 ;  /* 0x000000010b0be824 */ /* 0x000fc600078e0a3b */
[----:B------:R0:W-:Y:S04]  /*b060*/  STL [R1+0x1a8], R0 ;  /* 0x0001a80001007387 */ /* 0x0001e80000100800 */
[----:B------:R-:W4:Y:S01]  /*b070*/  LDL.LU R29, [R1+0x840] ;  /* 0x00084000011d7983 */ /* 0x000f220000300800 */
[C---:B------:R-:W-:Y:S01]  /*b080*/  ISETP.GT.U32.AND P2, PT, R59.reuse, R11, PT ;  /* 0x0000000b3b00720c */ /* 0x040fe20003f44070 */
[----:B0-----:R-:W-:Y:S01]  /*b090*/  IMAD.MOV.U32 R0, RZ, RZ, R22 ;  /* 0x000000ffff007224 */ /* 0x001fe200078e0016 */
[----:B------:R-:W-:-:S03]  /*b0a0*/  ISETP.GT.U32.AND P4, PT, R59, R12, PT ;  /* 0x0000000c3b00720c */ /* 0x000fc60003f84070 */
[----:B------:R-:W-:-:S08]  /*b0b0*/  @!P1 IMAD.MOV R0, RZ, RZ, -R0 ;  /* 0x000000ffff009224 */ /* 0x000fd000078e0a00 */
[--C-:B------:R-:W-:Y:S01]  /*b0c0*/  @!P2 IMAD.IADD R11, R11, 0x1, -R59.reuse ;  /* 0x000000010b0ba824 */ /* 0x100fe200078e0a3b */
[----:B------:R0:W-:Y:S01]  /*b0d0*/  STL [R1+0x1a0], R0 ;  /* 0x0001a00001007387 */ /* 0x0001e20000100800 */
[----:B------:R-:W-:-:S04]  /*b0e0*/  @!P4 IMAD.IADD R12, R12, 0x1, -R59 ;  /* 0x000000010c0cc824 */ /* 0x000fc800078e0a3b */
[----:B0-----:R-:W-:-:S04]  /*b0f0*/  IMAD.MOV.U32 R0, RZ, RZ, R12 ;  /* 0x000000ffff007224 */ /* 0x001fc800078e000c */
[----:B------:R-:W-:Y:S01]  /*b100*/  @!P5 IMAD.MOV R0, RZ, RZ, -R0 ;  /* 0x000000ffff00d224 */ /* 0x000fe200078e0a00 */
[----:B---3--:R-:W-:-:S05]  /*b110*/  IABS R6, R40 ;  /* 0x0000002800067213 */ /* 0x008fca0000000000 */
[----:B------:R-:W-:-:S04]  /*b120*/  IMAD.HI.U32 R4, R9, R6, RZ ;  /* 0x0000000609047227 */ /* 0x000fc800078e00ff */
[----:B------:R-:W-:-:S04]  /*b130*/  IMAD.MOV R5, RZ, RZ, -R4 ;  /* 0x000000ffff057224 */ /* 0x000fc800078e0a04 */
[----:B------:R-:W-:Y:S01]  /*b140*/  IMAD R6, R59, R5, R6 ;  /* 0x000000053b067224 */ /* 0x000fe200078e0206 */
[----:B------:R-:W-:-:S05]  /*b150*/  IABS R14, R35 ;  /* 0x00000023000e7213 */ /* 0x000fca0000000000 */
[----:B------:R-:W-:Y:S01]  /*b160*/  IMAD.HI.U32 R2, R9, R14, RZ ;  /* 0x0000000e09027227 */ /* 0x000fe200078e00ff */
[----:B------:R-:W-:Y:S02]  /*b170*/  ISETP.GE.AND P2, PT, R45, RZ, PT ;  /* 0x000000ff2d00720c */ /* 0x000fe40003f46270 */
[----:B------:R-:W-:Y:S02]  /*b180*/  IABS R5, R45 ;  /* 0x0000002d00057213 */ /* 0x000fe40000000000 */
[----:B------:R-:W3:Y:S01]  /*b190*/  LDL.LU R45, [R1+0x844] ;  /* 0x00084400012d7983 */ /* 0x000ee20000300800 */
[----:B------:R-:W-:-:S03]  /*b1a0*/  IMAD.MOV R2, RZ, RZ, -R2 ;  /* 0x000000ffff027224 */ /* 0x000fc600078e0a02 */
[----:B------:R0:W-:Y:S01]  /*b1b0*/  STL [R1+0x18c], R0 ;  /* 0x00018c0001007387 */ /* 0x0001e20000100800 */
[----:B------:R-:W-:Y:S01]  /*b1c0*/  IMAD R2, R59, R2, R14 ;  /* 0x000000023b027224 */ /* 0x000fe200078e020e */
[----:B0-----:R-:W-:-:S04]  /*b1d0*/  MOV R0, R11 ;  /* 0x0000000b00007202 */ /* 0x001fc80000000f00 */
[----:B------:R-:W-:Y:S01]  /*b1e0*/  ISETP.GT.U32.AND P6, PT, R59, R2, PT ;  /* 0x000000023b00720c */ /* 0x000fe20003fc4070 */
[----:B------:R-:W-:Y:S01]  /*b1f0*/  @!P0 IMAD.MOV R0, RZ, RZ, -R0 ;  /* 0x000000ffff008224 */ /* 0x000fe200078e0a00 */
[----:B------:R-:W-:Y:S02]  /*b200*/  ISETP.GE.AND P1, PT, R40, RZ, PT ;  /* 0x000000ff2800720c */ /* 0x000fe40003f26270 */
[----:B------:R-:W-:-:S09]  /*b210*/  IABS R4, R43 ;  /* 0x0000002b00047213 */ /* 0x000fd20000000000 */
[----:B------:R-:W-:Y:S01]  /*b220*/  @!P6 IMAD.IADD R2, R2, 0x1, -R59 ;  /* 0x000000010202e824 */ /* 0x000fe200078e0a3b */
[----:B------:R-:W-:Y:S01]  /*b230*/  ISETP.GT.U32.AND P6, PT, R59, R6, PT ;  /* 0x000000063b00720c */ /* 0x000fe20003fc4070 */
[----:B------:R-:W-:-:S03]  /*b240*/  IMAD.HI.U32 R7, R9, R4, RZ ;  /* 0x0000000409077227 */ /* 0x000fc600078e00ff */
[----:B------:R-:W-:Y:S01]  /*b250*/  ISETP.GT.U32.AND P5, PT, R59, R2, PT ;  /* 0x000000023b00720c */ /* 0x000fe20003fa4070 */
[----:B------:R-:W-:-:S04]  /*b260*/  IMAD.MOV R7, RZ, RZ, -R7 ;  /* 0x000000ffff077224 */ /* 0x000fc800078e0a07 */
[----:B------:R-:W-:-:S04]  /*b270*/  IMAD R4, R59, R7, R4 ;  /* 0x000000073b047224 */ /* 0x000fc800078e0204 */
[----:B------:R-:W-:-:S04]  /*b280*/  @!P6 IMAD.IADD R6, R6, 0x1, -R59 ;  /* 0x000000010606e824 */ /* 0x000fc800078e0a3b */
[----:B------:R-:W-:Y:S01]  /*b290*/  @!P5 IMAD.IADD R2, R2, 0x1, -R59 ;  /* 0x000000010202d824 */ /* 0x000fe200078e0a3b */
[C---:B------:R-:W-:Y:S02]  /*b2a0*/  ISETP.GT.U32.AND P5, PT, R59.reuse, R4, PT ;  /* 0x000000043b00720c */ /* 0x040fe40003fa4070 */
[----:B--2---:R-:W-:Y:S02]  /*b2b0*/  IABS R17, R54 ;  /* 0x0000003600117213 */ /* 0x004fe40000000000 */
[----:B------:R-:W-:Y:S02]  /*b2c0*/  ISETP.GE.AND P0, PT, R54, RZ, PT ;  /* 0x000000ff3600720c */ /* 0x000fe40003f06270 */
[----:B------:R-:W2:Y:S04]  /*b2d0*/  LDL.LU R54, [R1+0x848] ;  /* 0x0008480001367983 */ /* 0x000ea80000300800 */
[----:B------:R-:W2:Y:S04]  /*b2e0*/  LDL.LU R40, [R1+0x84c] ;  /* 0x00084c0001287983 */ /* 0x000ea80000300800 */
[----:B------:R0:W-:Y:S04]  /*b2f0*/  STL [R1+0x19c], R0 ;  /* 0x00019c0001007387 */ /* 0x0001e80000100800 */
[----:B------:R-:W2:Y:S01]  /*b300*/  LDL.LU R32, [R1+0x850] ;  /* 0x0008500001207983 */ /* 0x000ea20000300800 */
[----:B------:R-:W-:Y:S01]  /*b310*/  ISETP.GT.U32.AND P6, PT, R59, R6, PT ;  /* 0x000000063b00720c */ /* 0x000fe20003fc4070 */
[----:B------:R-:W-:-:S02]  /*b320*/  IMAD.MOV.U32 R23, RZ, RZ, R21 ;  /* 0x000000ffff177224 */ /* 0x000fc400078e0015 */
[----:B------:R-:W-:Y:S02]  /*b330*/  @!P5 IMAD.IADD R4, R4, 0x1, -R59 ;  /* 0x000000010404d824 */ /* 0x000fe400078e0a3b */
[----:B------:R-:W-:Y:S01]  /*b340*/  @!P3 IMAD.MOV R23, RZ, RZ, -R23 ;  /* 0x000000ffff17b224 */ /* 0x000fe200078e0a17 */
[----:B------:R-:W-:Y:S02]  /*b350*/  ISETP.GE.AND P3, PT, R35, RZ, PT ;  /* 0x000000ff2300720c */ /* 0x000fe40003f66270 */
[----:B------:R-:W-:Y:S01]  /*b360*/  ISETP.GT.U32.AND P5, PT, R59, R4, PT ;  /* 0x000000043b00720c */ /* 0x000fe20003fa4070 */
[----:B------:R-:W2:Y:S01]  /*b370*/  LDL.LU R35, [R1+0x854] ;  /* 0x0008540001237983 */ /* 0x000ea20000300800 */
[----:B------:R-:W-:-:S03]  /*b380*/  IMAD.MOV.U32 R8, RZ, RZ, R2 ;  /* 0x000000ffff087224 */ /* 0x000fc600078e0002 */
[----:B------:R-:W-:-:S04]  /*b390*/  @!P6 IMAD.IADD R6, R6, 0x1, -R59 ;  /* 0x000000010606e824 */ /* 0x000fc800078e0a3b */
[----:B0-----:R-:W-:Y:S02]  /*b3a0*/  IMAD.MOV.U32 R0, RZ, RZ, R6 ;  /* 0x000000ffff007224 */ /* 0x001fe400078e0006 */
[----:B------:R-:W-:Y:S02]  /*b3b0*/  @!P3 IMAD.MOV R8, RZ, RZ, -R8 ;  /* 0x000000ffff08b224 */ /* 0x000fe400078e0a08 */
[----:B------:R-:W-:Y:S02]  /*b3c0*/  @!P1 IMAD.MOV R0, RZ, RZ, -R0 ;  /* 0x000000ffff009224 */ /* 0x000fe400078e0a00 */
[----:B------:R-:W-:Y:S01]  /*b3d0*/  @!P5 IMAD.IADD R4, R4, 0x1, -R59 ;  /* 0x000000010404d824 */ /* 0x000fe200078e0a3b */
[----:B------:R-:W-:Y:S04]  /*b3e0*/  STL [R1+0x190], R8 ;  /* 0x0001900801007387 */ /* 0x000fe80000100800 */
[----:B------:R0:W-:Y:S01]  /*b3f0*/  STL [R1+0x198], R0 ;  /* 0x0001980001007387 */ /* 0x0001e20000100800 */
[----:B----4-:R-:W-:-:S02]  /*b400*/  IABS R16, R48 ;  /* 0x0000003000107213 */ /* 0x010fc40000000000 */
[----:B------:R-:W-:Y:S02]  /*b410*/  ISETP.GE.AND P5, PT, R48, RZ, PT ;  /* 0x000000ff3000720c */ /* 0x000fe40003fa6270 */
[----:B------:R-:W4:Y:S01]  /*b420*/  LDL.LU R48, [R1+0x858] ;  /* 0x0008580001307983 */ /* 0x000f220000300800 */
[----:B------:R-:W-:-:S04]  /*b430*/  IMAD.HI.U32 R11, R9, R5, RZ ;  /* 0x00000005090b7227 */ /* 0x000fc800078e00ff */
[----:B------:R-:W-:Y:S02]  /*b440*/  IMAD.MOV R11, RZ, RZ, -R11 ;  /* 0x000000ffff0b7224 */ /* 0x000fe400078e0a0b */
[----:B------:R-:W-:-:S04]  /*b450*/  IMAD.HI.U32 R19, R9, R17, RZ ;  /* 0x0000001109137227 */ /* 0x000fc800078e00ff */
[----:B------:R-:W-:Y:S02]  /*b460*/  IMAD R5, R59, R11, R5 ;  /* 0x0000000b3b057224 */ /* 0x000fe400078e0205 */
[----:B------:R-:W-:Y:S02]  /*b470*/  IMAD.MOV R19, RZ, RZ, -R19 ;  /* 0x000000ffff137224 */ /* 0x000fe400078e0a13 */
[----:B------:R-:W-:Y:S01]  /*b480*/  IMAD.HI.U32 R14, R9, R16, RZ ;  /* 0x00000010090e7227 */ /* 0x000fe200078e00ff */
[----:B------:R-:W-:-:S03]  /*b490*/  ISETP.GT.U32.AND P6, PT, R59, R5, PT ;  /* 0x000000053b00720c */ /* 0x000fc60003fc4070 */
[----:B------:R-:W-:Y:S02]  /*b4a0*/  IMAD R17, R59, R19, R17 ;  /* 0x000000133b117224 */ /* 0x000fe400078e0211 */
[----:B------:R-:W-:Y:S01]  /*b4b0*/  IMAD.MOV R14, RZ, RZ, -R14 ;  /* 0x000000ffff0e7224 */ /* 0x000fe200078e0a0e */
[----:B------:R-:W-:-:S05]  /*b4c0*/  IABS R7, R29 ;  /* 0x0000001d00077213 */ /* 0x000fca0000000000 */
[----:B------:R-:W-:Y:S01]  /*b4d0*/  IMAD.HI.U32 R11, R9, R7, RZ ;  /* 0x00000007090b7227 */ /* 0x000fe200078e00ff */
[----:B------:R-:W-:-:S03]  /*b4e0*/  ISETP.GT.U32.AND P3, PT, R59, R17, PT ;  /* 0x000000113b00720c */ /* 0x000fc60003f64070 */
[----:B------:R-:W-:Y:S02]  /*b4f0*/  IMAD.MOV R11, RZ, RZ, -R11 ;  /* 0x000000ffff0b7224 */ /* 0x000fe400078e0a0b */
[C---:B------:R-:W-:Y:S02]  /*b500*/  IMAD R16, R59.reuse, R14, R16 ;  /* 0x0000000e3b107224 */ /* 0x040fe400078e0210 */
[----:B------:R-:W-:Y:S02]  /*b510*/  IMAD R7, R59, R11, R7 ;  /* 0x0000000b3b077224 */ /* 0x000fe400078e0207 */
[--C-:B------:R-:W-:Y:S01]  /*b520*/  @!P6 IMAD.IADD R5, R5, 0x1, -R59.reuse ;  /* 0x000000010505e824 */ /* 0x100fe200078e0a3b */
[C---:B------:R-:W-:Y:S02]  /*b530*/  ISETP.GT.U32.AND P1, PT, R59.reuse, R16, PT ;  /* 0x000000103b00720c */ /* 0x040fe40003f24070 */
[----:B------:R-:W-:Y:S01]  /*b540*/  ISETP.GT.U32.AND P6, PT, R59, R7, PT ;  /* 0x000000073b00720c */ /* 0x000fe20003fc4070 */
[----:B------:R-:W-:Y:S01]  /*b550*/  @!P3 IMAD.IADD R17, R17, 0x1, -R59 ;  /* 0x000000011111b824 */ /* 0x000fe200078e0a3b */
[----:B------:R-:W-:-:S02]  /*b560*/  ISETP.GE.AND P4, PT, R43, RZ, PT ;  /* 0x000000ff2b00720c */ /* 0x000fc40003f86270 */
[----:B------:R-:W4:Y:S01]  /*b570*/  LDL.LU R43, [R1+0x85c] ;  /* 0x00085c00012b7983 */ /* 0x000f220000300800 */
[----:B------:R-:W-:Y:S01]  /*b580*/  ISETP.GT.U32.AND P3, PT, R59, R5, PT ;  /* 0x000000053b00720c */ /* 0x000fe20003f64070 */
[----:B0-----:R-:W-:-:S05]  /*b590*/  IMAD.MOV.U32 R0, RZ, RZ, R4 ;  /* 0x000000ffff007224 */ /* 0x001fca00078e0004 */
[--C-:B------:R-:W-:Y:S01]  /*b5a0*/  @!P1 IMAD.IADD R16, R16, 0x1, -R59.reuse ;  /* 0x0000000110109824 */ /* 0x100fe200078e0a3b */
[----:B------:R-:W-:Y:S01]  /*b5b0*/  ISETP.GT.U32.AND P1, PT, R59, R17, PT ;  /* 0x000000113b00720c */ /* 0x000fe20003f24070 */
[--C-:B------:R-:W-:Y:S02]  /*b5c0*/  @!P6 IMAD.IADD R7, R7, 0x1, -R59.reuse ;  /* 0x000000010707e824 */ /* 0x100fe400078e0a3b */
[----:B------:R-:W-:Y:S01]  /*b5d0*/  @!P4 IMAD.MOV R0, RZ, RZ, -R0 ;  /* 0x000000ffff00c224 */ /* 0x000fe200078e0a00 */
[C---:B------:R-:W-:Y:S02]  /*b5e0*/  ISETP.GT.U32.AND P4, PT, R59.reuse, R16, PT ;  /* 0x000000103b00720c */ /* 0x040fe40003f84070 */
[----:B------:R-:W-:Y:S02]  /*b5f0*/  ISETP.GT.U32.AND P6, PT, R59, R7, PT ;  /* 0x000000073b00720c */ /* 0x000fe40003fc4070 */
[----:B------:R-:W-:Y:S01]  /*b600*/  @!P3 IADD3 R5, PT, PT, R5, -R59, RZ ;  /* 0x8000003b0505b210 */ /* 0x000fe20007ffe0ff */
[----:B------:R0:W-:Y:S04]  /*b610*/  STL [R1+0x194], R0 ;  /* 0x0001940001007387 */ /* 0x0001e80000100800 */
[----:B------:R-:W-:-:S02]  /*b620*/  @!P1 IMAD.IADD R17, R17, 0x1, -R59 ;  /* 0x0000000111119824 */ /* 0x000fc400078e0a3b */
[----:B------:R-:W-:Y:S01]  /*b630*/  IMAD.MOV.U32 R8, RZ, RZ, R5 ;  /* 0x000000ffff087224 */ /* 0x000fe200078e0005 */
[----:B------:R-:W-:Y:S01]  /*b640*/  ISETP.GE.AND P1, PT, R29, RZ, PT ;  /* 0x000000ff1d00720c */ /* 0x000fe20003f26270 */
[--C-:B------:R-:W-:Y:S02]  /*b650*/  @!P4 IMAD.IADD R16, R16, 0x1, -R59.reuse ;  /* 0x000000011010c824 */ /* 0x100fe400078e0a3b */
[----:B------:R-:W-:Y:S02]  /*b660*/  @!P6 IMAD.IADD R7, R7, 0x1, -R59 ;  /* 0x000000010707e824 */ /* 0x000fe400078e0a3b */
[----:B0-----:R-:W-:Y:S02]  /*b670*/  IMAD.MOV.U32 R0, RZ, RZ, R17 ;  /* 0x000000ffff007224 */ /* 0x001fe400078e0011 */
[----:B------:R-:W-:Y:S02]  /*b680*/  @!P2 IMAD.MOV R8, RZ, RZ, -R8 ;  /* 0x000000ffff08a224 */ /* 0x000fe400078e0a08 */
[----:B------:R-:W-:Y:S01]  /*b690*/  @!P0 IMAD.MOV R0, RZ, RZ, -R0 ;  /* 0x000000ffff008224 */ /* 0x000fe200078e0a00 */
[----:B---3--:R-:W-:-:S05]  /*b6a0*/  IABS R12, R45 ;  /* 0x0000002d000c7213 */ /* 0x008fca0000000000 */
[----:B------:R-:W-:-:S04]  /*b6b0*/  IMAD.HI.U32 R2, R9, R12, RZ ;  /* 0x0000000c09027227 */ /* 0x000fc800078e00ff */
[----:B------:R-:W-:-:S04]  /*b6c0*/  IMAD.MOV R2, RZ, RZ, -R2 ;  /* 0x000000ffff027224 */ /* 0x000fc800078e0a02 */
[----:B------:R-:W-:-:S05]  /*b6d0*/  IMAD R12, R59, R2, R12 ;  /* 0x000000023b0c7224 */ /* 0x000fca00078e020c */
[----:B------:R-:W-:Y:S02]  /*b6e0*/  ISETP.GT.U32.AND P3, PT, R59, R12, PT ;  /* 0x0000000c3b00720c */ /* 0x000fe40003f64070 */
[----:B------:R-:W-:Y:S02]  /*b6f0*/  ISETP.GE.AND P6, PT, R45, RZ, PT ;  /* 0x000000ff2d00720c */ /* 0x000fe40003fc6270 */
[----:B------:R-:W3:Y:S09]  /*b700*/  LDL.LU R45, [R1+0x860] ;  /* 0x00086000012d7983 */ /* 0x000ef20000300800 */
[----:B------:R-:W-:-:S05]  /*b710*/  @!P3 IMAD.IADD R12, R12, 0x1, -R59 ;  /* 0x000000010c0cb824 */ /* 0x000fca00078e0a3b */
[----:B------:R-:W-:Y:S02]  /*b720*/  ISETP.GT.U32.AND P2, PT, R59, R12, PT ;  /* 0x0000000c3b00720c */ /* 0x000fe40003f44070 */
[----:B--2---:R-:W-:Y:S02]  /*b730*/  IABS R14, R54 ;  /* 0x00000036000e7213 */ /* 0x004fe40000000000 */
[----:B------:R-:W-:Y:S02]  /*b740*/  ISETP.GE.AND P3, PT, R54, RZ, PT ;  /* 0x000000ff3600720c */ /* 0x000fe40003f66270 */
[----:B------:R-:W2:Y:S01]  /*b750*/  LDL.LU R54, [R1+0x864] ;  /* 0x0008640001367983 */ /* 0x000ea20000300800 */
[----:B------:R-:W-:-:S03]  /*b760*/  IMAD.HI.U32 R4, R9, R14, RZ ;  /* 0x0000000e09047227 */ /* 0x000fc600078e00ff */
[----:B------:R0:W-:Y:S01]  /*b770*/  STL [R1+0xcc], R8 ;  /* 0x0000cc0801007387 */ /* 0x0001e20000100800 */
[----:B------:R-:W-:-:S03]  /*b780*/  IMAD.MOV R4, RZ, RZ, -R4 ;  /* 0x000000ffff047224 */ /* 0x000fc600078e0a04 */
[----:B------:R1:W-:Y:S01]  /*b790*/  STL [R1+0x110], R0 ;  /* 0x0001100001007387 */ /* 0x0003e20000100800 */
[----:B0-----:R-:W-:Y:S02]  /*b7a0*/  IMAD.MOV.U32 R8, RZ, RZ, R16 ;  /* 0x000000ffff087224 */ /* 0x001fe400078e0010 */
[----:B-1----:R-:W-:Y:S02]  /*b7b0*/  IMAD.MOV.U32 R0, RZ, RZ, R7 ;  /* 0x000000ffff007224 */ /* 0x002fe400078e0007 */
[----:B------:R-:W-:Y:S01]  /*b7c0*/  @!P5 IMAD.MOV R8, RZ, RZ, -R8 ;  /* 0x000000ffff08d224 */ /* 0x000fe200078e0a08 */
[----:B------:R-:W-:Y:S01]  /*b7d0*/  IABS R6, R40 ;  /* 0x0000002800067213 */ /* 0x000fe20000000000 */
[----:B------:R-:W-:Y:S02]  /*b7e0*/  IMAD R14, R59, R4, R14 ;  /* 0x000000043b0e7224 */ /* 0x000fe400078e020e */
[----:B------:R-:W-:Y:S01]  /*b7f0*/  @!P1 IMAD.MOV R0, RZ, RZ, -R0 ;  /* 0x000000ffff009224 */ /* 0x000fe200078e0a00 */
[----:B------:R-:W-:Y:S01]  /*b800*/  ISETP.GE.AND P1, PT, R40, RZ, PT ;  /* 0x000000ff2800720c */ /* 0x000fe20003f26270 */
[----:B------:R-:W-:Y:S01]  /*b810*/  STL [R1+0x178], R8 ;  /* 0x0001780801007387 */ /* 0x000fe20000100800 */
[----:B------:R-:W-:-:S03]  /*b820*/  IABS R2, R32 ;  /* 0x0000002000027213 */ /* 0x000fc60000000000 */
[----:B------:R-:W2:Y:S01]  /*b830*/  LDL.LU R40, [R1+0x868] ;  /* 0x0008680001287983 */ /* 0x000ea20000300800 */
[----:B------:R-:W-:Y:S01]  /*b840*/  ISETP.GT.U32.AND P4, PT, R59, R14, PT ;  /* 0x0000000e3b00720c */ /* 0x000fe20003f84070 */
[----:B------:R-:W-:-:S04]  /*b850*/  IMAD.HI.U32 R21, R9, R6, RZ ;  /* 0x0000000609157227 */ /* 0x000fc800078e00ff */
[----:B------:R-:W-:-:S04]  /*b860*/  IMAD.HI.U32 R19, R9, R2, RZ ;  /* 0x0000000209137227 */ /* 0x000fc800078e00ff */
[----:B------:R-:W-:Y:S02]  /*b870*/  IMAD.MOV R21, RZ, RZ, -R21 ;  /* 0x000000ffff157224 */ /* 0x000fe400078e0a15 */
[----:B------:R-:W-:Y:S02]  /*b880*/  IMAD.MOV R19, RZ, RZ, -R19 ;  /* 0x000000ffff137224 */ /* 0x000fe400078e0a13 */
[C---:B------:R-:W-:Y:S02]  /*b890*/  IMAD R6, R59.reuse, R21, R6 ;  /* 0x000000153b067224 */ /* 0x040fe400078e0206 */
[C---:B------:R-:W-:Y:S02]  /*b8a0*/  IMAD R2, R59.reuse, R19, R2 ;  /* 0x000000133b027224 */ /* 0x040fe400078e0202 */
[----:B------:R-:W-:Y:S01]  /*b8b0*/  @!P4 IMAD.IADD R14, R14, 0x1, -R59 ;  /* 0x000000010e0ec824 */ /* 0x000fe200078e0a3b */
[C---:B------:R-:W-:Y:S02]  /*b8c0*/  ISETP.GT.U32.AND P4, PT, R59.reuse, R6, PT ;  /* 0x000000063b00720c */ /* 0x040fe40003f84070 */
[----:B------:R-:W-:-:S02]  /*b8d0*/  ISETP.GT.U32.AND P5, PT, R59, R2, PT ;  /* 0x000000023b00720c */ /* 0x000fc40003fa4070 */
[----:B------:R-:W-:Y:S01]  /*b8e0*/  ISETP.GT.U32.AND P0, PT, R59, R14, PT ;  /* 0x0000000e3b00720c */ /* 0x000fe20003f04070 */
[----:B------:R-:W-:Y:S01]  /*b8f0*/  @!P2 IMAD.IADD R12, R12, 0x1, -R59 ;  /* 0x000000010c0ca824 */ /* 0x000fe200078e0a3b */
[----:B------:R0:W-:Y:S01]  /*b900*/  STL [R1+0x188], R0 ;  /* 0x0001880001007387 */ /* 0x0001e20000100800 */
[----:B------:R-:W-:-:S06]  /*b910*/  IABS R11, R35 ;  /* 0x00000023000b7213 */ /* 0x000fcc0000000000 */
[--C-:B------:R-:W-:Y:S02]  /*b920*/  @!P4 IMAD.IADD R6, R6, 0x1, -R59.reuse ;  /* 0x000000010606c824 */ /* 0x100fe400078e0a3b */
[----:B0-----:R-:W-:Y:S02]  /*b930*/  IMAD.MOV.U32 R0, RZ, RZ, R12 ;  /* 0x000000ffff007224 */ /* 0x001fe400078e000c */
[--C-:B------:R-:W-:Y:S01]  /*b940*/  @!P5 IMAD.IADD R2, R2, 0x1, -R59.reuse ;  /* 0x000000010202d824 */ /* 0x100fe200078e0a3b */
[----:B------:R-:W-:Y:S01]  /*b950*/  ISETP.GT.U32.AND P5, PT, R59, R6, PT ;  /* 0x000000063b00720c */ /* 0x000fe20003fa4070 */
[----:B------:R-:W-:Y:S01]  /*b960*/  @!P6 IMAD.MOV R0, RZ, RZ, -R0 ;  /* 0x000000ffff00e224 */ /* 0x000fe200078e0a00 */
[----:B------:R-:W-:Y:S01]  /*b970*/  ISETP.GE.AND P4, PT, R35, RZ, PT ;  /* 0x000000ff2300720c */ /* 0x000fe20003f86270 */
[----:B------:R-:W-:Y:S01]  /*b980*/  @!P0 IMAD.IADD R14, R14, 0x1, -R59 ;  /* 0x000000010e0e8824 */ /* 0x000fe200078e0a3b */
[----:B------:R-:W2:Y:S01]  /*b990*/  LDL.LU R35, [R1+0x86c] ;  /* 0x00086c0001237983 */ /* 0x000ea20000300800 */
[----:B------:R-:W-:-:S03]  /*b9a0*/  IMAD.HI.U32 R4, R9, R11, RZ ;  /* 0x0000000b09047227 */ /* 0x000fc600078e00ff */
[----:B------:R0:W-:Y:S01]  /*b9b0*/  STL [R1+0x184], R0 ;  /* 0x0001840001007387 */ /* 0x0001e20000100800 */
[----:B------:R-:W-:Y:S02]  /*b9c0*/  IMAD.MOV R4, RZ, RZ, -R4 ;  /* 0x000000ffff047224 */ /* 0x000fe400078e0a04 */
[----:B0-----:R-:W-:-:S04]  /*b9d0*/  IMAD.MOV.U32 R0, RZ, RZ, R14 ;  /* 0x000000ffff007224 */ /* 0x001fc800078e000e */
[----:B------:R-:W-:Y:S02]  /*b9e0*/  @!P3 IMAD.MOV R0, RZ, RZ, -R0 ;  /* 0x000000ffff00b224 */ /* 0x000fe400078e0a00 */
[C---:B------:R-:W-:Y:S01]  /*b9f0*/  IMAD R11, R59.reuse, R4, R11 ;  /* 0x000000043b0b7224 */ /* 0x040fe200078e020b */
[----:B----4-:R-:W-:Y:S01]  /*ba00*/  IABS R4, R48 ;  /* 0x0000003000047213 */ /* 0x010fe20000000000 */
[----:B------:R-:W-:Y:S01]  /*ba10*/  @!P5 IMAD.IADD R6, R6, 0x1, -R59 ;  /* 0x000000010606d824 */ /* 0x000fe200078e0a3b */
[----:B------:R-:W-:Y:S01]  /*ba20*/  ISETP.GE.AND P5, PT, R48, RZ, PT ;  /* 0x000000ff3000720c */ /* 0x000fe20003fa6270 */
[----:B------:R0:W-:Y:S04]  /*ba30*/  STL [R1+0x180], R0 ;  /* 0x0001800001007387 */ /* 0x0001e80000100800 */
[----:B------:R-:W4:Y:S01]  /*ba40*/  LDL.LU R48, [R1+0x870] ;  /* 0x0008700001307983 */ /* 0x000f220000300800 */
[----:B------:R-:W-:-:S13]  /*ba50*/  ISETP.GT.U32.AND P2, PT, R59, R11, PT ;  /* 0x0000000b3b00720c */ /* 0x000fda0003f44070 */
[----:B------:R-:W-:-:S04]  /*ba60*/  @!P2 IADD3 R11, PT, PT, R11, -R59, RZ ;  /* 0x8000003b0b0ba210 */ /* 0x000fc80007ffe0ff */
[----:B------:R-:W-:Y:S01]  /*ba70*/  ISETP.GT.U32.AND P6, PT, R59, R11, PT ;  /* 0x0000000b3b00720c */ /* 0x000fe20003fc4070 */
[----:B------:R-:W-:Y:S01]  /*ba80*/  IMAD.HI.U32 R7, R9, R4, RZ ;  /* 0x0000000409077227 */ /* 0x000fe200078e00ff */
[----:B------:R-:W-:-:S03]  /*ba90*/  IABS R5, R43 ;  /* 0x0000002b00057213 */ /* 0x000fc60000000000 */
[----:B------:R-:W-:-:S08]  /*baa0*/  IMAD.MOV R7, RZ, RZ, -R7 ;  /* 0x000000ffff077224 */ /* 0x000fd000078e0a07 */
[----:B------:R-:W-:Y:S01]  /*bab0*/  @!P6 IMAD.IADD R11, R11, 0x1, -R59 ;  /* 0x000000010b0be824 */ /* 0x000fe200078e0a3b */
[----:B------:R-:W-:Y:S02]  /*bac0*/  ISETP.GE.AND P6, PT, R43, RZ, PT ;  /* 0x000000ff2b00720c */ /* 0x000fe40003fc6270 */
[----:B------:R-:W4:Y:S01]  /*bad0*/  LDL.LU R43, [R1+0x874] ;  /* 0x00087400012b7983 */ /* 0x000f220000300800 */
[C---:B------:R-:W-:Y:S01]  /*bae0*/  IMAD R4, R59.reuse, R7, R4 ;  /* 0x000000073b047224 */ /* 0x040fe200078e0204 */
[----:B------:R-:W-:Y:S01]  /*baf0*/  ISETP.GT.U32.AND P2, PT, R59, R2, PT ;  /* 0x000000023b00720c */ /* 0x000fe20003f44070 */
[----:B------:R-:W-:-:S03]  /*bb00*/  IMAD.HI.U32 R7, R9, R5, RZ ;  /* 0x0000000509077227 */ /* 0x000fc600078e00ff */
[----:B------:R-:W-:Y:S01]  /*bb10*/  ISETP.GT.U32.AND P3, PT, R59, R4, PT ;  /* 0x000000043b00720c */ /* 0x000fe20003f64070 */
[----:B------:R-:W-:-:S04]  /*bb20*/  IMAD.MOV R7, RZ, RZ, -R7 ;  /* 0x000000ffff077224 */ /* 0x000fc800078e0a07 */
[----:B------:R-:W-:-:S04]  /*bb30*/  IMAD R5, R59, R7, R5 ;  /* 0x000000073b057224 */ /* 0x000fc800078e0205 */
[----:B------:R-:W-:Y:S01]  /*bb40*/  @!P2 IMAD.IADD R2, R2, 0x1, -R59 ;  /* 0x000000010202a824 */ /* 0x000fe200078e0a3b */
[----:B------:R-:W-:-:S03]  /*bb50*/  ISETP.GT.U32.AND P2, PT, R59, R5, PT ;  /* 0x000000053b00720c */ /* 0x000fc60003f44070 */
[----:B------:R-:W-:Y:S01]  /*bb60*/  @!P3 IMAD.IADD R4, R4, 0x1, -R59 ;  /* 0x000000010404b824 */ /* 0x000fe200078e0a3b */
[----:B------:R-:W-:Y:S01]  /*bb70*/  ISETP.GE.AND P0, PT, R32, RZ, PT ;  /* 0x000000ff2000720c */ /* 0x000fe20003f06270 */
[----:B------:R-:W-:Y:S02]  /*bb80*/  IMAD.MOV.U32 R8, RZ, RZ, R6 ;  /* 0x000000ffff087224 */ /* 0x000fe400078e0006 */
[----:B0-----:R-:W-:Y:S02]  /*bb90*/  IMAD.MOV.U32 R0, RZ, RZ, R2 ;  /* 0x000000ffff007224 */ /* 0x001fe400078e0002 */
[----:B------:R-:W-:-:S04]  /*bba0*/  @!P1 IMAD.MOV R8, RZ, RZ, -R8 ;  /* 0x000000ffff089224 */ /* 0x000fc800078e0a08 */
[----:B------:R-:W-:Y:S01]  /*bbb0*/  @!P2 IMAD.IADD R5, R5, 0x1, -R59 ;  /* 0x000000010505a824 */ /* 0x000fe200078e0a3b */
[----:B------:R-:W-:-:S03]  /*bbc0*/  ISETP.GT.U32.AND P1, PT, R59, R4, PT ;  /* 0x000000043b00720c */ /* 0x000fc60003f24070 */
[----:B------:R-:W-:Y:S01]  /*bbd0*/  @!P0 IMAD.MOV R0, RZ, RZ, -R0 ;  /* 0x000000ffff008224 */ /* 0x000fe200078e0a00 */
[----:B------:R-:W-:-:S09]  /*bbe0*/  ISETP.GT.U32.AND P0, PT, R59, R5, PT ;  /* 0x000000053b00720c */ /* 0x000fd20003f04070 */
[----:B------:R-:W-:-:S04]  /*bbf0*/  @!P1 IMAD.IADD R4, R4, 0x1, -R59 ;  /* 0x0000000104049824 */ /* 0x000fc800078e0a3b */
[----:B------:R-:W-:Y:S01]  /*bc00*/  @!P0 IMAD.IADD R5, R5, 0x1, -R59 ;  /* 0x0000000105058824 */ /* 0x000fe200078e0a3b */
[----:B---3--:R-:W-:Y:S02]  /*bc10*/  IABS R16, R45 ;  /* 0x0000002d00107213 */ /* 0x008fe40000000000 */
[----:B------:R-:W-:Y:S02]  /*bc20*/  ISETP.GE.AND P3, PT, R45, RZ, PT ;  /* 0x000000ff2d00720c */ /* 0x000fe40003f66270 */
[----:B------:R-:W3:Y:S04]  /*bc30*/  LDL.LU R45, [R1+0x878] ;  /* 0x00087800012d7983 */ /* 0x000ee80000300800 */
[----:B------:R-:W-:Y:S04]  /*bc40*/  STL [R1+0x158], R8 ;  /* 0x0001580801007387 */ /* 0x000fe80000100800 */
[----:B------:R0:W-:Y:S02]  /*bc50*/  STL [R1+0x164], R0 ;  /* 0x0001640001007387 */ /* 0x0001e40000100800 */
[----:B0-----:R-:W-:-:S04]  /*bc60*/  IMAD.MOV.U32 R0, RZ, RZ, R11 ;  /* 0x000000ffff007224 */ /* 0x001fc800078e000b */
[----:B------:R-:W-:Y:S02]  /*bc70*/  @!P4 IMAD.MOV R0, RZ, RZ, -R0 ;  /* 0x000000ffff00c224 */ /* 0x000fe400078e0a00 */
[----:B------:R-:W-:-:S03]  /*bc80*/  IMAD.HI.U32 R17, R9, R16, RZ ;  /* 0x0000001009117227 */ /* 0x000fc600078e00ff */
[----:B------:R0:W-:Y:S01]  /*bc90*/  STL [R1+0x170], R0 ;  /* 0x0001700001007387 */ /* 0x0001e20000100800 */
[----:B------:R-:W-:-:S04]  /*bca0*/  IMAD.MOV R17, RZ, RZ, -R17 ;  /* 0x000000ffff117224 */ /* 0x000fc800078e0a11 */
[----:B------:R-:W-:Y:S02]  /*bcb0*/  IMAD R16, R59, R17, R16 ;  /* 0x000000113b107224 */ /* 0x000fe400078e0210 */
[----:B0-----:R-:W-:-:S03]  /*bcc0*/  IMAD.MOV.U32 R0, RZ, RZ, R4 ;  /* 0x000000ffff007224 */ /* 0x001fc600078e0004 */
[----:B------:R-:W-:Y:S02]  /*bcd0*/  ISETP.GT.U32.AND P2, PT, R59, R16, PT ;  /* 0x000000103b00720c */ /* 0x000fe40003f44070 */
[----:B------:R-:W-:Y:S02]  /*bce0*/  @!P5 IADD3 R0, PT, PT, -R0, RZ, RZ ;  /* 0x000000ff0000d210 */ /* 0x000fe40007ffe1ff */
[----:B--2---:R-:W-:Y:S02]  /*bcf0*/  IABS R12, R54 ;  /* 0x00000036000c7213 */ /* 0x004fe40000000000 */
[----:B------:R-:W-:Y:S02]  /*bd00*/  ISETP.GE.AND P1, PT, R54, RZ, PT ;  /* 0x000000ff3600720c */ /* 0x000fe40003f26270 */
[----:B------:R-:W2:Y:S01]  /*bd10*/  LDL.LU R54, [R1+0x87c] ;  /* 0x00087c0001367983 */ /* 0x000ea20000300800 */
[----:B------:R-:W-:-:S05]  /*bd20*/  IABS R7, R40 ;  /* 0x0000002800077213 */ /* 0x000fca0000000000 */
[----:B------:R-:W-:-:S04]  /*bd30*/  IMAD.HI.U32 R6, R9, R7, RZ ;  /* 0x0000000709067227 */ /* 0x000fc800078e00ff */
[----:B------:R-:W-:-:S04]  /*bd40*/  IMAD.MOV R6, RZ, RZ, -R6 ;  /* 0x000000ffff067224 */ /* 0x000fc800078e0a06 */
[----:B------:R-:W-:-:S05]  /*bd50*/  IMAD R7, R59, R6, R7 ;  /* 0x000000063b077224 */ /* 0x000fca00078e0207 */
[----:B------:R-:W-:Y:S01]  /*bd60*/  ISETP.GT.U32.AND P0, PT, R59, R7, PT ;  /* 0x000000073b00720c */ /* 0x000fe20003f04070 */
[----:B------:R0:W-:Y:S01]  /*bd70*/  STL [R1+0x160], R0 ;  /* 0x0001600001007387 */ /* 0x0001e20000100800 */
[----:B------:R-:W-:-:S11]  /*bd80*/  IMAD.HI.U32 R14, R9, R12, RZ ;  /* 0x0000000c090e7227 */ /* 0x000fd600078e00ff */
[----:B------:R-:W-:-:S05]  /*bd90*/  @!P0 IMAD.IADD R7, R7, 0x1, -R59 ;  /* 0x0000000107078824 */ /* 0x000fca00078e0a3b */
[C---:B------:R-:W-:Y:S01]  /*bda0*/  ISETP.GT.U32.AND P0, PT, R59.reuse, R7, PT ;  /* 0x000000073b00720c */ /* 0x040fe20003f04070 */
[----:B0-----:R-:W-:Y:S02]  /*bdb0*/  IMAD.MOV.U32 R0, RZ, RZ, R5 ;  /* 0x000000ffff007224 */ /* 0x001fe400078e0005 */
[----:B------:R-:W-:Y:S02]  /*bdc0*/  IMAD.MOV R14, RZ, RZ, -R14 ;  /* 0x000000ffff0e7224 */ /* 0x000fe400078e0a0e */
[----:B------:R-:W-:Y:S02]  /*bdd0*/  @!P6 IMAD.MOV R0, RZ, RZ, -R0 ;  /* 0x000000ffff00e224 */ /* 0x000fe400078e0a00 */
[--C-:B------:R-:W-:Y:S01]  /*bde0*/  @!P2 IMAD.IADD R16, R16, 0x1, -R59.reuse ;  /* 0x000000011010a824 */ /* 0x100fe200078e0a3b */
[----:B------:R-:W-:Y:S01]  /*bdf0*/  ISETP.GE.AND P2, PT, R40, RZ, PT ;  /* 0x000000ff2800720c */ /* 0x000fe20003f46270 */
[----:B------:R-:W-:Y:S01]  /*be00*/  IMAD R12, R59, R14, R12 ;  /* 0x0000000e3b0c7224 */ /* 0x000fe200078e020c */
[----:B------:R-:W2:Y:S03]  /*be10*/  LDL.LU R40, [R1+0x880] ;  /* 0x0008800001287983 */ /* 0x000ea60000300800 */
[----:B------:R-:W-:Y:S01]  /*be20*/  @!P0 IMAD.IADD R7, R7, 0x1, -R59 ;  /* 0x0000000107078824 */ /* 0x000fe200078e0a3b */
[----:B------:R0:W-:Y:S01]  /*be30*/  STL [R1+0x15c], R0 ;  /* 0x00015c0001007387 */ /* 0x0001e20000100800 */
[----:B----4-:R-:W-:-:S02]  /*be40*/  IABS R14, R48 ;  /* 0x00000030000e7213 */ /* 0x010fc40000000000 */
[----:B------:R-:W-:Y:S02]  /*be50*/  ISETP.GE.AND P0, PT, R48, RZ, PT ;  /* 0x000000ff3000720c */ /* 0x000fe40003f06270 */
[----:B------:R-:W4:Y:S01]  /*be60*/  LDL.LU R48, [R1+0x884] ;  /* 0x0008840001307983 */ /* 0x000f220000300800 */
[C---:B------:R-:W-:Y:S02]  /*be70*/  ISETP.GT.U32.AND P4, PT, R59.reuse, R12, PT ;  /* 0x0000000c3b00720c */ /* 0x040fe40003f84070 */
[----:B------:R-:W-:-:S11]  /*be80*/  ISETP.GT.U32.AND P5, PT, R59, R16, PT ;  /* 0x000000103b00720c */ /* 0x000fd60003fa4070 */
[----:B------:R-:W-:-:S05]  /*be90*/  @!P4 IMAD.IADD R12, R12, 0x1, -R59 ;  /* 0x000000010c0cc824 */ /* 0x000fca00078e0a3b */
[----:B------:R-:W-:Y:S01]  /*bea0*/  ISETP.GT.U32.AND P4, PT, R59, R12, PT ;  /* 0x0000000c3b00720c */ /* 0x000fe20003f84070 */
[----:B------:R-:W-:-:S04]  /*beb0*/  @!P5 IMAD.IADD R16, R16, 0x1, -R59 ;  /* 0x000000011010d824 */ /* 0x000fc800078e0a3b */
[----:B0-----:R-:W-:-:S04]  /*bec0*/  IMAD.MOV.U32 R0, RZ, RZ, R16 ;  /* 0x000000ffff007224 */ /* 0x001fc800078e0010 */
[----:B------:R-:W-:-:S04]  /*bed0*/  @!P3 IMAD.MOV R0, RZ, RZ, -R0 ;  /* 0x000000ffff00b224 */ /* 0x000fc800078e0a00 */
[----:B------:R-:W-:Y:S01]  /*bee0*/  @!P4 IMAD.IADD R12, R12, 0x1, -R59 ;  /* 0x000000010c0cc824 */ /* 0x000fe200078e0a3b */
[----:B------:R0:W-:Y:S03]  /*bef0*/  STL [R1+0x124], R0 ;  /* 0x0001240001007387 */ /* 0x0001e60000100800 */
[----:B------:R-:W-:Y:S01]  /*bf00*/  IMAD.MOV.U32 R8, RZ, RZ, R12 ;  /* 0x000000ffff087224 */ /* 0x000fe200078e000c */
[----:B------:R-:W-:-:S03]  /*bf10*/  IABS R2, R35 ;  /* 0x0000002300027213 */ /* 0x000fc60000000000 */
[----:B------:R-:W-:Y:S02]  /*bf20*/  @!P1 IMAD.MOV R8, RZ, RZ, -R8 ;  /* 0x000000ffff089224 */ /* 0x000fe400078e0a08 */
[----:B0-----:R-:W-:Y:S01]  /*bf30*/  IMAD.MOV.U32 R0, RZ, RZ, R7 ;  /* 0x000000ffff007224 */ /* 0x001fe200078e0007 */
[----:B------:R-:W-:Y:S01]  /*bf40*/  IABS R11, R43 ;  /* 0x0000002b000b7213 */ /* 0x000fe20000000000 */
[----:B------:R-:W-:Y:S01]  /*bf50*/  IMAD.HI.U32 R6, R9, R2, RZ ;  /* 0x0000000209067227 */ /* 0x000fe200078e00ff */
[----:B------:R-:W-:Y:S03]  /*bf60*/  STL [R1+0x128], R8 ;  /* 0x0001280801007387 */ /* 0x000fe60000100800 */
[----:B------:R-:W-:Y:S01]  /*bf70*/  @!P2 IMAD.MOV R0, RZ, RZ, -R0 ;  /* 0x000000ffff00a224 */ /* 0x000fe200078e0a00 */
[----:B------:R-:W-:Y:S02]  /*bf80*/  ISETP.GE.AND P2, PT, R43, RZ, PT ;  /* 0x000000ff2b00720c */ /* 0x000fe40003f46270 */
[----:B------:R-:W4:Y:S01]  /*bf90*/  LDL.LU R43, [R1+0x888] ;  /* 0x00088800012b7983 */ /* 0x000f220000300800 */
[----:B------:R-:W-:-:S02]  /*bfa0*/  IMAD.MOV R6, RZ, RZ, -R6 ;  /* 0x000000ffff067224 */ /* 0x000fc400078e0a06 */
        /* <DEDUP_REMOVED lines=8> */
[----:B------:R-:W-:Y:S01]  /*c030*/  ISETP.GT.U32.AND P4, PT, R59, R2, PT ;  /* 0x000000023b00720c */ /* 0x000fe20003f84070 */
[----:B------:R0:W-:Y:S01]  /*c040*/  STL [R1+0x130], R0 ;  /* 0x0001300001007387 */ /* 0x0001e20000100800 */
[----:B------:R-:W-:-:S11]  /*c050*/  IMAD.HI.U32 R4, R9, R11, RZ ;  /* 0x0000000b09047227 */ /* 0x000fd600078e00ff */
[----:B------:R-:W-:Y:S02]  /*c060*/  @!P4 IMAD.IADD R2, R2, 0x1, -R59 ;  /* 0x000000010202c824 */ /* 0x000fe400078e0a3b */
[----:B------:R-:W-:Y:S01]  /*c070*/  IMAD.MOV R4, RZ, RZ, -R4 ;  /* 0x000000ffff047224 */ /* 0x000fe200078e0a04 */
[----:B---3--:R-:W-:-:S05]  /*c080*/  IABS R6, R45 ;  /* 0x0000002d00067213 */ /* 0x008fca0000000000 */
[----:B------:R-:W-:-:S04]  /*c090*/  IMAD.HI.U32 R14, R9, R6, RZ ;  /* 0x00000006090e7227 */ /* 0x000fc800078e00ff */
[----:B------:R-:W-:-:S04]  /*c0a0*/  IMAD.MOV R14, RZ, RZ, -R14 ;  /* 0x000000ffff0e7224 */ /* 0x000fc800078e0a0e */
[----:B------:R-:W-:Y:S01]  /*c0b0*/  IMAD R6, R59, R14, R6 ;  /* 0x0000000e3b067224 */ /* 0x000fe200078e0206 */
[----:B------:R-:W-:Y:S02]  /*c0c0*/  ISETP.GE.AND P4, PT, R45, RZ, PT ;  /* 0x000000ff2d00720c */ /* 0x000fe40003f86270 */
[----:B------:R-:W3:Y:S02]  /*c0d0*/  LDL.LU R45, [R1+0x88c] ;  /* 0x00088c00012d7983 */ /* 0x000ee40000300800 */
[C---:B------:R-:W-:Y:S01]  /*c0e0*/  ISETP.GT.U32.AND P1, PT, R59.reuse, R6, PT ;  /* 0x000000063b00720c */ /* 0x040fe20003f24070 */
[----:B------:R-:W-:Y:S01]  /*c0f0*/  IMAD R11, R59, R4, R11 ;  /* 0x000000043b0b7224 */ /* 0x000fe200078e020b */
[----:B------:R-:W-:-:S11]  /*c100*/  ISETP.GE.AND P5, PT, R35, RZ, PT ;  /* 0x000000ff2300720c */ /* 0x000fd60003fa6270 */
[----:B------:R-:W-:Y:S01]  /*c110*/  @!P1 IMAD.IADD R6, R6, 0x1, -R59 ;  /* 0x0000000106069824 */ /* 0x000fe200078e0a3b */
[----:B------:R-:W-:Y:S01]  /*c120*/  ISETP.GT.U32.AND P3, PT, R59, R5, PT ;  /* 0x000000053b00720c */ /* 0x000fe20003f64070 */
[----:B0-----:R-:W-:-:S05]  /*c130*/  IMAD.MOV.U32 R0, RZ, RZ, R2 ;  /* 0x000000ffff007224 */ /* 0x001fca00078e0002 */
[----:B------:R-:W-:-:S07]  /*c140*/  @!P5 IADD3 R0, PT, PT, -R0, RZ, RZ ;  /* 0x000000ff0000d210 */ /* 0x000fce0007ffe1ff */
[----:B------:R-:W-:Y:S01]  /*c150*/  @!P3 IMAD.IADD R5, R5, 0x1, -R59 ;  /* 0x000000010505b824 */ /* 0x000fe200078e0a3b */
[----:B--2---:R-:W-:Y:S02]  /*c160*/  IABS R4, R54 ;  /* 0x0000003600047213 */ /* 0x004fe40000000000 */
[----:B------:R-:W-:Y:S02]  /*c170*/  ISETP.GE.AND P1, PT, R54, RZ, PT ;  /* 0x000000ff3600720c */ /* 0x000fe40003f26270 */
[----:B------:R-:W2:Y:S04]  /*c180*/  LDL.LU R54, [R1+0x890] ;  /* 0x0008900001367983 */ /* 0x000ea80000300800 */
[----:B------:R0:W-:Y:S02]  /*c190*/  STL [R1+0x148], R0 ;  /* 0x0001480001007387 */ /* 0x0001e40000100800 */
[----:B0-----:R-:W-:-:S04]  /*c1a0*/  IMAD.MOV.U32 R0, RZ, RZ, R5 ;  /* 0x000000ffff007224 */ /* 0x001fc800078e0005 */
[----:B------:R-:W-:Y:S01]  /*c1b0*/  @!P0 IMAD.MOV R0, RZ, RZ, -R0 ;  /* 0x000000ffff008224 */ /* 0x000fe200078e0a00 */
[----:B----4-:R-:W-:Y:S02]  /*c1c0*/  IABS R2, R48 ;  /* 0x0000003000027213 */ /* 0x010fe40000000000 */
[----:B------:R-:W-:Y:S02]  /*c1d0*/  ISETP.GE.AND P0, PT, R48, RZ, PT ;  /* 0x000000ff3000720c */ /* 0x000fe40003f06270 */
[----:B------:R-:W4:Y:S01]  /*c1e0*/  LDL.LU R48, [R1+0x894] ;  /* 0x0008940001307983 */ /* 0x000f220000300800 */
[C---:B------:R-:W-:Y:S02]  /*c1f0*/  ISETP.GT.U32.AND P6, PT, R59.reuse, R11, PT ;  /* 0x0000000b3b00720c */ /* 0x040fe40003fc4070 */
[----:B------:R-:W-:Y:S01]  /*c200*/  ISETP.GT.U32.AND P5, PT, R59, R6, PT ;  /* 0x000000063b00720c */ /* 0x000fe20003fa4070 */
[----:B------:R-:W4:Y:S10]  /*c210*/  LDL.LU R35, [R1+0x898] ;  /* 0x0008980001237983 */ /* 0x000f340000300800 */
[----:B------:R-:W-:-:S05]  /*c220*/  @!P6 IMAD.IADD R11, R11, 0x1, -R59 ;  /* 0x000000010b0be824 */ /* 0x000fca00078e0a3b */
[----:B------:R-:W-:Y:S01]  /*c230*/  ISETP.GT.U32.AND P6, PT, R59, R11, PT ;  /* 0x0000000b3b00720c */ /* 0x000fe20003fc4070 */
[--C-:B------:R-:W-:Y:S01]  /*c240*/  @!P5 IMAD.IADD R6, R6, 0x1, -R59.reuse ;  /* 0x000000010606d824 */ /* 0x100fe200078e0a3b */
[----:B------:R0:W-:Y:S11]  /*c250*/  STL [R1+0x144], R0 ;  /* 0x0001440001007387 */ /* 0x0001f60000100800 */
[----:B------:R-:W-:-:S04]  /*c260*/  @!P6 IMAD.IADD R11, R11, 0x1, -R59 ;  /* 0x000000010b0be824 */ /* 0x000fc800078e0a3b */
[----:B------:R-:W-:Y:S02]  /*c270*/  IMAD.MOV.U32 R8, RZ, RZ, R11 ;  /* 0x000000ffff087224 */ /* 0x000fe400078e000b */
[----:B0-----:R-:W-:Y:S02]  /*c280*/  IMAD.MOV.U32 R0, RZ, RZ, R6 ;  /* 0x000000ffff007224 */ /* 0x001fe400078e0006 */
[----:B------:R-:W-:Y:S02]  /*c290*/  @!P2 IMAD.MOV R8, RZ, RZ, -R8 ;  /* 0x000000ffff08a224 */ /* 0x000fe400078e0a08 */
[----:B------:R-:W-:-:S03]  /*c2a0*/  @!P4 IMAD.MOV R0, RZ, RZ, -R0 ;  /* 0x000000ffff00c224 */ /* 0x000fc600078e0a00 */
[----:B------:R-:W-:Y:S01]  /*c2b0*/  STL [R1+0x138], R8 ;  /* 0x0001380801007387 */ /* 0x000fe20000100800 */
[----:B------:R-:W-:-:S03]  /*c2c0*/  IABS R7, R40 ;  /* 0x0000002800077213 */ /* 0x000fc60000000000 */
[----:B------:R-:W4:Y:S01]  /*c2d0*/  LDL.LU R29, [R1+0x89c] ;  /* 0x00089c00011d7983 */ /* 0x000f220000300800 */
[----:B------:R-:W-:-:S03]  /*c2e0*/  ISETP.GE.AND P6, PT, R40, RZ, PT ;  /* 0x000000ff2800720c */ /* 0x000fc60003fc6270 */
[----:B------:R0:W-:Y:S01]  /*c2f0*/  STL [R1+0x140], R0 ;  /* 0x0001400001007387 */ /* 0x0001e20000100800 */
[----:B------:R-:W-:-:S03]  /*c300*/  IMAD.HI.U32 R14, R9, R4, RZ ;  /* 0x00000004090e7227 */ /* 0x000fc600078e00ff */
[----:B------:R-:W4:Y:S01]  /*c310*/  LDL.LU R40, [R1+0x8a0] ;  /* 0x0008a00001287983 */ /* 0x000f220000300800 */
[----:B------:R-:W-:Y:S01]  /*c320*/  IMAD.MOV R14, RZ, RZ, -R14 ;  /* 0x000000ffff0e7224 */ /* 0x000fe200078e0a0e */
[----:B------:R-:W-:Y:S02]  /*c330*/  IABS R11, R43 ;  /* 0x0000002b000b7213 */ /* 0x000fe40000000000 */
[----:B------:R-:W-:Y:S01]  /*c340*/  ISETP.GE.AND P2, PT, R43, RZ, PT ;  /* 0x000000ff2b00720c */ /* 0x000fe20003f46270 */
[C---:B------:R-:W-:Y:S01]  /*c350*/  IMAD R4, R59.reuse, R14, R4 ;  /* 0x0000000e3b047224 */ /* 0x040fe200078e0204 */
[----:B------:R-:W4:Y:S04]  /*c360*/  LDL.LU R43, [R1+0x8a4] ;  /* 0x0008a400012b7983 */ /* 0x000f280000300800 */
[----:B------:R-:W-:Y:S01]  /*c370*/  ISETP.GT.U32.AND P3, PT, R59, R4, PT ;  /* 0x000000043b00720c */ /* 0x000fe20003f64070 */
[----:B------:R-:W-:Y:S01]  /*c380*/  IMAD.HI.U32 R12, R9, R7, RZ ;  /* 0x00000007090c7227 */ /* 0x000fe200078e00ff */
[----:B------:R-:W4:Y:S03]  /*c390*/  LDL.LU R32, [R1+0x8a8] ;  /* 0x0008a80001207983 */ /* 0x000f260000300800 */
[----:B------:R-:W-:-:S04]  /*c3a0*/  IMAD.MOV R12, RZ, RZ, -R12 ;  /* 0x000000ffff0c7224 */ /* 0x000fc800078e0a0c */
[----:B------:R-:W-:-:S04]  /*c3b0*/  IMAD R7, R59, R12, R7 ;  /* 0x0000000c3b077224 */ /* 0x000fc800078e0207 */
[----:B------:R-:W-:Y:S01]  /*c3c0*/  @!P3 IMAD.IADD R4, R4, 0x1, -R59 ;  /* 0x000000010404b824 */ /* 0x000fe200078e0a3b */
[----:B------:R-:W-:-:S04]  /*c3d0*/  ISETP.GT.U32.AND P5, PT, R59, R7, PT ;  /* 0x000000073b00720c */ /* 0x000fc80003fa4070 */
[----:B------:R-:W-:Y:S01]  /*c3e0*/  ISETP.GT.U32.AND P3, PT, R59, R4, PT ;  /* 0x000000043b00720c */ /* 0x000fe20003f64070 */
[----:B------:R-:W-:-:S04]  /*c3f0*/  IMAD.HI.U32 R5, R9, R2, RZ ;  /* 0x0000000209057227 */ /* 0x000fc800078e00ff */
[----:B------:R-:W-:-:S04]  /*c400*/  IMAD.MOV R5, RZ, RZ, -R5 ;  /* 0x000000ffff057224 */ /* 0x000fc800078e0a05 */
[----:B------:R-:W-:-:S04]  /*c410*/  @!P5 IMAD.IADD R7, R7, 0x1, -R59 ;  /* 0x000000010707d824 */ /* 0x000fc800078e0a3b */
[----:B------:R-:W-:Y:S02]  /*c420*/  @!P3 IMAD.IADD R4, R4, 0x1, -R59 ;  /* 0x000000010404b824 */ /* 0x000fe400078e0a3b */
[C---:B------:R-:W-:Y:S02]  /*c430*/  IMAD R2, R59.reuse, R5, R2 ;  /* 0x000000053b027224 */ /* 0x040fe400078e0202 */
[----:B0-----:R-:W-:Y:S01]  /*c440*/  IMAD.MOV.U32 R0, RZ, RZ, R4 ;  /* 0x000000ffff007224 */ /* 0x001fe200078e0004 */
[----:B------:R-:W-:Y:S01]  /*c450*/  ISETP.GT.U32.AND P5, PT, R59, R7, PT ;  /* 0x000000073b00720c */ /* 0x000fe20003fa4070 */
[----:B------:R-:W-:-:S04]  /*c460*/  IMAD.HI.U32 R14, R9, R11, RZ ;  /* 0x0000000b090e7227 */ /* 0x000fc800078e00ff */
[----:B------:R-:W-:Y:S01]  /*c470*/  @!P1 IMAD.MOV R0, RZ, RZ, -R0 ;  /* 0x000000ffff009224 */ /* 0x000fe200078e0a00 */
[----:B------:R-:W-:Y:S01]  /*c480*/  ISETP.GT.U32.AND P1, PT, R59, R2, PT ;  /* 0x000000023b00720c */ /* 0x000fe20003f24070 */
[----:B------:R-:W-:-:S04]  /*c490*/  IMAD.MOV R14, RZ, RZ, -R14 ;  /* 0x000000ffff0e7224 */ /* 0x000fc800078e0a0e */
[----:B------:R-:W-:Y:S02]  /*c4a0*/  IMAD R11, R59, R14, R11 ;  /* 0x0000000e3b0b7224 */ /* 0x000fe400078e020b */
[----:B------:R-:W-:-:S03]  /*c4b0*/  @!P5 IMAD.IADD R7, R7, 0x1, -R59 ;  /* 0x000000010707d824 */ /* 0x000fc600078e0a3b */
[----:B------:R-:W-:-:S03]  /*c4c0*/  ISETP.GT.U32.AND P5, PT, R59, R11, PT ;  /* 0x0000000b3b00720c */ /* 0x000fc60003fa4070 */
[--C-:B------:R-:W-:Y:S01]  /*c4d0*/  @!P1 IMAD.IADD R2, R2, 0x1, -R59.reuse ;  /* 0x0000000102029824 */ /* 0x100fe200078e0a3b */
[----:B---3--:R-:W-:Y:S02]  /*c4e0*/  ISETP.GE.AND P4, PT, R45, RZ, PT ;  /* 0x000000ff2d00720c */ /* 0x008fe40003f86270 */
[----:B------:R-:W-:Y:S02]  /*c4f0*/  IABS R12, R45 ;  /* 0x0000002d000c7213 */ /* 0x000fe40000000000 */
[----:B------:R-:W3:Y:S04]  /*c500*/  LDL.LU R45, [R1+0x8ac] ;  /* 0x0008ac00012d7983 */ /* 0x000ee80000300800 */
[----:B------:R0:W-:Y:S01]  /*c510*/  STL [R1+0x13c], R0 ;  /* 0x00013c0001007387 */ /* 0x0001e20000100800 */
[----:B------:R-:W-:Y:S01]  /*c520*/  ISETP.GT.U32.AND P1, PT, R59, R2, PT ;  /* 0x000000023b00720c */ /* 0x000fe20003f24070 */
[----:B------:R-:W-:-:S05]  /*c530*/  @!P5 IMAD.IADD R11, R11, 0x1, -R59 ;  /* 0x000000010b0bd824 */ /* 0x000fca00078e0a3b */
[----:B------:R-:W-:Y:S01]  /*c540*/  ISETP.GT.U32.AND P5, PT, R59, R11, PT ;  /* 0x0000000b3b00720c */ /* 0x000fe20003fa4070 */
[----:B------:R-:W-:-:S06]  /*c550*/  IMAD.MOV.U32 R8, RZ, RZ, R7 ;  /* 0x000000ffff087224 */ /* 0x000fcc00078e0007 */
[----:B------:R-:W-:Y:S01]  /*c560*/  @!P1 IADD3 R2, PT, PT, R2, -R59, RZ ;  /* 0x8000003b02029210 */ /* 0x000fe20007ffe0ff */
[----:B------:R-:W-:-:S04]  /*c570*/  @!P6 IMAD.MOV R8, RZ, RZ, -R8 ;  /* 0x000000ffff08e224 */ /* 0x000fc800078e0a08 */
[----:B0-----:R-:W-:Y:S01]  /*c580*/  IMAD.MOV.U32 R0, RZ, RZ, R2 ;  /* 0x000000ffff007224 */ /* 0x001fe200078e0002 */
[----:B--2---:R-:W-:Y:S02]  /*c590*/  ISETP.GE.AND P3, PT, R54, RZ, PT ;  /* 0x000000ff3600720c */ /* 0x004fe40003f66270 */
[----:B------:R-:W-:Y:S02]  /*c5a0*/  IABS R6, R54 ;  /* 0x0000003600067213 */ /* 0x000fe40000000000 */
[----:B------:R-:W2:Y:S01]  /*c5b0*/  LDL.LU R54, [R1+0x8b0] ;  /* 0x0008b00001367983 */ /* 0x000ea20000300800 */
        /* <DEDUP_REMOVED lines=8> */
[----:B------:R-:W-:Y:S01]  /*c640*/  IMAD.MOV R16, RZ, RZ, -R16 ;  /* 0x000000ffff107224 */ /* 0x000fe200078e0a10 */
[----:B------:R-:W-:-:S03]  /*c650*/  IABS R4, R35 ;  /* 0x0000002300047213 */ /* 0x000fc60000000000 */
[----:B------:R-:W-:Y:S02]  /*c660*/  IMAD R12, R59, R16, R12 ;  /* 0x000000103b0c7224 */ /* 0x000fe400078e020c */
[----:B------:R-:W-:-:S03]  /*c670*/  IMAD.HI.U32 R14, R9, R6, RZ ;  /* 0x00000006090e7227 */ /* 0x000fc600078e00ff */
[----:B------:R-:W-:Y:S01]  /*c680*/  ISETP.GT.U32.AND P1, PT, R59, R12, PT ;  /* 0x0000000c3b00720c */ /* 0x000fe20003f24070 */
[----:B------:R-:W-:-:S04]  /*c690*/  IMAD.HI.U32 R17, R9, R4, RZ ;  /* 0x0000000409117227 */ /* 0x000fc800078e00ff */
[----:B------:R-:W-:Y:S02]  /*c6a0*/  IMAD.MOV R14, RZ, RZ, -R14 ;  /* 0x000000ffff0e7224 */ /* 0x000fe400078e0a0e */
[----:B------:R-:W-:Y:S02]  /*c6b0*/  IMAD.MOV R17, RZ, RZ, -R17 ;  /* 0x000000ffff117224 */ /* 0x000fe400078e0a11 */
[C---:B------:R-:W-:Y:S02]  /*c6c0*/  IMAD R6, R59.reuse, R14, R6 ;  /* 0x0000000e3b067224 */ /* 0x040fe400078e0206 */
[----:B------:R-:W-:Y:S02]  /*c6d0*/  IMAD R4, R59, R17, R4 ;  /* 0x000000113b047224 */ /* 0x000fe400078e0204 */
[----:B------:R-:W-:Y:S01]  /*c6e0*/  IMAD.HI.U32 R19, R9, R5, RZ ;  /* 0x0000000509137227 */ /* 0x000fe200078e00ff */
[----:B------:R-:W-:-:S03]  /*c6f0*/  ISETP.GT.U32.AND P6, PT, R59, R6, PT ;  /* 0x000000063b00720c */ /* 0x000fc60003fc4070 */
[----:B------:R-:W-:Y:S01]  /*c700*/  @!P1 IMAD.IADD R12, R12, 0x1, -R59 ;  /* 0x000000010c0c9824 */ /* 0x000fe200078e0a3b */
[----:B------:R-:W-:Y:S01]  /*c710*/  ISETP.GT.U32.AND P1, PT, R59, R4, PT ;  /* 0x000000043b00720c */ /* 0x000fe20003f24070 */
[----:B------:R-:W-:-:S04]  /*c720*/  IMAD.MOV R19, RZ, RZ, -R19 ;  /* 0x000000ffff137224 */ /* 0x000fc800078e0a13 */
[----:B------:R-:W-:Y:S01]  /*c730*/  IMAD R5, R59, R19, R5 ;  /* 0x000000133b057224 */ /* 0x000fe200078e0205 */
[----:B------:R-:W-:-:S05]  /*c740*/  IABS R16, R29 ;  /* 0x0000001d00107213 */ /* 0x000fca0000000000 */
[----:B------:R-:W-:Y:S01]  /*c750*/  IMAD.HI.U32 R17, R9, R16, RZ ;  /* 0x0000001009117227 */ /* 0x000fe200078e00ff */
[----:B------:R-:W-:-:S03]  /*c760*/  IABS R14, R40 ;  /* 0x00000028000e7213 */ /* 0x000fc60000000000 */
[----:B------:R-:W-:Y:S02]  /*c770*/  IMAD.MOV R17, RZ, RZ, -R17 ;  /* 0x000000ffff117224 */ /* 0x000fe400078e0a11 */
[----:B------:R-:W-:Y:S01]  /*c780*/  IMAD.HI.U32 R7, R9, R14, RZ ;  /* 0x0000000e09077227 */ /* 0x000fe200078e00ff */
[----:B------:R-:W-:-:S03]  /*c790*/  ISETP.GT.U32.AND P0, PT, R59, R5, PT ;  /* 0x000000053b00720c */ /* 0x000fc60003f04070 */
[----:B------:R-:W-:Y:S02]  /*c7a0*/  IMAD.MOV R2, RZ, RZ, -R7 ;  /* 0x000000ffff027224 */ /* 0x000fe400078e0a07 */
[C---:B------:R-:W-:Y:S01]  /*c7b0*/  IMAD R7, R59.reuse, R17, R16 ;  /* 0x000000113b077224 */ /* 0x040fe200078e0210 */
[----:B------:R-:W-:Y:S01]  /*c7c0*/  IABS R16, R43 ;  /* 0x0000002b00107213 */ /* 0x000fe20000000000 */
[--C-:B------:R-:W-:Y:S01]  /*c7d0*/  @!P6 IMAD.IADD R6, R6, 0x1, -R59.reuse ;  /* 0x000000010606e824 */ /* 0x100fe200078e0a3b */
[----:B------:R-:W-:Y:S01]  /*c7e0*/  ISETP.GT.U32.AND P6, PT, R59, R12, PT ;  /* 0x0000000c3b00720c */ /* 0x000fe20003fc4070 */
[----:B------:R-:W-:Y:S02]  /*c7f0*/  @!P1 IMAD.IADD R4, R4, 0x1, -R59 ;  /* 0x0000000104049824 */ /* 0x000fe400078e0a3b */
[----:B0-----:R-:W-:Y:S02]  /*c800*/  IMAD.MOV.U32 R0, RZ, RZ, R11 ;  /* 0x000000ffff007224 */ /* 0x001fe400078e000b */
[----:B------:R-:W-:Y:S01]  /*c810*/  IMAD.HI.U32 R17, R9, R16, RZ ;  /* 0x0000001009117227 */ /* 0x000fe200078e00ff */
[----:B------:R-:W-:-:S03]  /*c820*/  ISETP.GT.U32.AND P1, PT, R59, R4, PT ;  /* 0x000000043b00720c */ /* 0x000fc60003f24070 */
[----:B------:R-:W-:Y:S01]  /*c830*/  @!P2 IMAD.MOV R0, RZ, RZ, -R0 ;  /* 0x000000ffff00a224 */ /* 0x000fe200078e0a00 */
[----:B------:R-:W-:Y:S01]  /*c840*/  ISETP.GT.U32.AND P2, PT, R59, R6, PT ;  /* 0x000000063b00720c */ /* 0x000fe20003f44070 */
[----:B------:R-:W-:Y:S02]  /*c850*/  IMAD.MOV R17, RZ, RZ, -R17 ;  /* 0x000000ffff117224 */ /* 0x000fe400078e0a11 */
[--C-:B------:R-:W-:Y:S02]  /*c860*/  @!P0 IMAD.IADD R5, R5, 0x1, -R59.reuse ;  /* 0x0000000105058824 */ /* 0x100fe400078e0a3b */
[--C-:B------:R-:W-:Y:S01]  /*c870*/  @!P6 IMAD.IADD R12, R12, 0x1, -R59.reuse ;  /* 0x000000010c0ce824 */ /* 0x100fe200078e0a3b */
[C---:B------:R-:W-:Y:S01]  /*c880*/  ISETP.GT.U32.AND P6, PT, R59.reuse, R7, PT ;  /* 0x000000073b00720c */ /* 0x040fe20003fc4070 */
[C---:B------:R-:W-:Y:S02]  /*c890*/  IMAD R16, R59.reuse, R17, R16 ;  /* 0x000000113b107224 */ /* 0x040fe400078e0210 */
[C---:B------:R-:W-:Y:S01]  /*c8a0*/  IMAD R2, R59.reuse, R2, R14 ;  /* 0x000000023b027224 */ /* 0x040fe200078e020e */
[C---:B------:R-:W-:Y:S01]  /*c8b0*/  ISETP.GT.U32.AND P0, PT, R59.reuse, R5, PT ;  /* 0x000000053b00720c */ /* 0x040fe20003f04070 */
[--C-:B------:R-:W-:Y:S01]  /*c8c0*/  @!P1 IMAD.IADD R4, R4, 0x1, -R59.reuse ;  /* 0x0000000104049824 */ /* 0x100fe200078e0a3b */
[C---:B------:R-:W-:Y:S01]  /*c8d0*/  ISETP.GT.U32.AND P1, PT, R59.reuse, R16, PT ;  /* 0x000000103b00720c */ /* 0x040fe20003f24070 */
[----:B------:R-:W-:Y:S01]  /*c8e0*/  @!P2 IMAD.IADD R6, R6, 0x1, -R59 ;  /* 0x000000010606a824 */ /* 0x000fe200078e0a3b */
[----:B------:R-:W-:Y:S01]  /*c8f0*/  ISETP.GT.U32.AND P2, PT, R59, R2, PT ;  /* 0x000000023b00720c */ /* 0x000fe20003f44070 */
[----:B------:R0:W-:Y:S01]  /*c900*/  STL [R1+0x114], R0 ;  /* 0x0001140001007387 */ /* 0x0001e20000100800 */
[----:B------:R-:W-:-:S03]  /*c910*/  MOV R8, R12 ;  /* 0x0000000c00087202 */ /* 0x000fc60000000f00 */
[----:B------:R-:W-:-:S04]  /*c920*/  @!P6 IMAD.IADD R7, R7, 0x1, -R59 ;  /* 0x000000010707e824 */ /* 0x000fc800078e0a3b */
[--C-:B------:R-:W-:Y:S01]  /*c930*/  @!P0 IMAD.IADD R5, R5, 0x1, -R59.reuse ;  /* 0x0000000105058824 */ /* 0x100fe200078e0a3b */
[----:B------:R-:W-:Y:S01]  /*c940*/  ISETP.GE.AND P0, PT, R35, RZ, PT ;  /* 0x000000ff2300720c */ /* 0x000fe20003f06270 */
[----:B0-----:R-:W-:Y:S01]  /*c950*/  IMAD.MOV.U32 R0, RZ, RZ, R6 ;  /* 0x000000ffff007224 */ /* 0x001fe200078e0006 */
[----:B------:R-:W4:Y:S01]  /*c960*/  LDL.LU R35, [R1+0x8b8] ;  /* 0x0008b80001237983 */ /* 0x000f220000300800 */
[--C-:B------:R-:W-:Y:S01]  /*c970*/  @!P1 IMAD.IADD R16, R16, 0x1, -R59.reuse ;  /* 0x0000000110109824 */ /* 0x100fe200078e0a3b */
[C---:B------:R-:W-:Y:S01]  /*c980*/  ISETP.GT.U32.AND P1, PT, R59.reuse, R7, PT ;  /* 0x000000073b00720c */ /* 0x040fe20003f24070 */
[----:B------:R-:W-:Y:S02]  /*c990*/  @!P2 IMAD.IADD R2, R2, 0x1, -R59 ;  /* 0x000000010202a824 */ /* 0x000fe400078e0a3b */
[----:B------:R-:W-:Y:S02]  /*c9a0*/  @!P4 IMAD.MOV R8, RZ, RZ, -R8 ;  /* 0x000000ffff08c224 */ /* 0x000fe400078e0a08 */
[----:B------:R-:W-:Y:S01]  /*c9b0*/  @!P3 IMAD.MOV R0, RZ, RZ, -R0 ;  /* 0x000000ffff00b224 */ /* 0x000fe200078e0a00 */
[----:B------:R-:W-:Y:S01]  /*c9c0*/  ISETP.GT.U32.AND P3, PT, R59, R2, PT ;  /* 0x000000023b00720c */ /* 0x000fe20003f64070 */
[----:B------:R-:W-:Y:S01]  /*c9d0*/  IMAD.MOV.U32 R6, RZ, RZ, R5 ;  /* 0x000000ffff067224 */ /* 0x000fe200078e0005 */
[----:B------:R-:W-:Y:S01]  /*c9e0*/  STL [R1+0x10c], R8 ;  /* 0x00010c0801007387 */ /* 0x000fe20000100800 */
[----:B------:R-:W-:-:S03]  /*c9f0*/  ISETP.GE.AND P6, PT, R29, RZ, PT ;  /* 0x000000ff1d00720c */ /* 0x000fc60003fc6270 */
[----:B------:R0:W-:Y:S01]  /*ca00*/  STL [R1+0x108], R0 ;  /* 0x0001080001007387 */ /* 0x0001e20000100800 */
[----:B------:R-:W-:Y:S01]  /*ca10*/  @!P5 IMAD.MOV R6, RZ, RZ, -R6 ;  /* 0x000000ffff06d224 */ /* 0x000fe200078e0a06 */
[----:B------:R-:W-:Y:S02]  /*ca20*/  IABS R19, R32 ;  /* 0x0000002000137213 */ /* 0x000fe40000000000 */
[----:B------:R-:W-:Y:S01]  /*ca30*/  ISETP.GE.AND P2, PT, R40, RZ, PT ;  /* 0x000000ff2800720c */ /* 0x000fe20003f46270 */
[----:B0-----:R-:W-:Y:S01]  /*ca40*/  IMAD.MOV.U32 R0, RZ, RZ, R4 ;  /* 0x000000ffff007224 */ /* 0x001fe200078e0004 */
[----:B------:R-:W-:Y:S01]  /*ca50*/  STL [R1+0x104], R6 ;  /* 0x0001040601007387 */ /* 0x000fe20000100800 */
[----:B------:R-:W-:Y:S02]  /*ca60*/  @!P1 IMAD.IADD R7, R7, 0x1, -R59 ;  /* 0x0000000107079824 */ /* 0x000fe400078e0a3b */
[----:B------:R-:W-:Y:S01]  /*ca70*/  @!P0 IMAD.MOV R0, RZ, RZ, -R0 ;  /* 0x000000ffff008224 */ /* 0x000fe200078e0a00 */
[----:B------:R-:W4:Y:S01]  /*ca80*/  LDL.LU R40, [R1+0x8bc] ;  /* 0x0008bc0001287983 */ /* 0x000f220000300800 */
[----:B------:R-:W-:-:S03]  /*ca90*/  IMAD.HI.U32 R17, R9, R19, RZ ;  /* 0x0000001309117227 */ /* 0x000fc600078e00ff */
[----:B------:R0:W-:Y:S01]  /*caa0*/  STL [R1+0x100], R0 ;  /* 0x0001000001007387 */ /* 0x0001e20000100800 */
[----:B------:R-:W-:Y:S01]  /*cab0*/  IMAD.MOV R17, RZ, RZ, -R17 ;  /* 0x000000ffff117224 */ /* 0x000fe200078e0a11 */
[----:B---3--:R-:W-:Y:S01]  /*cac0*/  IABS R11, R45 ;  /* 0x0000002d000b7213 */ /* 0x008fe20000000000 */
[----:B------:R-:W-:Y:S02]  /*cad0*/  @!P3 IMAD.IADD R2, R2, 0x1, -R59 ;  /* 0x000000010202b824 */ /* 0x000fe400078e0a3b */
[----:B0-----:R-:W-:Y:S02]  /*cae0*/  IMAD.MOV.U32 R0, RZ, RZ, R7 ;  /* 0x000000ffff007224 */ /* 0x001fe400078e0007 */
[----:B------:R-:W-:Y:S01]  /*caf0*/  IMAD.HI.U32 R22, R9, R11, RZ ;  /* 0x0000000b09167227 */ /* 0x000fe200078e00ff */
[----:B------:R-:W-:Y:S02]  /*cb00*/  ISETP.GE.AND P3, PT, R43, RZ, PT ;  /* 0x000000ff2b00720c */ /* 0x000fe40003f66270 */
[----:B------:R-:W3:Y:S01]  /*cb10*/  LDL.LU R43, [R1+0x8c0] ;  /* 0x0008c000012b7983 */ /* 0x000ee20000300800 */
[----:B------:R-:W-:-:S02]  /*cb20*/  @!P6 IMAD.MOV R0, RZ, RZ, -R0 ;  /* 0x000000ffff00e224 */ /* 0x000fc400078e0a00 */
[----:B------:R-:W-:Y:S02]  /*cb30*/  IMAD.MOV R22, RZ, RZ, -R22 ;  /* 0x000000ffff167224 */ /* 0x000fe400078e0a16 */
[C---:B------:R-:W-:Y:S02]  /*cb40*/  IMAD R17, R59.reuse, R17, R19 ;  /* 0x000000113b117224 */ /* 0x040fe400078e0213 */
[----:B------:R-:W-:Y:S01]  /*cb50*/  @!P2 IMAD.MOV R2, RZ, RZ, -R2 ;  /* 0x000000ffff02a224 */ /* 0x000fe200078e0a02 */
[----:B------:R0:W-:Y:S01]  /*cb60*/  STL [R1+0xfc], R0 ;  /* 0x0000fc0001007387 */ /* 0x0001e20000100800 */
[C---:B------:R-:W-:Y:S01]  /*cb70*/  IMAD R11, R59.reuse, R22, R11 ;  /* 0x000000163b0b7224 */ /* 0x040fe200078e020b */
[C---:B------:R-:W-:Y:S02]  /*cb80*/  ISETP.GT.U32.AND P5, PT, R59.reuse, R17, PT ;  /* 0x000000113b00720c */ /* 0x040fe40003fa4070 */
[----:B------:R-:W-:Y:S01]  /*cb90*/  STL [R1+0xf8], R2 ;  /* 0x0000f80201007387 */ /* 0x000fe20000100800 */
[----:B------:R-:W-:-:S02]  /*cba0*/  ISETP.GT.U32.AND P4, PT, R59, R16, PT ;  /* 0x000000103b00720c */ /* 0x000fc40003f84070 */
[----:B------:R-:W-:-:S08]  /*cbb0*/  ISETP.GT.U32.AND P0, PT, R59, R11, PT ;  /* 0x0000000b3b00720c */ /* 0x000fd00003f04070 */
[----:B------:R-:W-:-:S03]  /*cbc0*/  @!P5 IMAD.IADD R17, R17, 0x1, -R59 ;  /* 0x000000011111d824 */ /* 0x000fc600078e0a3b */
[--C-:B------:R-:W-:Y:S02]  /*cbd0*/  @!P4 IMAD.IADD R16, R16, 0x1, -R59.reuse ;  /* 0x000000011010c824 */ /* 0x100fe400078e0a3b */
[----:B------:R-:W-:Y:S01]  /*cbe0*/  @!P0 IMAD.IADD R11, R11, 0x1, -R59 ;  /* 0x000000010b0b8824 */ /* 0x000fe200078e0a3b */
[----:B------:R-:W-:Y:S02]  /*cbf0*/  ISETP.GT.U32.AND P0, PT, R59, R17, PT ;  /* 0x000000113b00720c */ /* 0x000fe40003f04070 */
[----:B--2---:R-:W-:Y:S02]  /*cc00*/  IABS R14, R54 ;  /* 0x00000036000e7213 */ /* 0x004fe40000000000 */
[----:B------:R-:W-:Y:S02]  /*cc10*/  ISETP.GE.AND P2, PT, R54, RZ, PT ;  /* 0x000000ff3600720c */ /* 0x000fe40003f46270 */
[----:B------:R-:W2:Y:S01]  /*cc20*/  LDL.LU R54, [R1+0x8c4] ;  /* 0x0008c40001367983 */ /* 0x000ea20000300800 */
[----:B0-----:R-:W-:-:S04]  /*cc30*/  IMAD.MOV.U32 R0, RZ, RZ, R16 ;  /* 0x000000ffff007224 */ /* 0x001fc800078e0010 */
[----:B------:R-:W-:Y:S01]  /*cc40*/  @!P3 IMAD.MOV R0, RZ, RZ, -R0 ;  /* 0x000000ffff00b224 */ /* 0x000fe200078e0a00 */
[----:B------:R-:W-:Y:S01]  /*cc50*/  ISETP.GE.AND P5, PT, R45, RZ, PT ;  /* 0x000000ff2d00720c */ /* 0x000fe20003fa6270 */
[----:B------:R-:W-:-:S03]  /*cc60*/  @!P0 IMAD.IADD R17, R17, 0x1, -R59 ;  /* 0x0000000111118824 */ /* 0x000fc600078e0a3b */
[----:B------:R0:W-:Y:S04]  /*cc70*/  STL [R1+0xf4], R0 ;  /* 0x0000f40001007387 */ /* 0x0001e80000100800 */
[----:B------:R-:W2:Y:S01]  /*cc80*/  LDL.LU R45, [R1+0x8c8] ;  /* 0x0008c800012d7983 */ /* 0x000ea20000300800 */
[----:B----4-:R-:W-:Y:S02]  /*cc90*/  IABS R12, R48 ;  /* 0x00000030000c7213 */ /* 0x010fe40000000000 */
[----:B------:R-:W-:Y:S02]  /*cca0*/  ISETP.GE.AND P0, PT, R48, RZ, PT ;  /* 0x000000ff3000720c */ /* 0x000fe40003f06270 */
[----:B------:R-:W4:Y:S01]  /*ccb0*/  LDL.LU R48, [R1+0x8cc] ;  /* 0x0008cc0001307983 */ /* 0x000f220000300800 */
[----:B------:R-:W-:-:S04]  /*ccc0*/  IMAD.HI.U32 R21, R9, R14, RZ ;  /* 0x0000000e09157227 */ /* 0x000fc800078e00ff */
[----:B------:R-:W-:-:S04]  /*ccd0*/  IMAD.MOV R21, RZ, RZ, -R21 ;  /* 0x000000ffff157224 */ /* 0x000fc800078e0a15 */
[----:B------:R-:W-:-:S05]  /*cce0*/  IMAD R14, R59, R21, R14 ;  /* 0x000000153b0e7224 */ /* 0x000fca00078e020e */
[----:B------:R-:W-:Y:S01]  /*ccf0*/  ISETP.GT.U32.AND P1, PT, R59, R14, PT ;  /* 0x0000000e3b00720c */ /* 0x000fe20003f24070 */
[----:B------:R-:W-:Y:S01]  /*cd00*/  IMAD.MOV.U32 R5, RZ, RZ, R12 ;  /* 0x000000ffff057224 */ /* 0x000fe200078e000c */
[----:B------:R-:W-:-:S03]  /*cd10*/  ISETP.GE.AND P4, PT, R32, RZ, PT ;  /* 0x000000ff2000720c */ /* 0x000fc60003f86270 */
[----:B------:R-:W-:-:S08]  /*cd20*/  IMAD.HI.U32 R4, R9, R5, RZ ;  /* 0x0000000509047227 */ /* 0x000fd000078e00ff */
[----:B------:R-:W-:Y:S01]  /*cd30*/  @!P1 IMAD.IADD R14, R14, 0x1, -R59 ;  /* 0x000000010e0e9824 */ /* 0x000fe200078e0a3b */
[----:B------:R-:W-:Y:S01]  /*cd40*/  ISETP.GT.U32.AND P1, PT, R59, R11, PT ;  /* 0x0000000b3b00720c */ /* 0x000fe20003f24070 */
[----:B------:R-:W-:-:S03]  /*cd50*/  IMAD.MOV R4, RZ, RZ, -R4 ;  /* 0x000000ffff047224 */ /* 0x000fc600078e0a04 */
[C---:B------:R-:W-:Y:S01]  /*cd60*/  ISETP.GT.U32.AND P6, PT, R59.reuse, R14, PT ;  /* 0x0000000e3b00720c */ /* 0x040fe20003fc4070 */
[----:B------:R-:W-:Y:S02]  /*cd70*/  IMAD R4, R59, R4, R5 ;  /* 0x000000043b047224 */ /* 0x000fe400078e0205 */
[----:B0-----:R-:W-:-:S06]  /*cd80*/  IMAD.MOV.U32 R0, RZ, RZ, R17 ;  /* 0x000000ffff007224 */ /* 0x001fcc00078e0011 */
[----:B------:R-:W-:Y:S02]  /*cd90*/  @!P1 IADD3 R11, PT, PT, R11, -R59, RZ ;  /* 0x8000003b0b0b9210 */ /* 0x000fe40007ffe0ff */
[----:B------:R-:W-:Y:S01]  /*cda0*/  ISETP.GT.U32.AND P3, PT, R59, R4, PT ;  /* 0x000000043b00720c */ /* 0x000fe20003f64070 */
[----:B------:R-:W-:Y:S02]  /*cdb0*/  @!P4 IMAD.MOV R0, RZ, RZ, -R0 ;  /* 0x000000ffff00c224 */ /* 0x000fe400078e0a00 */
[----:B------:R-:W-:Y:S02]  /*cdc0*/  IMAD.MOV.U32 R8, RZ, RZ, R11 ;  /* 0x000000ffff087224 */ /* 0x000fe400078e000b */
[--C-:B------:R-:W-:Y:S02]  /*cdd0*/  @!P6 IMAD.IADD R14, R14, 0x1, -R59.reuse ;  /* 0x000000010e0ee824 */ /* 0x100fe400078e0a3b */
[----:B------:R-:W-:Y:S01]  /*cde0*/  @!P5 IMAD.MOV R8, RZ, RZ, -R8 ;  /* 0x000000ffff08d224 */ /* 0x000fe200078e0a08 */
[----:B------:R0:W-:Y:S04]  /*cdf0*/  STL [R1+0xf0], R0 ;  /* 0x0000f00001007387 */ /* 0x0001e80000100800 */
[----:B------:R-:W-:Y:S01]  /*ce00*/  STL [R1+0xe0], R8 ;  /* 0x0000e00801007387 */ /* 0x000fe20000100800 */
[----:B------:R-:W-:-:S03]  /*ce10*/  @!P3 IMAD.IADD R4, R4, 0x1, -R59 ;  /* 0x000000010404b824 */ /* 0x000fc600078e0a3b */
[----:B------:R-:W4:Y:S01]  /*ce20*/  LDL.LU R27, [R1+0x8d0] ;  /* 0x0008d000011b7983 */ /* 0x000f220000300800 */
[----:B0-----:R-:W-:-:S04]  /*ce30*/  IMAD.MOV.U32 R0, RZ, RZ, R14 ;  /* 0x000000ffff007224 */ /* 0x001fc800078e000e */
[----:B------:R-:W-:Y:S01]  /*ce40*/  @!P2 IMAD.MOV R0, RZ, RZ, -R0 ;  /* 0x000000ffff00a224 */ /* 0x000fe200078e0a00 */
[----:B------:R-:W-:-:S04]  /*ce50*/  ISETP.GT.U32.AND P4, PT, R59, R4, PT ;  /* 0x000000043b00720c */ /* 0x000fc80003f84070 */
[----:B------:R0:W-:Y:S01]  /*ce60*/  STL [R1+0xe4], R0 ;  /* 0x0000e40001007387 */ /* 0x0001e20000100800 */
[----:B------:R-:W-:-:S05]  /*ce70*/  IABS R6, R35 ;  /* 0x0000002300067213 */ /* 0x000fca0000000000 */
[----:B------:R-:W-:-:S04]  /*ce80*/  IMAD.HI.U32 R5, R9, R6, RZ ;  /* 0x0000000609057227 */ /* 0x000fc800078e00ff */
[----:B------:R-:W-:-:S04]  /*ce90*/  IMAD.MOV R5, RZ, RZ, -R5 ;  /* 0x000000ffff057224 */ /* 0x000fc800078e0a05 */
[----:B------:R-:W-:-:S05]  /*cea0*/  IMAD R6, R59, R5, R6 ;  /* 0x000000053b067224 */ /* 0x000fca00078e0206 */
[----:B------:R-:W-:Y:S02]  /*ceb0*/  ISETP.GT.U32.AND P1, PT, R59, R6, PT ;  /* 0x000000063b00720c */ /* 0x000fe40003f24070 */
[----:B------:R-:W-:-:S05]  /*cec0*/  IABS R12, R40 ;  /* 0x00000028000c7213 */ /* 0x000fca0000000000 */
[----:B------:R-:W-:-:S04]  /*ced0*/  IMAD.HI.U32 R2, R9, R12, RZ ;  /* 0x0000000c09027227 */ /* 0x000fc800078e00ff */
[----:B------:R-:W-:-:S04]  /*cee0*/  IMAD.MOV R2, RZ, RZ, -R2 ;  /* 0x000000ffff027224 */ /* 0x000fc800078e0a02 */
[----:B------:R-:W-:Y:S02]  /*cef0*/  IMAD R12, R59, R2, R12 ;  /* 0x000000023b0c7224 */ /* 0x000fe400078e020c */
[--C-:B------:R-:W-:Y:S02]  /*cf00*/  @!P1 IMAD.IADD R6, R6, 0x1, -R59.reuse ;  /* 0x0000000106069824 */ /* 0x100fe400078e0a3b */
[----:B------:R-:W-:-:S03]  /*cf10*/  @!P4 IMAD.IADD R4, R4, 0x1, -R59 ;  /* 0x000000010404c824 */ /* 0x000fc600078e0a3b */
[----:B------:R-:W-:Y:S02]  /*cf20*/  ISETP.GT.U32.AND P1, PT, R59, R6, PT ;  /* 0x000000063b00720c */ /* 0x000fe40003f24070 */
[----:B---3--:R-:W-:Y:S02]  /*cf30*/  IABS R5, R43 ;  /* 0x0000002b00057213 */ /* 0x008fe40000000000 */
[----:B------:R-:W-:Y:S01]  /*cf40*/  ISETP.GE.AND P5, PT, R43, RZ, PT ;  /* 0x000000ff2b00720c */ /* 0x000fe20003fa6270 */
[----:B0-----:R-:W-:Y:S01]  /*cf50*/  IMAD.MOV.U32 R0, RZ, RZ, R4 ;  /* 0x000000ffff007224 */ /* 0x001fe200078e0004 */
[----:B------:R-:W-:Y:S01]  /*cf60*/  ISETP.GE.AND P6, PT, R35, RZ, PT ;  /* 0x000000ff2300720c */ /* 0x000fe20003fc6270 */
[----:B------:R-:W-:-:S04]  /*cf70*/  IMAD.HI.U32 R7, R9, R5, RZ ;  /* 0x0000000509077227 */ /* 0x000fc800078e00ff */
[----:B------:R-:W-:Y:S02]  /*cf80*/  @!P0 IMAD.MOV R0, RZ, RZ, -R0 ;  /* 0x000000ffff008224 */ /* 0x000fe400078e0a00 */
[----:B------:R-:W-:Y:S02]  /*cf90*/  @!P1 IMAD.IADD R6, R6, 0x1, -R59 ;  /* 0x0000000106069824 */ /* 0x000fe400078e0a3b */
[----:B------:R-:W-:-:S04]  /*cfa0*/  IMAD.MOV R7, RZ, RZ, -R7 ;  /* 0x000000ffff077224 */ /* 0x000fc800078e0a07 */
[----:B------:R-:W-:Y:S01]  /*cfb0*/  IMAD R5, R59, R7, R5 ;  /* 0x000000073b057224 */ /* 0x000fe200078e0205 */
[----:B--2---:R-:W-:Y:S02]  /*cfc0*/  ISETP.GE.AND P2, PT, R54, RZ, PT ;  /* 0x000000ff3600720c */ /* 0x004fe40003f46270 */
[----:B------:R-:W-:Y:S02]  /*cfd0*/  IABS R2, R54 ;  /* 0x0000003600027213 */ /* 0x000fe40000000000 */
[----:B------:R-:W2:Y:S04]  /*cfe0*/  LDL.LU R54, [R1+0x8d4] ;  /* 0x0008d40001367983 */ /* 0x000ea80000300800 */
[----:B------:R-:W3:Y:S04]  /*cff0*/  LDL.LU R29, [R1+0x8d8] ;  /* 0x0008d800011d7983 */ /* 0x000ee80000300800 */
[----:B------:R-:W3:Y:S04]  /*d000*/  LDL.LU R43, [R1+0x8dc] ;  /* 0x0008dc00012b7983 */ /* 0x000ee80000300800 */
[----:B------:R0:W-:Y:S01]  /*d010*/  STL [R1+0xe8], R0 ;  /* 0x0000e80001007387 */ /* 0x0001e20000100800 */
[----:B------:R-:W-:-:S02]  /*d020*/  IABS R7, R45 ;  /* 0x0000002d00077213 */ /* 0x000fc40000000000 */
[----:B------:R-:W-:Y:S02]  /*d030*/  ISETP.GE.AND P0, PT, R45, RZ, PT ;  /* 0x000000ff2d00720c */ /* 0x000fe40003f06270 */
[----:B------:R-:W3:Y:S01]  /*d040*/  LDL.LU R45, [R1+0x8e0] ;  /* 0x0008e000012d7983 */ /* 0x000ee20000300800 */
[----:B0-----:R-:W-:-:S04]  /*d050*/  IMAD.MOV.U32 R0, RZ, RZ, R6 ;  /* 0x000000ffff007224 */ /* 0x001fc800078e0006 */
[----:B------:R-:W-:Y:S01]  /*d060*/  @!P6 IMAD.MOV R0, RZ, RZ, -R0 ;  /* 0x000000ffff00e224 */ /* 0x000fe200078e0a00 */
[----:B----4-:R-:W-:Y:S02]  /*d070*/  IABS R4, R48 ;  /* 0x0000003000047213 */ /* 0x010fe40000000000 */
[----:B------:R-:W-:Y:S02]  /*d080*/  ISETP.GE.AND P6, PT, R48, RZ, PT ;  /* 0x000000ff3000720c */ /* 0x000fe40003fc6270 */
[----:B------:R-:W4:Y:S01]  /*d090*/  LDL.LU R48, [R1+0x8e4] ;  /* 0x0008e40001307983 */ /* 0x000f220000300800 */
[C---:B------:R-:W-:Y:S02]  /*d0a0*/  ISETP.GT.U32.AND P4, PT, R59.reuse, R12, PT ;  /* 0x0000000c3b00720c */ /* 0x040fe40003f84070 */
[----:B------:R-:W-:Y:S01]  /*d0b0*/  ISETP.GT.U32.AND P1, PT, R59, R5, PT ;  /* 0x000000053b00720c */ /* 0x000fe20003f24070 */
[----:B------:R-:W-:Y:S02]  /*d0c0*/  IMAD.MOV.U32 R6, RZ, RZ, R7 ;  /* 0x000000ffff067224 */ /* 0x000fe400078e0007 */
[----:B------:R-:W-:-:S08]  /*d0d0*/  IMAD.HI.U32 R14, R9, R2, RZ ;  /* 0x00000002090e7227 */ /* 0x000fd000078e00ff */
[--C-:B------:R-:W-:Y:S02]  /*d0e0*/  @!P4 IMAD.IADD R12, R12, 0x1, -R59.reuse ;  /* 0x000000010c0cc824 */ /* 0x100fe400078e0a3b */
[----:B------:R-:W-:-:S03]  /*d0f0*/  @!P1 IMAD.IADD R5, R5, 0x1, -R59 ;  /* 0x0000000105059824 */ /* 0x000fc600078e0a3b */
[----:B------:R-:W-:Y:S01]  /*d100*/  ISETP.GT.U32.AND P4, PT, R59, R12, PT ;  /* 0x0000000c3b00720c */ /* 0x000fe20003f84070 */
[----:B------:R-:W-:Y:S01]  /*d110*/  IMAD.HI.U32 R11, R9, R6, RZ ;  /* 0x00000006090b7227 */ /* 0x000fe200078e00ff */
[----:B------:R-:W-:-:S03]  /*d120*/  ISETP.GT.U32.AND P1, PT, R59, R5, PT ;  /* 0x000000053b00720c */ /* 0x000fc60003f24070 */
[----:B------:R-:W-:Y:S02]  /*d130*/  IMAD.MOV R14, RZ, RZ, -R14 ;  /* 0x000000ffff0e7224 */ /* 0x000fe400078e0a0e */
[----:B------:R-:W-:Y:S02]  /*d140*/  IMAD.MOV R11, RZ, RZ, -R11 ;  /* 0x000000ffff0b7224 */ /* 0x000fe400078e0a0b */
[C---:B------:R-:W-:Y:S02]  /*d150*/  IMAD R2, R59.reuse, R14, R2 ;  /* 0x0000000e3b027224 */ /* 0x040fe400078e0202 */
[C---:B------:R-:W-:Y:S02]  /*d160*/  IMAD R6, R59.reuse, R11, R6 ;  /* 0x0000000b3b067224 */ /* 0x040fe400078e0206 */
[----:B------:R-:W-:Y:S02]  /*d170*/  @!P4 IADD3 R12, PT, PT, R12, -R59, RZ ;  /* 0x8000003b0c0cc210 */ /* 0x000fe40007ffe0ff */
[----:B------:R-:W-:Y:S01]  /*d180*/  ISETP.GT.U32.AND P4, PT, R59, R2, PT ;  /* 0x000000023b00720c */ /* 0x000fe20003f84070 */
[----:B------:R-:W-:Y:S01]  /*d190*/  @!P1 IMAD.IADD R5, R5, 0x1, -R59 ;  /* 0x0000000105059824 */ /* 0x000fe200078e0a3b */
[----:B------:R-:W-:Y:S01]  /*d1a0*/  ISETP.GT.U32.AND P1, PT, R59, R6, PT ;  /* 0x000000063b00720c */ /* 0x000fe20003f24070 */
[----:B------:R0:W-:Y:S04]  /*d1b0*/  STL [R1+0xec], R0 ;  /* 0x0000ec0001007387 */ /* 0x0001e80000100800 */
[----:B------:R-:W4:Y:S01]  /*d1c0*/  LDL.LU R32, [R1+0x8e8] ;  /* 0x0008e80001207983 */ /* 0x000f220000300800 */
[----:B------:R-:W-:-:S03]  /*d1d0*/  IMAD.HI.U32 R7, R9, R4, RZ ;  /* 0x0000000409077227 */ /* 0x000fc600078e00ff */
[----:B------:R-:W4:Y:S02]  /*d1e0*/  LDL.LU R35, [R1+0x8ec] ;  /* 0x0008ec0001237983 */ /* 0x000f240000300800 */
[--C-:B------:R-:W-:Y:S01]  /*d1f0*/  @!P4 IMAD.IADD R2, R2, 0x1, -R59.reuse ;  /* 0x000000010202c824 */ /* 0x100fe200078e0a3b */
[----:B------:R-:W-:Y:S01]  /*d200*/  ISETP.GE.AND P3, PT, R40, RZ, PT ;  /* 0x000000ff2800720c */ /* 0x000fe20003f66270 */
[----:B------:R-:W-:Y:S01]  /*d210*/  @!P1 IMAD.IADD R6, R6, 0x1, -R59 ;  /* 0x0000000106069824 */ /* 0x000fe200078e0a3b */
[----:B------:R-:W4:Y:S01]  /*d220*/  LDL.LU R40, [R1+0x8f0] ;  /* 0x0008f00001287983 */ /* 0x000f220000300800 */
[----:B------:R-:W-:Y:S02]  /*d230*/  IABS R17, R27 ;  /* 0x0000001b00117213 */ /* 0x000fe40000000000 */
[----:B------:R-:W-:Y:S01]  /*d240*/  ISETP.GT.U32.AND P1, PT, R59, R2, PT ;  /* 0x000000023b00720c */ /* 0x000fe20003f24070 */
[----:B------:R-:W-:Y:S02]  /*d250*/  IMAD.MOV R7, RZ, RZ, -R7 ;  /* 0x000000ffff077224 */ /* 0x000fe400078e0a07 */
[----:B------:R-:W-:-:S04]  /*d260*/  IMAD.HI.U32 R14, R9, R17, RZ ;  /* 0x00000011090e7227 */ /* 0x000fc800078e00ff */
[----:B------:R-:W-:Y:S02]  /*d270*/  IMAD.MOV R14, RZ, RZ, -R14 ;  /* 0x000000ffff0e7224 */ /* 0x000fe400078e0a0e */
[C---:B------:R-:W-:Y:S02]  /*d280*/  IMAD R4, R59.reuse, R7, R4 ;  /* 0x000000073b047224 */ /* 0x040fe400078e0204 */
[C---:B------:R-:W-:Y:S02]  /*d290*/  IMAD R17, R59.reuse, R14, R17 ;  /* 0x0000000e3b117224 */ /* 0x040fe400078e0211 */
[----:B0-----:R-:W-:Y:S02]  /*d2a0*/  IMAD.MOV.U32 R0, RZ, RZ, R12 ;  /* 0x000000ffff007224 */ /* 0x001fe400078e000c */
[----:B------:R-:W-:Y:S01]  /*d2b0*/  @!P1 IMAD.IADD R2, R2, 0x1, -R59 ;  /* 0x0000000102029824 */ /* 0x000fe200078e0a3b */
[----:B------:R-:W-:Y:S01]  /*d2c0*/  ISETP.GT.U32.AND P1, PT, R59, R17, PT ;  /* 0x000000113b00720c */ /* 0x000fe20003f24070 */
[----:B------:R-:W-:-:S02]  /*d2d0*/  @!P3 IMAD.MOV R0, RZ, RZ, -R0 ;  /* 0x000000ffff00b224 */ /* 0x000fc400078e0a00 */
[----:B------:R-:W-:Y:S01]  /*d2e0*/  IMAD.MOV.U32 R8, RZ, RZ, R5 ;  /* 0x000000ffff087224 */ /* 0x000fe200078e0005 */
[C---:B------:R-:W-:Y:S02]  /*d2f0*/  ISETP.GT.U32.AND P3, PT, R59.reuse, R6, PT ;  /* 0x000000063b00720c */ /* 0x040fe40003f64070 */
[----:B------:R0:W-:Y:S01]  /*d300*/  STL [R1+0xdc], R0 ;  /* 0x0000dc0001007387 */ /* 0x0001e20000100800 */
[----:B------:R-:W-:Y:S01]  /*d310*/  @!P5 IMAD.MOV R8, RZ, RZ, -R8 ;  /* 0x000000ffff08d224 */ /* 0x000fe200078e0a08 */
[----:B------:R-:W-:Y:S01]  /*d320*/  ISETP.GT.U32.AND P4, PT, R59, R4, PT ;  /* 0x000000043b00720c */ /* 0x000fe20003f84070 */
[----:B0-----:R-:W-:-:S04]  /*d330*/  IMAD.MOV.U32 R0, RZ, RZ, R2 ;  /* 0x000000ffff007224 */ /* 0x001fc800078e0002 */
[----:B------:R-:W-:Y:S01]  /*d340*/  @!P2 IMAD.MOV R0, RZ, RZ, -R0 ;  /* 0x000000ffff00a224 */ /* 0x000fe200078e0a00 */
[----:B------:R-:W-:Y:S01]  /*d350*/  STL [R1+0xd8], R8 ;  /* 0x0000d80801007387 */ /* 0x000fe20000100800 */
[----:B------:R-:W-:-:S03]  /*d360*/  @!P1 IMAD.IADD R17, R17, 0x1, -R59 ;  /* 0x0000000111119824 */ /* 0x000fc600078e0a3b */
[----:B------:R0:W-:Y:S01]  /*d370*/  STL [R1+0xd4], R0 ;  /* 0x0000d40001007387 */ /* 0x0001e20000100800 */
[--C-:B------:R-:W-:Y:S02]  /*d380*/  @!P3 IMAD.IADD R6, R6, 0x1, -R59.reuse ;  /* 0x000000010606b824 */ /* 0x100fe400078e0a3b */
[----:B------:R-:W-:-:S05]  /*d390*/  @!P4 IMAD.IADD R4, R4, 0x1, -R59 ;  /* 0x000000010404c824 */ /* 0x000fca00078e0a3b */
[----:B------:R-:W-:Y:S01]  /*d3a0*/  ISETP.GT.U32.AND P4, PT, R59, R4, PT ;  /* 0x000000043b00720c */ /* 0x000fe20003f84070 */
[----:B0-----:R-:W-:-:S04]  /*d3b0*/  IMAD.MOV.U32 R0, RZ, RZ, R6 ;  /* 0x000000ffff007224 */ /* 0x001fc800078e0006 */
[----:B------:R-:W-:-:S08]  /*d3c0*/  @!P0 IMAD.MOV R0, RZ, RZ, -R0 ;  /* 0x000000ffff008224 */ /* 0x000fd000078e0a00 */
[----:B------:R-:W-:Y:S01]  /*d3d0*/  @!P4 IMAD.IADD R4, R4, 0x1, -R59 ;  /* 0x000000010404c824 */ /* 0x000fe200078e0a3b */
[----:B------:R-:W-:-:S03]  /*d3e0*/  ISETP.GE.AND P4, PT, R27, RZ, PT ;  /* 0x000000ff1b00720c */ /* 0x000fc60003f86270 */
[----:B------:R-:W-:Y:S01]  /*d3f0*/  @!P6 IMAD.MOV R4, RZ, RZ, -R4 ;  /* 0x000000ffff04e224 */ /* 0x000fe200078e0a04 */
[----:B--2---:R-:W-:Y:S02]  /*d400*/  IABS R11, R54 ;  /* 0x00000036000b7213 */ /* 0x004fe40000000000 */
[----:B---3--:R-:W-:-:S03]  /*d410*/  IABS R7, R29 ;  /* 0x0000001d00077213 */ /* 0x008fc60000000000 */
[----:B------:R-:W-:-:S04]  /*d420*/  IMAD.HI.U32 R21, R9, R11, RZ ;  /* 0x0000000b09157227 */ /* 0x000fc800078e00ff */
[----:B------:R-:W-:Y:S01]  /*d430*/  IMAD.HI.U32 R22, R9, R7, RZ ;  /* 0x0000000709167227 */ /* 0x000fe200078e00ff */
[----:B------:R-:W-:-:S03]  /*d440*/  IABS R16, R43 ;  /* 0x0000002b00107213 */ /* 0x000fc60000000000 */
[----:B------:R-:W-:Y:S02]  /*d450*/  IMAD.MOV R21, RZ, RZ, -R21 ;  /* 0x000000ffff157224 */ /* 0x000fe400078e0a15 */
[----:B------:R-:W-:Y:S02]  /*d460*/  IMAD.MOV R22, RZ, RZ, -R22 ;  /* 0x000000ffff167224 */ /* 0x000fe400078e0a16 */
[----:B------:R-:W-:Y:S02]  /*d470*/  IMAD R11, R59, R21, R11 ;  /* 0x000000153b0b7224 */ /* 0x000fe400078e020b */
[----:B------:R-:W-:-:S03]  /*d480*/  IMAD.HI.U32 R19, R9, R16, RZ ;  /* 0x0000001009137227 */ /* 0x000fc600078e00ff */
[C---:B------:R-:W-:Y:S01]  /*d490*/  ISETP.GT.U32.AND P5, PT, R59.reuse, R11, PT ;  /* 0x0000000b3b00720c */ /* 0x040fe20003fa4070 */
[C---:B------:R-:W-:Y:S02]  /*d4a0*/  IMAD R7, R59.reuse, R22, R7 ;  /* 0x000000163b077224 */ /* 0x040fe400078e0207 */
[----:B------:R-:W-:Y:S01]  /*d4b0*/  IMAD.MOV R19, RZ, RZ, -R19 ;  /* 0x000000ffff137224 */ /* 0x000fe200078e0a13 */
[----:B------:R-:W-:Y:S02]  /*d4c0*/  ISETP.GE.AND P1, PT, R54, RZ, PT ;  /* 0x000000ff3600720c */ /* 0x000fe40003f26270 */
[C---:B------:R-:W-:Y:S01]  /*d4d0*/  ISETP.GT.U32.AND P2, PT, R59.reuse, R7, PT ;  /* 0x000000073b00720c */ /* 0x040fe20003f44070 */
[----:B------:R-:W-:Y:S01]  /*d4e0*/  IMAD R16, R59, R19, R16 ;  /* 0x000000133b107224 */ /* 0x000fe200078e0210 */
[----:B------:R-:W2:Y:S01]  /*d4f0*/  LDL.LU R54, [R1+0x8f4] ;  /* 0x0008f40001367983 */ /* 0x000ea20000300800 */
[----:B------:R-:W-:-:S03]  /*d500*/  IABS R14, R45 ;  /* 0x0000002d000e7213 */ /* 0x000fc60000000000 */
[----:B------:R-:W-:Y:S01]  /*d510*/  ISETP.GT.U32.AND P3, PT, R59, R16, PT ;  /* 0x000000103b00720c */ /* 0x000fe20003f64070 */
[----:B------:R-:W-:Y:S01]  /*d520*/  @!P5 IMAD.IADD R11, R11, 0x1, -R59 ;  /* 0x000000010b0bd824 */ /* 0x000fe200078e0a3b */
[----:B------:R-:W-:Y:S01]  /*d530*/  ISETP.GT.U32.AND P5, PT, R59, R17, PT ;  /* 0x000000113b00720c */ /* 0x000fe20003fa4070 */
[----:B------:R-:W-:-:S04]  /*d540*/  IMAD.HI.U32 R12, R9, R14, RZ ;  /* 0x0000000e090c7227 */ /* 0x000fc800078e00ff */
[----:B------:R-:W-:Y:S01]  /*d550*/  @!P2 IMAD.IADD R7, R7, 0x1, -R59 ;  /* 0x000000010707a824 */ /* 0x000fe200078e0a3b */
[----:B------:R-:W-:Y:S01]  /*d560*/  ISETP.GT.U32.AND P2, PT, R59, R11, PT ;  /* 0x0000000b3b00720c */ /* 0x000fe20003f44070 */
[----:B------:R-:W-:-:S04]  /*d570*/  IMAD.MOV R12, RZ, RZ, -R12 ;  /* 0x000000ffff0c7224 */ /* 0x000fc800078e0a0c */
[C---:B------:R-:W-:Y:S01]  /*d580*/  IMAD R14, R59.reuse, R12, R14 ;  /* 0x0000000c3b0e7224 */ /* 0x040fe200078e020e */
[----:B------:R-:W-:Y:S02]  /*d590*/  @!P3 IADD3 R16, PT, PT, R16, -R59, RZ ;  /* 0x8000003b1010b210 */ /* 0x000fe40007ffe0ff */
[----:B------:R-:W-:Y:S01]  /*d5a0*/  ISETP.GT.U32.AND P3, PT, R59, R7, PT ;  /* 0x000000073b00720c */ /* 0x000fe20003f64070 */
[----:B------:R-:W-:Y:S01]  /*d5b0*/  @!P5 IMAD.IADD R17, R17, 0x1, -R59 ;  /* 0x000000011111d824 */ /* 0x000fe200078e0a3b */
[----:B------:R-:W-:-:S03]  /*d5c0*/  ISETP.GT.U32.AND P5, PT, R59, R14, PT ;  /* 0x0000000e3b00720c */ /* 0x000fc60003fa4070 */
[--C-:B------:R-:W-:Y:S01]  /*d5d0*/  @!P2 IMAD.IADD R11, R11, 0x1, -R59.reuse ;  /* 0x000000010b0ba824 */ /* 0x100fe200078e0a3b */
[----:B------:R-:W-:Y:S01]  /*d5e0*/  ISETP.GT.U32.AND P0, PT, R59, R16, PT ;  /* 0x000000103b00720c */ /* 0x000fe20003f04070 */
[----:B------:R0:W-:Y:S06]  /*d5f0*/  STL [R1+0xd0], R0 ;  /* 0x0000d00001007387 */ /* 0x0001ec0000100800 */
[--C-:B------:R-:W-:Y:S01]  /*d600*/  @!P3 IMAD.IADD R7, R7, 0x1, -R59.reuse ;  /* 0x000000010707b824 */ /* 0x100fe200078e0a3b */
[----:B------:R-:W-:Y:S01]  /*d610*/  ISETP.GE.AND P3, PT, R29, RZ, PT ;  /* 0x000000ff1d00720c */ /* 0x000fe20003f66270 */
[----:B------:R-:W-:Y:S01]  /*d620*/  @!P5 IMAD.IADD R14, R14, 0x1, -R59 ;  /* 0x000000010e0ed824 */ /* 0x000fe200078e0a3b */
[----:B------:R-:W-:Y:S01]  /*d630*/  ISETP.GE.AND P5, PT, R43, RZ, PT ;  /* 0x000000ff2b00720c */ /* 0x000fe20003fa6270 */
[----:B0-----:R-:W-:Y:S01]  /*d640*/  IMAD.MOV.U32 R0, RZ, RZ, R17 ;  /* 0x000000ffff007224 */ /* 0x001fe200078e0011 */
[----:B----4-:R-:W-:-:S05]  /*d650*/  IABS R21, R48 ;  /* 0x0000003000157213 */ /* 0x010fca0000000000 */
[----:B------:R-:W-:-:S04]  /*d660*/  IMAD.HI.U32 R5, R9, R21, RZ ;  /* 0x0000001509057227 */ /* 0x000fc800078e00ff */
[----:B------:R-:W-:-:S04]  /*d670*/  IMAD.MOV R5, RZ, RZ, -R5 ;  /* 0x000000ffff057224 */ /* 0x000fc800078e0a05 */
[----:B------:R-:W-:-:S05]  /*d680*/  IMAD R2, R59, R5, R21 ;  /* 0x000000053b027224 */ /* 0x000fca00078e0215 */
[----:B------:R-:W-:Y:S01]  /*d690*/  ISETP.GT.U32.AND P2, PT, R59, R2, PT ;  /* 0x000000023b00720c */ /* 0x000fe20003f44070 */
[----:B------:R-:W-:Y:S02]  /*d6a0*/  @!P4 IMAD.MOV R0, RZ, RZ, -R0 ;  /* 0x000000ffff00c224 */ /* 0x000fe400078e0a00 */
[----:B------:R-:W-:Y:S02]  /*d6b0*/  IMAD.MOV.U32 R8, RZ, RZ, R11 ;  /* 0x000000ffff087224 */ /* 0x000fe400078e000b */
[----:B------:R-:W-:Y:S02]  /*d6c0*/  @!P0 IMAD.IADD R16, R16, 0x1, -R59 ;  /* 0x0000000110108824 */ /* 0x000fe400078e0a3b */
[----:B------:R-:W-:-:S06]  /*d6d0*/  @!P1 IMAD.MOV R8, RZ, RZ, -R8 ;  /* 0x000000ffff089224 */ /* 0x000fcc00078e0a08 */
[----:B------:R-:W-:Y:S01]  /*d6e0*/  @!P2 IMAD.IADD R2, R2, 0x1, -R59 ;  /* 0x000000010202a824 */ /* 0x000fe200078e0a3b */
[----:B------:R-:W-:Y:S02]  /*d6f0*/  ISETP.GE.AND P2, PT, R45, RZ, PT ;  /* 0x000000ff2d00720c */ /* 0x000fe40003f46270 */
[----:B------:R-:W3:Y:S04]  /*d700*/  LDL.LU R45, [R1+0x8f8] ;  /* 0x0008f800012d7983 */ /* 0x000ee80000300800 */
[----:B------:R0:W-:Y:S04]  /*d710*/  STL [R1+0xc8], R4 ;  /* 0x0000c80401007387 */ /* 0x0001e80000100800 */
[----:B------:R1:W-:Y:S01]  /*d720*/  STL [R1+0xc0], R0 ;  /* 0x0000c00001007387 */ /* 0x0003e20000100800 */
[----:B0-----:R-:W-:-:S03]  /*d730*/  IMAD.MOV.U32 R4, RZ, RZ, R7 ;  /* 0x000000ffff047224 */ /* 0x001fc600078e0007 */
[----:B------:R-:W-:Y:S01]  /*d740*/  STL [R1+0xb0], R8 ;  /* 0x0000b00801007387 */ /* 0x000fe20000100800 */
[----:B-1----:R-:W-:-:S03]  /*d750*/  IMAD.MOV.U32 R0, RZ, RZ, R16 ;  /* 0x000000ffff007224 */ /* 0x002fc600078e0010 */
[----:B------:R-:W4:Y:S01]  /*d760*/  LDL.LU R43, [R1+0x8fc] ;  /* 0x0008fc00012b7983 */ /* 0x000f220000300800 */
[----:B------:R-:W-:Y:S02]  /*d770*/  @!P3 IMAD.MOV R4, RZ, RZ, -R4 ;  /* 0x000000ffff04b224 */ /* 0x000fe400078e0a04 */
[----:B------:R-:W-:Y:S01]  /*d780*/  @!P5 IMAD.MOV R0, RZ, RZ, -R0 ;  /* 0x000000ffff00d224 */ /* 0x000fe200078e0a00 */
[----:B------:R-:W-:Y:S02]  /*d790*/  ISETP.GE.AND P5, PT, R48, RZ, PT ;  /* 0x000000ff3000720c */ /* 0x000fe40003fa6270 */
[----:B------:R-:W-:Y:S04]  /*d7a0*/  STL [R1+0xac], R4 ;  /* 0x0000ac0401007387 */ /* 0x000fe80000100800 */
[----:B------:R-:W4:Y:S01]  /*d7b0*/  LDL.LU R48, [R1+0x900] ;  /* 0x0009000001307983 */ /* 0x000f220000300800 */
[----:B------:R-:W-:-:S05]  /*d7c0*/  IABS R5, R32 ;  /* 0x0000002000057213 */ /* 0x000fca0000000000 */
[----:B------:R-:W-:Y:S01]  /*d7d0*/  IMAD.HI.U32 R19, R9, R5, RZ ;  /* 0x0000000509137227 */ /* 0x000fe200078e00ff */
[----:B------:R-:W-:-:S03]  /*d7e0*/  IABS R6, R35 ;  /* 0x0000002300067213 */ /* 0x000fc60000000000 */
[----:B------:R-:W-:-:S04]  /*d7f0*/  IMAD.MOV R19, RZ, RZ, -R19 ;  /* 0x000000ffff137224 */ /* 0x000fc800078e0a13 */
[----:B------:R-:W-:Y:S02]  /*d800*/  IMAD R5, R59, R19, R5 ;  /* 0x000000133b057224 */ /* 0x000fe400078e0205 */
[----:B------:R-:W-:-:S04]  /*d810*/  IMAD.HI.U32 R19, R9, R6, RZ ;  /* 0x0000000609137227 */ /* 0x000fc800078e00ff */
[----:B------:R-:W-:-:S04]  /*d820*/  IMAD.MOV R19, RZ, RZ, -R19 ;  /* 0x000000ffff137224 */ /* 0x000fc800078e0a13 */
[----:B------:R-:W-:-:S05]  /*d830*/  IMAD R6, R59, R19, R6 ;  /* 0x000000133b067224 */ /* 0x000fca00078e0206 */
[C---:B------:R-:W-:Y:S01]  /*d840*/  ISETP.GT.U32.AND P1, PT, R59.reuse, R6, PT ;  /* 0x000000063b00720c */ /* 0x040fe20003f24070 */
[----:B------:R0:W-:Y:S01]  /*d850*/  STL [R1+0xa4], R0 ;  /* 0x0000a40001007387 */ /* 0x0001e20000100800 */
[----:B------:R-:W-:Y:S02]  /*d860*/  IABS R12, R40 ;  /* 0x00000028000c7213 */ /* 0x000fe40000000000 */
[----:B------:R-:W-:-:S09]  /*d870*/  ISETP.GT.U32.AND P0, PT, R59, R5, PT ;  /* 0x000000053b00720c */ /* 0x000fd20003f04070 */
[----:B------:R-:W-:Y:S02]  /*d880*/  @!P1 IMAD.IADD R6, R6, 0x1, -R59 ;  /* 0x0000000106069824 */ /* 0x000fe400078e0a3b */
[----:B------:R-:W-:-:S04]  /*d890*/  IMAD.HI.U32 R21, R9, R12, RZ ;  /* 0x0000000c09157227 */ /* 0x000fc800078e00ff */
[----:B------:R-:W-:Y:S02]  /*d8a0*/  IMAD.MOV R21, RZ, RZ, -R21 ;  /* 0x000000ffff157224 */ /* 0x000fe400078e0a15 */
[----:B------:R-:W-:Y:S01]  /*d8b0*/  @!P0 IMAD.IADD R5, R5, 0x1, -R59 ;  /* 0x0000000105058824 */ /* 0x000fe200078e0a3b */
[C---:B------:R-:W-:Y:S01]  /*d8c0*/  ISETP.GT.U32.AND P0, PT, R59.reuse, R14, PT ;  /* 0x0000000e3b00720c */ /* 0x040fe20003f04070 */
[C---:B------:R-:W-:Y:S01]  /*d8d0*/  IMAD R12, R59.reuse, R21, R12 ;  /* 0x000000153b0c7224 */ /* 0x040fe200078e020c */
[----:B------:R-:W-:-:S04]  /*d8e0*/  ISETP.GT.U32.AND P4, PT, R59, R2, PT ;  /* 0x000000023b00720c */ /* 0x000fc80003f84070 */
[C---:B------:R-:W-:Y:S02]  /*d8f0*/  ISETP.GT.U32.AND P3, PT, R59.reuse, R12, PT ;  /* 0x0000000c3b00720c */ /* 0x040fe40003f64070 */
[----:B------:R-:W-:-:S05]  /*d900*/  ISETP.GT.U32.AND P6, PT, R59, R5, PT ;  /* 0x000000053b00720c */ /* 0x000fca0003fc4070 */
[----:B------:R-:W-:Y:S01]  /*d910*/  @!P0 IMAD.IADD R14, R14, 0x1, -R59 ;  /* 0x000000010e0e8824 */ /* 0x000fe200078e0a3b */
[----:B------:R-:W-:-:S03]  /*d920*/  ISETP.GE.AND P0, PT, R32, RZ, PT ;  /* 0x000000ff2000720c */ /* 0x000fc60003f06270 */
[----:B0-----:R-:W-:Y:S02]  /*d930*/  IMAD.MOV.U32 R0, RZ, RZ, R14 ;  /* 0x000000ffff007224 */ /* 0x001fe400078e000e */
[--C-:B------:R-:W-:Y:S02]  /*d940*/  @!P3 IMAD.IADD R12, R12, 0x1, -R59.reuse ;  /* 0x000000010c0cb824 */ /* 0x100fe400078e0a3b */
[--C-:B------:R-:W-:Y:S02]  /*d950*/  @!P4 IMAD.IADD R2, R2, 0x1, -R59.reuse ;  /* 0x000000010202c824 */ /* 0x100fe400078e0a3b */
[----:B------:R-:W-:Y:S01]  /*d960*/  @!P2 IMAD.MOV R0, RZ, RZ, -R0 ;  /* 0x000000ffff00a224 */ /* 0x000fe200078e0a00 */
[----:B------:R-:W-:Y:S01]  /*d970*/  ISETP.GT.U32.AND P3, PT, R59, R12, PT ;  /* 0x0000000c3b00720c */ /* 0x000fe20003f64070 */
[----:B------:R-:W-:Y:S02]  /*d980*/  @!P6 IMAD.IADD R5, R5, 0x1, -R59 ;  /* 0x000000010505e824 */ /* 0x000fe400078e0a3b */
[----:B------:R-:W-:Y:S01]  /*d990*/  IMAD.MOV.U32 R7, RZ, RZ, R2 ;  /* 0x000000ffff077224 */ /* 0x000fe200078e0002 */
[----:B------:R-:W-:-:S03]  /*d9a0*/  ISETP.GE.AND P6, PT, R40, RZ, PT ;  /* 0x000000ff2800720c */ /* 0x000fc60003fc6270 */
[----:B------:R-:W-:-:S06]  /*d9b0*/  @!P5 IMAD.MOV R7, RZ, RZ, -R7 ;  /* 0x000000ffff07d224 */ /* 0x000fcc00078e0a07 */
[----:B------:R-:W-:Y:S01]  /*d9c0*/  @!P3 IMAD.IADD R12, R12, 0x1, -R59 ;  /* 0x000000010c0cb824 */ /* 0x000fe200078e0a3b */
[----:B--2---:R-:W-:Y:S02]  /*d9d0*/  IABS R22, R54 ;  /* 0x0000003600167213 */ /* 0x004fe40000000000 */
[----:B------:R-:W-:Y:S02]  /*d9e0*/  ISETP.GE.AND P1, PT, R54, RZ, PT ;  /* 0x000000ff3600720c */ /* 0x000fe40003f26270 */
[----:B------:R-:W2:Y:S01]  /*d9f0*/  LDL.LU R54, [R1+0x904] ;  /* 0x0009040001367983 */ /* 0x000ea20000300800 */
[----:B------:R-:W-:-:S03]  /*da00*/  IMAD.HI.U32 R4, R9, R22, RZ ;  /* 0x0000001609047227 */ /* 0x000fc600078e00ff */
[----:B------:R0:W-:Y:S02]  /*da10*/  STL [R1+0xa0], R0 ;  /* 0x0000a00001007387 */ /* 0x0001e40000100800 */
[----:B------:R-:W-:Y:S02]  /*da20*/  IADD3 R4, PT, PT, -R4, RZ, RZ ;  /* 0x000000ff04047210 */ /* 0x000fe40007ffe1ff */
[----:B------:R-:W2:Y:S01]  /*da30*/  LDL.LU R40, [R1+0x908] ;  /* 0x0009080001287983 */ /* 0x000ea20000300800 */
[----:B0-----:R-:W-:-:S03]  /*da40*/  IMAD.MOV.U32 R0, RZ, RZ, R5 ;  /* 0x000000ffff007224 */ /* 0x001fc600078e0005 */
[----:B------:R-:W-:Y:S01]  /*da50*/  STL [R1+0x9c], R7 ;  /* 0x00009c0701007387 */ /* 0x000fe20000100800 */
[----:B------:R-:W-:Y:S02]  /*da60*/  IMAD R14, R59, R4, R22 ;  /* 0x000000043b0e7224 */ /* 0x000fe400078e0216 */
[----:B------:R-:W-:Y:S01]  /*da70*/  @!P0 IMAD.MOV R0, RZ, RZ, -R0 ;  /* 0x000000ffff008224 */ /* 0x000fe200078e0a00 */
[----:B---3--:R-:W-:Y:S02]  /*da80*/  IABS R4, R45 ;  /* 0x0000002d00047213 */ /* 0x008fe40000000000 */
[----:B------:R-:W-:Y:S02]  /*da90*/  ISETP.GE.AND P0, PT, R45, RZ, PT ;  /* 0x000000ff2d00720c */ /* 0x000fe40003f06270 */
[----:B------:R-:W3:Y:S04]  /*daa0*/  LDL.LU R45, [R1+0x90c] ;  /* 0x00090c00012d7983 */ /* 0x000ee80000300800 */
[----:B------:R0:W-:Y:S01]  /*dab0*/  STL [R1+0x98], R0 ;  /* 0x0000980001007387 */ /* 0x0001e20000100800 */
[----:B----4-:R-:W-:-:S02]  /*dac0*/  IABS R11, R48 ;  /* 0x00000030000b7213 */ /* 0x010fc40000000000 */
[----:B------:R-:W-:Y:S02]  /*dad0*/  ISETP.GE.AND P3, PT, R48, RZ, PT ;  /* 0x000000ff3000720c */ /* 0x000fe40003f66270 */
[----:B------:R-:W4:Y:S01]  /*dae0*/  LDL.LU R48, [R1+0x910] ;  /* 0x0009100001307983 */ /* 0x000f220000300800 */
[C---:B------:R-:W-:Y:S02]  /*daf0*/  ISETP.GT.U32.AND P2, PT, R59.reuse, R6, PT ;  /* 0x000000063b00720c */ /* 0x040fe40003f44070 */
[----:B------:R-:W-:Y:S01]  /*db00*/  ISETP.GT.U32.AND P5, PT, R59, R14, PT ;  /* 0x0000000e3b00720c */ /* 0x000fe20003fa4070 */
[----:B------:R-:W-:Y:S01]  /*db10*/  IMAD.MOV.U32 R2, RZ, RZ, R4 ;  /* 0x000000ffff027224 */ /* 0x000fe200078e0004 */
[----:B------:R-:W-:Y:S02]  /*db20*/  ISETP.GE.AND P4, PT, R35, RZ, PT ;  /* 0x000000ff2300720c */ /* 0x000fe40003f86270 */
[----:B------:R-:W-:Y:S01]  /*db30*/  IABS R5, R43 ;  /* 0x0000002b00057213 */ /* 0x000fe20000000000 */
[----:B------:R-:W-:Y:S01]  /*db40*/  IMAD.HI.U32 R4, R9, R2, RZ ;  /* 0x0000000209047227 */ /* 0x000fe200078e00ff */
[----:B------:R-:W3:Y:S03]  /*db50*/  LDL.LU R35, [R1+0x914] ;  /* 0x0009140001237983 */ /* 0x000ee60000300800 */
[----:B------:R-:W-:-:S02]  /*db60*/  IMAD.MOV R4, RZ, RZ, -R4 ;  /* 0x000000ffff047224 */ /* 0x000fc400078e0a04 */
[--C-:B------:R-:W-:Y:S02]  /*db70*/  @!P2 IMAD.IADD R6, R6, 0x1, -R59.reuse ;  /* 0x000000010606a824 */ /* 0x100fe400078e0a3b */
[----:B------:R-:W-:Y:S02]  /*db80*/  @!P5 IMAD.IADD R14, R14, 0x1, -R59 ;  /* 0x000000010e0ed824 */ /* 0x000fe400078e0a3b */
[C---:B------:R-:W-:Y:S02]  /*db90*/  IMAD R2, R59.reuse, R4, R2 ;  /* 0x000000043b027224 */ /* 0x040fe400078e0202 */
[----:B------:R-:W-:Y:S01]  /*dba0*/  IMAD.MOV.U32 R4, RZ, RZ, R6 ;  /* 0x000000ffff047224 */ /* 0x000fe200078e0006 */
[----:B------:R-:W-:-:S03]  /*dbb0*/  ISETP.GT.U32.AND P5, PT, R59, R14, PT ;  /* 0x0000000e3b00720c */ /* 0x000fc60003fa4070 */
[----:B------:R-:W-:Y:S01]  /*dbc0*/  @!P4 IMAD.MOV R4, RZ, RZ, -R4 ;  /* 0x000000ffff04c224 */ /* 0x000fe200078e0a04 */
[----:B------:R-:W-:Y:S01]  /*dbd0*/  ISETP.GT.U32.AND P4, PT, R59, R2, PT ;  /* 0x000000023b00720c */ /* 0x000fe20003f84070 */
[----:B0-----:R-:W-:Y:S02]  /*dbe0*/  IMAD.MOV.U32 R0, RZ, RZ, R12 ;  /* 0x000000ffff007224 */ /* 0x001fe400078e000c */
[----:B------:R-:W-:-:S04]  /*dbf0*/  IMAD.HI.U32 R7, R9, R5, RZ ;  /* 0x0000000509077227 */ /* 0x000fc800078e00ff */
[----:B------:R-:W-:-:S04]  /*dc00*/  IMAD.HI.U32 R6, R9, R11, RZ ;  /* 0x0000000b09067227 */ /* 0x000fc800078e00ff */
[----:B------:R-:W-:Y:S02]  /*dc10*/  @!P6 IMAD.MOV R0, RZ, RZ, -R0 ;  /* 0x000000ffff00e224 */ /* 0x000fe400078e0a00 */
[----:B------:R-:W-:Y:S02]  /*dc20*/  IMAD.MOV R12, RZ, RZ, -R7 ;  /* 0x000000ffff0c7224 */ /* 0x000fe400078e0a07 */
[----:B------:R-:W-:Y:S02]  /*dc30*/  IMAD.MOV R6, RZ, RZ, -R6 ;  /* 0x000000ffff067224 */ /* 0x000fe400078e0a06 */
[--C-:B------:R-:W-:Y:S01]  /*dc40*/  @!P5 IMAD.IADD R14, R14, 0x1, -R59.reuse ;  /* 0x000000010e0ed824 */ /* 0x100fe200078e0a3b */
[----:B------:R0:W-:Y:S01]  /*dc50*/  STL [R1+0x58], R0 ;  /* 0x0000580001007387 */ /* 0x0001e20000100800 */
[----:B------:R-:W-:Y:S02]  /*dc60*/  @!P4 IMAD.IADD R2, R2, 0x1, -R59 ;  /* 0x000000010202c824 */ /* 0x000fe400078e0a3b */
[----:B------:R-:W-:-:S02]  /*dc70*/  IMAD R12, R59, R12, R5 ;  /* 0x0000000c3b0c7224 */ /* 0x000fc400078e0205 */
[C---:B------:R-:W-:Y:S01]  /*dc80*/  IMAD R11, R59.reuse, R6, R11 ;  /* 0x000000063b0b7224 */ /* 0x040fe200078e020b */
[C---:B------:R-:W-:Y:S01]  /*dc90*/  ISETP.GT.U32.AND P4, PT, R59.reuse, R2, PT ;  /* 0x000000023b00720c */ /* 0x040fe20003f84070 */
[----:B0-----:R-:W-:Y:S01]  /*dca0*/  IMAD.MOV.U32 R0, RZ, RZ, R14 ;  /* 0x000000ffff007224 */ /* 0x001fe200078e000e */
[----:B------:R-:W-:-:S03]  /*dcb0*/  ISETP.GT.U32.AND P5, PT, R59, R12, PT ;  /* 0x0000000c3b00720c */ /* 0x000fc60003fa4070 */
[----:B------:R-:W-:Y:S01]  /*dcc0*/  @!P1 IMAD.MOV R0, RZ, RZ, -R0 ;  /* 0x000000ffff009224 */ /* 0x000fe200078e0a00 */
[----:B------:R-:W-:Y:S02]  /*dcd0*/  ISETP.GT.U32.AND P1, PT, R59, R11, PT ;  /* 0x0000000b3b00720c */ /* 0x000fe40003f24070 */
[----:B------:R-:W-:-:S05]  /*dce0*/  ISETP.GE.AND P2, PT, R43, RZ, PT ;  /* 0x000000ff2b00720c */ /* 0x000fca0003f46270 */
[--C-:B------:R-:W-:Y:S01]  /*dcf0*/  @!P4 IMAD.IADD R2, R2, 0x1, -R59.reuse ;  /* 0x000000010202c824 */ /* 0x100fe200078e0a3b */
[----:B------:R-:W3:Y:S01]  /*dd00*/  LDL.LU R43, [R1+0x918] ;  /* 0x00091800012b7983 */ /* 0x000ee20000300800 */
[----:B------:R-:W-:-:S04]  /*dd10*/  @!P5 IMAD.IADD R12, R12, 0x1, -R59 ;  /* 0x000000010c0cd824 */ /* 0x000fc800078e0a3b */
[----:B------:R-:W-:Y:S01]  /*dd20*/  @!P1 IMAD.IADD R11, R11, 0x1, -R59 ;  /* 0x000000010b0b9824 */ /* 0x000fe200078e0a3b */
[----:B------:R-:W-:-:S04]  /*dd30*/  ISETP.GT.U32.AND P5, PT, R59, R12, PT ;  /* 0x0000000c3b00720c */ /* 0x000fc80003fa4070 */
[----:B------:R-:W-:-:S09]  /*dd40*/  ISETP.GT.U32.AND P1, PT, R59, R11, PT ;  /* 0x0000000b3b00720c */ /* 0x000fd20003f24070 */
[----:B------:R-:W-:-:S04]  /*dd50*/  @!P5 IMAD.IADD R12, R12, 0x1, -R59 ;  /* 0x000000010c0cd824 */ /* 0x000fc800078e0a3b */
[----:B------:R-:W-:Y:S02]  /*dd60*/  @!P1 IMAD.IADD R11, R11, 0x1, -R59 ;  /* 0x000000010b0b9824 */ /* 0x000fe400078e0a3b */
[----:B------:R-:W-:-:S04]  /*dd70*/  IMAD.MOV.U32 R8, RZ, RZ, R12 ;  /* 0x000000ffff087224 */ /* 0x000fc800078e000c */
[----:B------:R-:W-:Y:S01]  /*dd80*/  @!P2 IMAD.MOV R8, RZ, RZ, -R8 ;  /* 0x000000ffff08a224 */ /* 0x000fe200078e0a08 */
[----:B--2---:R-:W-:-:S05]  /*dd90*/  IABS R7, R54 ;  /* 0x0000003600077213 */ /* 0x004fca0000000000 */
[----:B------:R-:W-:-:S05]  /*dda0*/  IMAD.HI.U32 R14, R9, R7, RZ ;  /* 0x00000007090e7227 */ /* 0x000fca00078e00ff */
[----:B------:R-:W-:-:S05]  /*ddb0*/  IADD3 R14, PT, PT, -R14, RZ, RZ ;  /* 0x000000ff0e0e7210 */ /* 0x000fca0007ffe1ff */
[C---:B------:R-:W-:Y:S01]  /*ddc0*/  IMAD R7, R59.reuse, R14, R7 ;  /* 0x0000000e3b077224 */ /* 0x040fe200078e0207 */
[----:B------:R-:W-:Y:S02]  /*ddd0*/  ISETP.GE.AND P6, PT, R54, RZ, PT ;  /* 0x000000ff3600720c */ /* 0x000fe40003fc6270 */
[----:B------:R-:W2:Y:S02]  /*dde0*/  LDL.LU R54, [R1+0x91c] ;  /* 0x00091c0001367983 */ /* 0x000ea40000300800 */
[----:B------:R-:W-:Y:S02]  /*ddf0*/  ISETP.GT.U32.AND P4, PT, R59, R7, PT ;  /* 0x000000073b00720c */ /* 0x000fe40003f84070 */
[----:B------:R0:W-:Y:S02]  /*de00*/  STL [R1+0x94], R0 ;  /* 0x0000940001007387 */ /* 0x0001e40000100800 */
[----:B0-----:R-:W-:-:S09]  /*de10*/  IMAD.MOV.U32 R0, RZ, RZ, R2 ;  /* 0x000000ffff007224 */ /* 0x001fd200078e0002 */
[----:B------:R-:W-:Y:S02]  /*de20*/  @!P4 IMAD.IADD R7, R7, 0x1, -R59 ;  /* 0x000000010707c824 */ /* 0x000fe400078e0a3b */
[----:B------:R-:W-:-:S03]  /*de30*/  @!P0 IMAD.MOV R0, RZ, RZ, -R0 ;  /* 0x000000ffff008224 */ /* 0x000fc600078e0a00 */
[----:B------:R-:W-:Y:S02]  /*de40*/  ISETP.GT.U32.AND P4, PT, R59, R7, PT ;  /* 0x000000073b00720c */ /* 0x000fe40003f84070 */
[----:B------:R0:W-:Y:S02]  /*de50*/  STL [R1+0x70], R0 ;  /* 0x0000700001007387 */ /* 0x0001e40000100800 */
[----:B0-----:R-:W-:-:S04]  /*de60*/  IMAD.MOV.U32 R0, RZ, RZ, R11 ;  /* 0x000000ffff007224 */ /* 0x001fc800078e000b */
[----:B------:R-:W-:Y:S01]  /*de70*/  @!P3 IMAD.MOV R0, RZ, RZ, -R0 ;  /* 0x000000ffff00b224 */ /* 0x000fe200078e0a00 */
[----:B------:R-:W-:Y:S04]  /*de80*/  STL [R1+0x78], R8 ;  /* 0x0000780801007387 */ /* 0x000fe80000100800 */
[----:B------:R-:W-:Y:S01]  /*de90*/  @!P4 IMAD.IADD R7, R7, 0x1, -R59 ;  /* 0x000000010707c824 */ /* 0x000fe200078e0a3b */
[----:B------:R0:W-:Y:S01]  /*dea0*/  STL [R1+0x90], R0 ;  /* 0x0000900001007387 */ /* 0x0001e20000100800 */
[----:B----4-:R-:W-:Y:S02]  /*deb0*/  IABS R5, R48 ;  /* 0x0000003000057213 */ /* 0x010fe40000000000 */
[----:B------:R-:W-:Y:S02]  /*dec0*/  ISETP.GE.AND P4, PT, R48, RZ, PT ;  /* 0x000000ff3000720c */ /* 0x000fe40003f86270 */
[----:B------:R-:W4:Y:S01]  /*ded0*/  LDL.LU R48, [R1+0x920] ;  /* 0x0009200001307983 */ /* 0x000f220000300800 */
[----:B------:R-:W-:-:S05]  /*dee0*/  IABS R16, R40 ;  /* 0x0000002800107213 */ /* 0x000fca0000000000 */
[----:B------:R-:W-:-:S04]  /*def0*/  IMAD.HI.U32 R19, R9, R16, RZ ;  /* 0x0000001009137227 */ /* 0x000fc800078e00ff */
[----:B------:R-:W-:-:S04]  /*df00*/  IMAD.MOV R19, RZ, RZ, -R19 ;  /* 0x000000ffff137224 */ /* 0x000fc800078e0a13 */
[----:B------:R-:W-:-:S05]  /*df10*/  IMAD R16, R59, R19, R16 ;  /* 0x000000133b107224 */ /* 0x000fca00078e0210 */
[----:B------:R-:W-:Y:S02]  /*df20*/  ISETP.GT.U32.AND P0, PT, R59, R16, PT ;  /* 0x000000103b00720c */ /* 0x000fe40003f04070 */
[----:B---3--:R-:W-:Y:S02]  /*df30*/  IABS R6, R45 ;  /* 0x0000002d00067213 */ /* 0x008fe40000000000 */
[----:B------:R-:W-:Y:S02]  /*df40*/  ISETP.GE.AND P5, PT, R40, RZ, PT ;  /* 0x000000ff2800720c */ /* 0x000fe40003fa6270 */
[----:B------:R-:W-:Y:S01]  /*df50*/  ISETP.GE.AND P2, PT, R45, RZ, PT ;  /* 0x000000ff2d00720c */ /* 0x000fe20003f46270 */
[----:B------:R-:W-:Y:S01]  /*df60*/  IMAD.HI.U32 R17, R9, R6, RZ ;  /* 0x0000000609117227 */ /* 0x000fe200078e00ff */
[----:B------:R-:W3:Y:S04]  /*df70*/  LDL.LU R40, [R1+0x924] ;  /* 0x0009240001287983 */ /* 0x000ee80000300800 */
[----:B------:R-:W3:Y:S01]  /*df80*/  LDL.LU R45, [R1+0x928] ;  /* 0x00092800012d7983 */ /* 0x000ee20000300800 */
[----:B------:R-:W-:-:S02]  /*df90*/  @!P0 IMAD.IADD R16, R16, 0x1, -R59 ;  /* 0x0000000110108824 */ /* 0x000fc400078e0a3b */
[----:B------:R-:W-:-:S03]  /*dfa0*/  IMAD.HI.U32 R14, R9, R5, RZ ;  /* 0x00000005090e7227 */ /* 0x000fc600078e00ff */
[C---:B------:R-:W-:Y:S01]  /*dfb0*/  ISETP.GT.U32.AND P0, PT, R59.reuse, R16, PT ;  /* 0x000000103b00720c */ /* 0x040fe20003f04070 */
[----:B------:R-:W-:Y:S02]  /*dfc0*/  IMAD.MOV R17, RZ, RZ, -R17 ;  /* 0x000000ffff117224 */ /* 0x000fe400078e0a11 */
[----:B------:R-:W-:Y:S02]  /*dfd0*/  IMAD.MOV R14, RZ, RZ, -R14 ;  /* 0x000000ffff0e7224 */ /* 0x000fe400078e0a0e */
[C---:B------:R-:W-:Y:S02]  /*dfe0*/  IMAD R6, R59.reuse, R17, R6 ;  /* 0x000000113b067224 */ /* 0x040fe400078e0206 */
[----:B0-----:R-:W-:Y:S02]  /*dff0*/  IMAD.MOV.U32 R0, RZ, RZ, R7 ;  /* 0x000000ffff007224 */ /* 0x001fe400078e0007 */
[C---:B------:R-:W-:Y:S01]  /*e000*/  IMAD R5, R59.reuse, R14, R5 ;  /* 0x0000000e3b057224 */ /* 0x040fe200078e0205 */
[----:B------:R-:W-:Y:S01]  /*e010*/  ISETP.GT.U32.AND P1, PT, R59, R6, PT ;  /* 0x000000063b00720c */ /* 0x000fe20003f24070 */
[----:B------:R-:W-:-:S02]  /*e020*/  @!P6 IMAD.MOV R0, RZ, RZ, -R0 ;  /* 0x000000ffff00e224 */ /* 0x000fc400078e0a00 */
[----:B------:R-:W-:Y:S01]  /*e030*/  @!P0 IMAD.IADD R16, R16, 0x1, -R59 ;  /* 0x0000000110108824 */ /* 0x000fe200078e0a3b */
[----:B------:R-:W-:Y:S02]  /*e040*/  ISETP.GT.U32.AND P3, PT, R59, R5, PT ;  /* 0x000000053b00720c */ /* 0x000fe40003f64070 */
[----:B------:R0:W-:Y:S02]  /*e050*/  STL [R1+0x8c], R0 ;  /* 0x00008c0001007387 */ /* 0x0001e40000100800 */
[----:B0-----:R-:W-:-:S05]  /*e060*/  IMAD.MOV.U32 R0, RZ, RZ, R16 ;  /* 0x000000ffff007224 */ /* 0x001fca00078e0010 */
[--C-:B------:R-:W-:Y:S02]  /*e070*/  @!P1 IMAD.IADD R6, R6, 0x1, -R59.reuse ;  /* 0x0000000106069824 */ /* 0x100fe400078e0a3b */
[----:B------:R-:W-:Y:S02]  /*e080*/  @!P5 IMAD.MOV R0, RZ, RZ, -R0 ;  /* 0x000000ffff00d224 */ /* 0x000fe400078e0a00 */
[----:B------:R-:W-:Y:S01]  /*e090*/  @!P3 IMAD.IADD R5, R5, 0x1, -R59 ;  /* 0x000000010505b824 */ /* 0x000fe200078e0a3b */
[----:B------:R-:W-:-:S04]  /*e0a0*/  ISETP.GT.U32.AND P1, PT, R59, R6, PT ;  /* 0x000000063b00720c */ /* 0x000fc80003f24070 */
[----:B------:R-:W-:-:S09]  /*e0b0*/  ISETP.GT.U32.AND P6, PT, R59, R5, PT ;  /* 0x000000053b00720c */ /* 0x000fd20003fc4070 */
[----:B------:R-:W-:-:S04]  /*e0c0*/  @!P1 IMAD.IADD R6, R6, 0x1, -R59 ;  /* 0x0000000106069824 */ /* 0x000fc800078e0a3b */
[----:B------:R-:W-:Y:S02]  /*e0d0*/  @!P6 IMAD.IADD R5, R5, 0x1, -R59 ;  /* 0x000000010505e824 */ /* 0x000fe400078e0a3b */
[----:B------:R-:W-:-:S04]  /*e0e0*/  IMAD.MOV.U32 R8, RZ, RZ, R6 ;  /* 0x000000ffff087224 */ /* 0x000fc800078e0006 */
[----:B------:R-:W-:Y:S01]  /*e0f0*/  @!P2 IMAD.MOV R8, RZ, RZ, -R8 ;  /* 0x000000ffff08a224 */ /* 0x000fe200078e0a08 */
[----:B--2---:R-:W-:Y:S02]  /*e100*/  IABS R14, R54 ;  /* 0x00000036000e7213 */ /* 0x004fe40000000000 */
[----:B------:R-:W-:Y:S02]  /*e110*/  ISETP.GE.AND P5, PT, R54, RZ, PT ;  /* 0x000000ff3600720c */ /* 0x000fe40003fa6270 */
[----:B------:R-:W2:Y:S04]  /*e120*/  LDL.LU R54, [R1+0x92c] ;  /* 0x00092c0001367983 */ /* 0x000ea80000300800 */
[----:B------:R0:W-:Y:S04]  /*e130*/  STL [R1+0x84], R0 ;  /* 0x0000840001007387 */ /* 0x0001e80000100800 */
[----:B------:R-:W-:Y:S01]  /*e140*/  STL [R1+0x88], R8 ;  /* 0x0000880801007387 */ /* 0x000fe20000100800 */
[----:B0-----:R-:W-:-:S04]  /*e150*/  IMAD.MOV.U32 R0, RZ, RZ, R5 ;  /* 0x000000ffff007224 */ /* 0x001fc800078e0005 */
[----:B------:R-:W-:Y:S01]  /*e160*/  @!P4 IMAD.MOV R0, RZ, RZ, -R0 ;  /* 0x000000ffff00c224 */ /* 0x000fe200078e0a00 */
[----:B----4-:R-:W-:Y:S02]  /*e170*/  IABS R6, R48 ;  /* 0x0000003000067213 */ /* 0x010fe40000000000 */
[----:B------:R-:W-:Y:S02]  /*e180*/  ISETP.GE.AND P4, PT, R48, RZ, PT ;  /* 0x000000ff3000720c */ /* 0x000fe40003f86270 */
[----:B------:R-:W4:Y:S01]  /*e190*/  LDL.LU R48, [R1+0x930] ;  /* 0x0009300001307983 */ /* 0x000f220000300800 */
[----:B------:R-:W-:-:S05]  /*e1a0*/  IABS R2, R35 ;  /* 0x0000002300027213 */ /* 0x000fca0000000000 */
[----:B------:R-:W-:-:S04]  /*e1b0*/  IMAD.HI.U32 R12, R9, R2, RZ ;  /* 0x00000002090c7227 */ /* 0x000fc800078e00ff */
[----:B------:R-:W-:-:S04]  /*e1c0*/  IMAD.MOV R11, RZ, RZ, -R12 ;  /* 0x000000ffff0b7224 */ /* 0x000fc800078e0a0c */
[----:B------:R-:W-:Y:S01]  /*e1d0*/  IMAD R2, R59, R11, R2 ;  /* 0x0000000b3b027224 */ /* 0x000fe200078e0202 */
[----:B------:R-:W-:-:S04]  /*e1e0*/  IABS R12, R43 ;  /* 0x0000002b000c7213 */ /* 0x000fc80000000000 */
[----:B------:R-:W-:Y:S01]  /*e1f0*/  ISETP.GT.U32.AND P0, PT, R59, R2, PT ;  /* 0x000000023b00720c */ /* 0x000fe20003f04070 */
[----:B------:R-:W-:-:S05]  /*e200*/  IMAD.HI.U32 R11, R9, R12, RZ ;  /* 0x0000000c090b7227 */ /* 0x000fca00078e00ff */
[----:B------:R-:W-:Y:S01]  /*e210*/  IADD3 R11, PT, PT, -R11, RZ, RZ ;  /* 0x000000ff0b0b7210 */ /* 0x000fe20007ffe1ff */
[----:B------:R-:W-:-:S06]  /*e220*/  IMAD.HI.U32 R7, R9, R14, RZ ;  /* 0x0000000e09077227 */ /* 0x000fcc00078e00ff */
[----:B------:R-:W-:Y:S02]  /*e230*/  @!P0 IMAD.IADD R2, R2, 0x1, -R59 ;  /* 0x0000000102028824 */ /* 0x000fe400078e0a3b */
[----:B------:R-:W-:Y:S01]  /*e240*/  IMAD R12, R59, R11, R12 ;  /* 0x0000000b3b0c7224 */ /* 0x000fe200078e020c */
[----:B------:R-:W-:Y:S02]  /*e250*/  ISETP.GE.AND P1, PT, R43, RZ, PT ;  /* 0x000000ff2b00720c */ /* 0x000fe40003f26270 */
[C---:B------:R-:W-:Y:S01]  /*e260*/  ISETP.GT.U32.AND P0, PT, R59.reuse, R2, PT ;  /* 0x000000023b00720c */ /* 0x040fe20003f04070 */
[----:B------:R-:W4:Y:S01]  /*e270*/  LDL.LU R43, [R1+0x934] ;  /* 0x00093400012b7983 */ /* 0x000f220000300800 */
[----:B------:R-:W-:Y:S01]  /*e280*/  ISETP.GT.U32.AND P6, PT, R59, R12, PT ;  /* 0x0000000c3b00720c */ /* 0x000fe20003fc4070 */
[----:B------:R-:W-:Y:S01]  /*e290*/  IMAD.MOV R7, RZ, RZ, -R7 ;  /* 0x000000ffff077224 */ /* 0x000fe200078e0a07 */
[----:B------:R-:W-:Y:S01]  /*e2a0*/  ISETP.GE.AND P3, PT, R35, RZ, PT ;  /* 0x000000ff2300720c */ /* 0x000fe20003f66270 */
[----:B------:R0:W-:Y:S02]  /*e2b0*/  STL [R1+0x2d4], R0 ;  /* 0x0002d40001007387 */ /* 0x0001e40000100800 */
[----:B------:R-:W-:-:S02]  /*e2c0*/  IMAD R14, R59, R7, R14 ;  /* 0x000000073b0e7224 */ /* 0x000fc400078e020e */
[----:B------:R-:W4:Y:S03]  /*e2d0*/  LDL.LU R29, [R1+0x938] ;  /* 0x00093800011d7983 */ /* 0x000f260000300800 */
[----:B------:R-:W-:Y:S01]  /*e2e0*/  ISETP.GT.U32.AND P2, PT, R59, R14, PT ;  /* 0x0000000e3b00720c */ /* 0x000fe20003f44070 */
[--C-:B------:R-:W-:Y:S01]  /*e2f0*/  @!P0 IMAD.IADD R2, R2, 0x1, -R59.reuse ;  /* 0x0000000102028824 */ /* 0x100fe200078e0a3b */
[----:B------:R-:W4:Y:S01]  /*e300*/  LDL.LU R32, [R1+0x93c] ;  /* 0x00093c0001207983 */ /* 0x000f220000300800 */
[----:B------:R-:W-:Y:S02]  /*e310*/  @!P6 IMAD.IADD R12, R12, 0x1, -R59 ;  /* 0x000000010c0ce824 */ /* 0x000fe400078e0a3b */
[----:B0-----:R-:W-:Y:S02]  /*e320*/  IMAD.MOV.U32 R0, RZ, RZ, R2 ;  /* 0x000000ffff007224 */ /* 0x001fe400078e0002 */
[----:B------:R-:W-:Y:S01]  /*e330*/  IMAD.HI.U32 R16, R9, R6, RZ ;  /* 0x0000000609107227 */ /* 0x000fe200078e00ff */
[----:B------:R-:W-:-:S03]  /*e340*/  ISETP.GT.U32.AND P6, PT, R59, R12, PT ;  /* 0x0000000c3b00720c */ /* 0x000fc60003fc4070 */
[----:B------:R-:W-:Y:S01]  /*e350*/  @!P3 IMAD.MOV R0, RZ, RZ, -R0 ;  /* 0x000000ffff00b224 */ /* 0x000fe200078e0a00 */
[----:B---3--:R-:W-:Y:S01]  /*e360*/  IABS R5, R45 ;  /* 0x0000002d00057213 */ /* 0x008fe20000000000 */
[--C-:B------:R-:W-:Y:S01]  /*e370*/  @!P2 IMAD.IADD R14, R14, 0x1, -R59.reuse ;  /* 0x000000010e0ea824 */ /* 0x100fe200078e0a3b */
[----:B------:R-:W-:Y:S01]  /*e380*/  ISETP.GE.AND P3, PT, R45, RZ, PT ;  /* 0x000000ff2d00720c */ /* 0x000fe20003f66270 */
[----:B------:R-:W-:Y:S01]  /*e390*/  IMAD.MOV R16, RZ, RZ, -R16 ;  /* 0x000000ffff107224 */ /* 0x000fe200078e0a10 */
[----:B------:R0:W-:Y:S04]  /*e3a0*/  STL [R1+0x2cc], R0 ;  /* 0x0002cc0001007387 */ /* 0x0001e80000100800 */
[----:B------:R-:W3:Y:S01]  /*e3b0*/  LDL.LU R45, [R1+0x940] ;  /* 0x00094000012d7983 */ /* 0x000ee20000300800 */
[C---:B------:R-:W-:Y:S01]  /*e3c0*/  IMAD R6, R59.reuse, R16, R6 ;  /* 0x000000103b067224 */ /* 0x040fe200078e0206 */
[----:B------:R-:W-:Y:S01]  /*e3d0*/  ISETP.GT.U32.AND P2, PT, R59, R14, PT ;  /* 0x0000000e3b00720c */ /* 0x000fe20003f44070 */
[----:B------:R-:W-:-:S03]  /*e3e0*/  @!P6 IMAD.IADD R12, R12, 0x1, -R59 ;  /* 0x000000010c0ce824 */ /* 0x000fc600078e0a3b */
[----:B------:R-:W-:Y:S01]  /*e3f0*/  ISETP.GT.U32.AND P6, PT, R59, R6, PT ;  /* 0x000000063b00720c */ /* 0x000fe20003fc4070 */
[----:B------:R-:W-:Y:S01]  /*e400*/  IMAD.MOV.U32 R8, RZ, RZ, R12 ;  /* 0x000000ffff087224 */ /* 0x000fe200078e000c */
[----:B------:R-:W-:-:S04]  /*e410*/  IABS R17, R40 ;  /* 0x0000002800117213 */ /* 0x000fc80000000000 */
[----:B------:R-:W-:Y:S01]  /*e420*/  @!P1 IADD3 R8, PT, PT, -R8, RZ, RZ ;  /* 0x000000ff08089210 */ /* 0x000fe20007ffe1ff */
[----:B------:R-:W-:-:S04]  /*e430*/  IMAD.HI.U32 R7, R9, R17, RZ ;  /* 0x0000001109077227 */ /* 0x000fc800078e00ff */
[--C-:B------:R-:W-:Y:S01]  /*e440*/  @!P2 IMAD.IADD R14, R14, 0x1, -R59.reuse ;  /* 0x000000010e0ea824 */ /* 0x100fe200078e0a3b */
[----:B------:R-:W-:Y:S01]  /*e450*/  STL [R1+0x74], R8 ;  /* 0x0000740801007387 */ /* 0x000fe20000100800 */
[----:B------:R-:W-:Y:S02]  /*e460*/  @!P6 IMAD.IADD R6, R6, 0x1, -R59 ;  /* 0x000000010606e824 */ /* 0x000fe400078e0a3b */
[----:B0-----:R-:W-:Y:S02]  /*e470*/  IMAD.MOV.U32 R0, RZ, RZ, R14 ;  /* 0x000000ffff007224 */ /* 0x001fe400078e000e */
[----:B------:R-:W-:Y:S02]  /*e480*/  IMAD.MOV R7, RZ, RZ, -R7 ;  /* 0x000000ffff077224 */ /* 0x000fe400078e0a07 */
[----:B------:R-:W-:Y:S01]  /*e490*/  @!P5 IMAD.MOV R0, RZ, RZ, -R0 ;  /* 0x000000ffff00d224 */ /* 0x000fe200078e0a00 */
[C---:B------:R-:W-:Y:S01]  /*e4a0*/  ISETP.GT.U32.AND P5, PT, R59.reuse, R6, PT ;  /* 0x000000063b00720c */ /* 0x040fe20003fa4070 */
[----:B------:R-:W-:-:S02]  /*e4b0*/  IMAD R17, R59, R7, R17 ;  /* 0x000000073b117224 */ /* 0x000fc400078e0211 */
[----:B------:R-:W-:-:S10]  /*e4c0*/  IMAD.HI.U32 R2, R9, R5, RZ ;  /* 0x0000000509027227 */ /* 0x000fd400078e00ff */
[----:B------:R-:W-:Y:S02]  /*e4d0*/  @!P5 IMAD.IADD R6, R6, 0x1, -R59 ;  /* 0x000000010606d824 */ /* 0x000fe400078e0a3b */
[----:B------:R-:W-:-:S04]  /*e4e0*/  IMAD.MOV R2, RZ, RZ, -R2 ;  /* 0x000000ffff027224 */ /* 0x000fc800078e0a02 */
[----:B------:R-:W-:Y:S01]  /*e4f0*/  IMAD R5, R59, R2, R5 ;  /* 0x000000023b057224 */ /* 0x000fe200078e0205 */
[----:B--2---:R-:W-:Y:S02]  /*e500*/  IABS R11, R54 ;  /* 0x00000036000b7213 */ /* 0x004fe40000000000 */
[----:B------:R-:W-:Y:S02]  /*e510*/  ISETP.GE.AND P6, PT, R54, RZ, PT ;  /* 0x000000ff3600720c */ /* 0x000fe40003fc6270 */
[----:B------:R-:W2:Y:S01]  /*e520*/  LDL.LU R54, [R1+0x944] ;  /* 0x0009440001367983 */ /* 0x000ea20000300800 */
[----:B------:R-:W-:-:S04]  /*e530*/  IMAD.HI.U32 R7, R9, R11, RZ ;  /* 0x0000000b09077227 */ /* 0x000fc800078e00ff */
[----:B------:R-:W-:-:S04]  /*e540*/  IMAD.MOV R7, RZ, RZ, -R7 ;  /* 0x000000ffff077224 */ /* 0x000fc800078e0a07 */
[----:B------:R-:W-:-:S05]  /*e550*/  IMAD R11, R59, R7, R11 ;  /* 0x000000073b0b7224 */ /* 0x000fca00078e020b */
[----:B------:R-:W-:Y:S01]  /*e560*/  ISETP.GT.U32.AND P5, PT, R59, R11, PT ;  /* 0x0000000b3b00720c */ /* 0x000fe20003fa4070 */
[----:B------:R0:W-:-:S12]  /*e570*/  STL [R1+0x2b8], R0 ;  /* 0x0002b80001007387 */ /* 0x0001d80000100800 */
[----:B------:R-:W-:Y:S01]  /*e580*/  @!P5 IMAD.IADD R11, R11, 0x1, -R59 ;  /* 0x000000010b0bd824 */ /* 0x000fe200078e0a3b */
[----:B----4-:R-:W-:Y:S02]  /*e590*/  IABS R2, R48 ;  /* 0x0000003000027213 */ /* 0x010fe40000000000 */
[----:B------:R-:W-:Y:S02]  /*e5a0*/  ISETP.GE.AND P5, PT, R48, RZ, PT ;  /* 0x000000ff3000720c */ /* 0x000fe40003fa6270 */
[----:B------:R-:W4:Y:S01]  /*e5b0*/  LDL.LU R48, [R1+0x948] ;  /* 0x0009480001307983 */ /* 0x000f220000300800 */
[C---:B------:R-:W-:Y:S02]  /*e5c0*/  ISETP.GT.U32.AND P2, PT, R59.reuse, R17, PT ;  /* 0x000000113b00720c */ /* 0x040fe40003f44070 */
[----:B------:R-:W-:Y:S01]  /*e5d0*/  ISETP.GT.U32.AND P1, PT, R59, R5, PT ;  /* 0x000000053b00720c */ /* 0x000fe20003f24070 */
[----:B------:R-:W-:-:S10]  /*e5e0*/  IMAD.HI.U32 R19, R9, R2, RZ ;  /* 0x0000000209137227 */ /* 0x000fd400078e00ff */
[--C-:B------:R-:W-:Y:S02]  /*e5f0*/  @!P2 IMAD.IADD R17, R17, 0x1, -R59.reuse ;  /* 0x000000011111a824 */ /* 0x100fe400078e0a3b */
[----:B------:R-:W-:-:S03]  /*e600*/  @!P1 IMAD.IADD R5, R5, 0x1, -R59 ;  /* 0x0000000105059824 */ /* 0x000fc600078e0a3b */
[C---:B------:R-:W-:Y:S01]  /*e610*/  ISETP.GT.U32.AND P2, PT, R59.reuse, R17, PT ;  /* 0x000000113b00720c */ /* 0x040fe20003f44070 */
[----:B------:R-:W-:Y:S01]  /*e620*/  IMAD.MOV R19, RZ, RZ, -R19 ;  /* 0x000000ffff137224 */ /* 0x000fe200078e0a13 */
[C---:B------:R-:W-:Y:S01]  /*e630*/  ISETP.GT.U32.AND P1, PT, R59.reuse, R5, PT ;  /* 0x000000053b00720c */ /* 0x040fe20003f24070 */
[----:B0-----:R-:W-:Y:S01]  /*e640*/  IMAD.MOV.U32 R0, RZ, RZ, R6 ;  /* 0x000000ffff007224 */ /* 0x001fe200078e0006 */
[----:B------:R-:W-:Y:S01]  /*e650*/  ISETP.GE.AND P0, PT, R40, RZ, PT ;  /* 0x000000ff2800720c */ /* 0x000fe20003f06270 */
[----:B------:R-:W-:Y:S01]  /*e660*/  IMAD R2, R59, R19, R2 ;  /* 0x000000133b027224 */ /* 0x000fe200078e0202 */
[----:B------:R-:W-:Y:S01]  /*e670*/  IABS R12, R43 ;  /* 0x0000002b000c7213 */ /* 0x000fe20000000000 */
[----:B------:R-:W-:-:S04]  /*e680*/  @!P4 IMAD.MOV R0, RZ, RZ, -R0 ;  /* 0x000000ffff00c224 */ /* 0x000fc800078e0a00 */
[----:B------:R-:W-:Y:S01]  /*e690*/  IMAD.HI.U32 R16, R9, R12, RZ ;  /* 0x0000000c09107227 */ /* 0x000fe200078e00ff */
[----:B------:R-:W-:-:S03]  /*e6a0*/  IABS R14, R29 ;  /* 0x0000001d000e7213 */ /* 0x000fc60000000000 */
[----:B------:R-:W-:Y:S01]  /*e6b0*/  IMAD.MOV R16, RZ, RZ, -R16 ;  /* 0x000000ffff107224 */ /* 0x000fe200078e0a10 */
[----:B------:R-:W-:Y:S01]  /*e6c0*/  ISETP.GT.U32.AND P4, PT, R59, R11, PT ;  /* 0x0000000b3b00720c */ /* 0x000fe20003f84070 */
[----:B------:R-:W-:Y:S02]  /*e6d0*/  @!P2 IMAD.IADD R17, R17, 0x1, -R59 ;  /* 0x000000011111a824 */ /* 0x000fe400078e0a3b */
[----:B------:R-:W-:Y:S01]  /*e6e0*/  IMAD.HI.U32 R21, R9, R14, RZ ;  /* 0x0000000e09157227 */ /* 0x000fe200078e00ff */
[----:B------:R-:W-:-:S03]  /*e6f0*/  ISETP.GT.U32.AND P2, PT, R59, R2, PT ;  /* 0x000000023b00720c */ /* 0x000fc60003f44070 */
[----:B------:R-:W-:Y:S02]  /*e700*/  IMAD R12, R59, R16, R12 ;  /* 0x000000103b0c7224 */ /* 0x000fe400078e020c */
[----:B------:R-:W-:Y:S01]  /*e710*/  IMAD.MOV R21, RZ, RZ, -R21 ;  /* 0x000000ffff157224 */ /* 0x000fe200078e0a15 */
[----:B------:R0:W-:Y:S01]  /*e720*/  STL [R1+0x2ac], R0 ;  /* 0x0002ac0001007387 */ /* 0x0001e20000100800 */
[--C-:B------:R-:W-:Y:S01]  /*e730*/  @!P1 IMAD.IADD R5, R5, 0x1, -R59.reuse ;  /* 0x0000000105059824 */ /* 0x100fe200078e0a3b */
[C---:B------:R-:W-:Y:S01]  /*e740*/  ISETP.GT.U32.AND P1, PT, R59.reuse, R12, PT ;  /* 0x0000000c3b00720c */ /* 0x040fe20003f24070 */
[----:B------:R-:W-:Y:S01]  /*e750*/  IMAD R14, R59, R21, R14 ;  /* 0x000000153b0e7224 */ /* 0x000fe200078e020e */
[----:B------:R-:W-:Y:S01]  /*e760*/  IABS R7, R32 ;  /* 0x0000002000077213 */ /* 0x000fe20000000000 */
[----:B------:R-:W-:Y:S01]  /*e770*/  @!P4 IMAD.IADD R11, R11, 0x1, -R59 ;  /* 0x000000010b0bc824 */ /* 0x000fe200078e0a3b */
[----:B------:R-:W4:Y:S01]  /*e780*/  LDL.LU R35, [R1+0x94c] ;  /* 0x00094c0001237983 */ /* 0x000f220000300800 */
[----:B0-----:R-:W-:Y:S01]  /*e790*/  IMAD.MOV.U32 R0, RZ, RZ, R17 ;  /* 0x000000ffff007224 */ /* 0x001fe200078e0011 */
[----:B---3--:R-:W-:Y:S01]  /*e7a0*/  IABS R16, R45 ;  /* 0x0000002d00107213 */ /* 0x008fe20000000000 */
[----:B------:R-:W-:Y:S01]  /*e7b0*/  IMAD.HI.U32 R19, R9, R7, RZ ;  /* 0x0000000709137227 */ /* 0x000fe200078e00ff */
[----:B------:R-:W-:Y:S01]  /*e7c0*/  ISETP.GT.U32.AND P4, PT, R59, R14, PT ;  /* 0x0000000e3b00720c */ /* 0x000fe20003f84070 */
[----:B------:R-:W3:Y:S02]  /*e7d0*/  LDL R40, [R1+0xfc0] ;  /* 0x000fc00001287983 */ /* 0x000ee40000100800 */
[----:B------:R-:W-:-:S02]  /*e7e0*/  @!P0 IMAD.MOV R0, RZ, RZ, -R0 ;  /* 0x000000ffff008224 */ /* 0x000fc400078e0a00 */
[----:B------:R-:W-:-:S03]  /*e7f0*/  @!P2 IMAD.IADD R2, R2, 0x1, -R59 ;  /* 0x000000010202a824 */ /* 0x000fc600078e0a3b */
[----:B------:R0:W-:Y:S01]  /*e800*/  STL [R1+0x6c], R0 ;  /* 0x00006c0001007387 */ /* 0x0001e20000100800 */
[----:B------:R-:W-:Y:S02]  /*e810*/  IMAD.MOV.U32 R6, RZ, RZ, R16 ;  /* 0x000000ffff067224 */ /* 0x000fe400078e0010 */
[----:B------:R-:W-:Y:S02]  /*e820*/  IMAD.MOV R19, RZ, RZ, -R19 ;  /* 0x000000ffff137224 */ /* 0x000fe400078e0a13 */
[----:B------:R-:W-:Y:S01]  /*e830*/  @!P1 IMAD.IADD R12, R12, 0x1, -R59 ;  /* 0x000000010c0c9824 */ /* 0x000fe200078e0a3b */
[----:B------:R-:W-:Y:S01]  /*e840*/  ISETP.GT.U32.AND P1, PT, R59, R2, PT ;  /* 0x000000023b00720c */ /* 0x000fe20003f24070 */
[----:B0-----:R-:W-:Y:S02]  /*e850*/  IMAD.MOV.U32 R0, RZ, RZ, R11 ;  /* 0x000000ffff007224 */ /* 0x001fe400078e000b */
[----:B------:R-:W-:Y:S02]  /*e860*/  @!P3 IMAD.MOV R5, RZ, RZ, -R5 ;  /* 0x000000ffff05b224 */ /* 0x000fe400078e0a05 */
[----:B------:R-:W-:Y:S01]  /*e870*/  IMAD.HI.U32 R16, R9, R6, RZ ;  /* 0x0000000609107227 */ /* 0x000fe200078e00ff */
[----:B------:R-:W-:-:S03]  /*e880*/  @!P6 IADD3 R0, PT, PT, -R0, RZ, RZ ;  /* 0x000000ff0000e210 */ /* 0x000fc60007ffe1ff */
[----:B------:R-:W-:Y:S01]  /*e890*/  IMAD R7, R59, R19, R7 ;  /* 0x000000133b077224 */ /* 0x000fe200078e0207 */
[----:B------:R-:W-:Y:S01]  /*e8a0*/  ISETP.GE.AND P2, PT, R43, RZ, PT ;  /* 0x000000ff2b00720c */ /* 0x000fe20003f46270 */
[----:B------:R-:W-:Y:S01]  /*e8b0*/  IMAD.MOV R16, RZ, RZ, -R16 ;  /* 0x000000ffff107224 */ /* 0x000fe200078e0a10 */
[----:B------:R-:W3:Y:S01]  /*e8c0*/  LDL.LU R43, [R1+0x950] ;  /* 0x00095000012b7983 */ /* 0x000ee20000300800 */
[----:B------:R-:W-:Y:S01]  /*e8d0*/  @!P4 IMAD.IADD R14, R14, 0x1, -R59 ;  /* 0x000000010e0ec824 */ /* 0x000fe200078e0a3b */
[----:B------:R-:W-:Y:S02]  /*e8e0*/  ISETP.GT.U32.AND P3, PT, R59, R7, PT ;  /* 0x000000073b00720c */ /* 0x000fe40003f64070 */
[----:B------:R-:W-:Y:S01]  /*e8f0*/  STL [R1+0x64], R5 ;  /* 0x0000640501007387 */ /* 0x000fe20000100800 */
[----:B------:R-:W-:-:S03]  /*e900*/  ISETP.GE.AND P4, PT, R45, RZ, PT ;  /* 0x000000ff2d00720c */ /* 0x000fc60003f86270 */
[----:B------:R0:W-:Y:S01]  /*e910*/  STL [R1+0x5c], R0 ;  /* 0x00005c0001007387 */ /* 0x0001e20000100800 */
[----:B------:R-:W-:-:S03]  /*e920*/  IMAD R6, R59, R16, R6 ;  /* 0x000000103b067224 */ /* 0x000fc600078e0206 */
[----:B------:R-:W3:Y:S01]  /*e930*/  LDL.LU R45, [R1+0x954] ;  /* 0x00095400012d7983 */ /* 0x000ee20000300800 */
[--C-:B------:R-:W-:Y:S01]  /*e940*/  @!P1 IMAD.IADD R2, R2, 0x1, -R59.reuse ;  /* 0x0000000102029824 */ /* 0x100fe200078e0a3b */
[----:B------:R-:W-:Y:S01]  /*e950*/  ISETP.GT.U32.AND P1, PT, R59, R6, PT ;  /* 0x000000063b00720c */ /* 0x000fe20003f24070 */
[----:B------:R-:W-:Y:S01]  /*e960*/  @!P3 IMAD.IADD R7, R7, 0x1, -R59 ;  /* 0x000000010707b824 */ /* 0x000fe200078e0a3b */
[----:B------:R-:W-:Y:S01]  /*e970*/  ISETP.GT.U32.AND P3, PT, R59, R14, PT ;  /* 0x0000000e3b00720c */ /* 0x000fe20003f64070 */
[----:B0-----:R-:W-:-:S10]  /*e980*/  IMAD.MOV.U32 R0, RZ, RZ, R2 ;  /* 0x000000ffff007224 */ /* 0x001fd400078e0002 */
[--C-:B------:R-:W-:Y:S02]  /*e990*/  @!P1 IMAD.IADD R6, R6, 0x1, -R59.reuse ;  /* 0x0000000106069824 */ /* 0x100fe400078e0a3b */
[----:B------:R-:W-:-:S03]  /*e9a0*/  @!P3 IMAD.IADD R14, R14, 0x1, -R59 ;  /* 0x000000010e0eb824 */ /* 0x000fc600078e0a3b */
[----:B------:R-:W-:Y:S01]  /*e9b0*/  ISETP.GT.U32.AND P1, PT, R59, R6, PT ;  /* 0x000000063b00720c */ /* 0x000fe20003f24070 */
[----:B------:R-:W-:-:S05]  /*e9c0*/  @!P5 IMAD.MOV R0, RZ, RZ, -R0 ;  /* 0x000000ffff00d224 */ /* 0x000fca00078e0a00 */
[----:B------:R0:W-:Y:S07]  /*e9d0*/  STL [R1+0x26c], R0 ;  /* 0x00026c0001007387 */ /* 0x0001ee0000100800 */
[----:B------:R-:W-:Y:S01]  /*e9e0*/  @!P1 IMAD.IADD R6, R6, 0x1, -R59 ;  /* 0x0000000106069824 */ /* 0x000fe200078e0a3b */
[----:B--2---:R-:W-:-:S05]  /*e9f0*/  IABS R11, R54 ;  /* 0x00000036000b7213 */ /* 0x004fca0000000000 */
[----:B------:R-:W-:-:S04]  /*ea00*/  IMAD.HI.U32 R16, R9, R11, RZ ;  /* 0x0000000b09107227 */ /* 0x000fc800078e00ff */
[----:B------:R-:W-:-:S04]  /*ea10*/  IMAD.MOV R2, RZ, RZ, -R16 ;  /* 0x000000ffff027224 */ /* 0x000fc800078e0a10 */
[----:B------:R-:W-:-:S05]  /*ea20*/  IMAD R2, R59, R2, R11 ;  /* 0x000000023b027224 */ /* 0x000fca00078e020b */
[----:B------:R-:W-:Y:S02]  /*ea30*/  ISETP.GT.U32.AND P3, PT, R59, R2, PT ;  /* 0x000000023b00720c */ /* 0x000fe40003f64070 */
[----:B------:R-:W-:Y:S02]  /*ea40*/  ISETP.GE.AND P1, PT, R54, RZ, PT ;  /* 0x000000ff3600720c */ /* 0x000fe40003f26270 */
[----:B------:R-:W2:Y:S04]  /*ea50*/  LDL.LU R54, [R1+0x958] ;  /* 0x0009580001367983 */ /* 0x000ea80000300800 */
[----:B------:R-:W2:Y:S05]  /*ea60*/  LDL.LU R41, [R1+0xa24] ;  /* 0x000a240001297983 */ /* 0x000eaa0000300800 */
[----:B------:R-:W-:Y:S01]  /*ea70*/  @!P3 IMAD.IADD R2, R2, 0x1, -R59 ;  /* 0x000000010202b824 */ /* 0x000fe200078e0a3b */
[----:B----4-:R-:W-:-:S02]  /*ea80*/  IABS R5, R48 ;  /* 0x0000003000057213 */ /* 0x010fc40000000000 */
[----:B------:R-:W-:Y:S02]  /*ea90*/  ISETP.GE.AND P3, PT, R48, RZ, PT ;  /* 0x000000ff3000720c */ /* 0x000fe40003f66270 */
[----:B------:R-:W4:Y:S01]  /*eaa0*/  LDL.LU R48, [R1+0x95c] ;  /* 0x00095c0001307983 */ /* 0x000f220000300800 */
[C---:B------:R-:W-:Y:S02]  /*eab0*/  ISETP.GT.U32.AND P0, PT, R59.reuse, R12, PT ;  /* 0x0000000c3b00720c */ /* 0x040fe40003f04070 */
[----:B------:R-:W-:Y:S02]  /*eac0*/  ISETP.GT.U32.AND P5, PT, R59, R7, PT ;  /* 0x000000073b00720c */ /* 0x000fe40003fa4070 */
[----:B------:R-:W-:Y:S01]  /*ead0*/  ISETP.GE.AND P6, PT, R29, RZ, PT ;  /* 0x000000ff1d00720c */ /* 0x000fe20003fc6270 */
[----:B------:R-:W-:Y:S01]  /*eae0*/  IMAD.HI.U32 R16, R9, R5, RZ ;  /* 0x0000000509107227 */ /* 0x000fe200078e00ff */
[----:B------:R-:W2:Y:S07]  /*eaf0*/  LDL.LU R61, [R1+0x960] ;  /* 0x00096000013d7983 */ /* 0x000eae0000300800 */
[----:B------:R-:W-:Y:S01]  /*eb00*/  @!P0 IMAD.IADD R12, R12, 0x1, -R59 ;  /* 0x000000010c0c8824 */ /* 0x000fe200078e0a3b */
[----:B------:R-:W-:-:S03]  /*eb10*/  ISETP.GE.AND P0, PT, R32, RZ, PT ;  /* 0x000000ff2000720c */ /* 0x000fc60003f06270 */
[----:B0-----:R-:W-:-:S04]  /*eb20*/  IMAD.MOV.U32 R0, RZ, RZ, R12 ;  /* 0x000000ffff007224 */ /* 0x001fc800078e000c */
[----:B------:R-:W-:Y:S01]  /*eb30*/  @!P2 IMAD.MOV R0, RZ, RZ, -R0 ;  /* 0x000000ffff00a224 */ /* 0x000fe200078e0a00 */
[----:B------:R-:W-:Y:S01]  /*eb40*/  ISETP.GT.U32.AND P2, PT, R59, R2, PT ;  /* 0x000000023b00720c */ /* 0x000fe20003f44070 */
[----:B------:R-:W-:Y:S02]  /*eb50*/  IMAD.MOV R16, RZ, RZ, -R16 ;  /* 0x000000ffff107224 */ /* 0x000fe400078e0a10 */
[----:B------:R-:W-:Y:S01]  /*eb60*/  IMAD.MOV.U32 R8, RZ, RZ, R14 ;  /* 0x000000ffff087224 */ /* 0x000fe200078e000e */
[----:B------:R0:W-:Y:S01]  /*eb70*/  STL [R1+0x25c], R0 ;  /* 0x00025c0001007387 */ /* 0x0001e20000100800 */
[----:B------:R-:W-:Y:S02]  /*eb80*/  @!P5 IMAD.IADD R7, R7, 0x1, -R59 ;  /* 0x000000010707d824 */ /* 0x000fe400078e0a3b */
[----:B------:R-:W-:Y:S02]  /*eb90*/  IMAD R5, R59, R16, R5 ;  /* 0x000000103b057224 */ /* 0x000fe400078e0205 */
[----:B------:R-:W-:-:S02]  /*eba0*/  @!P6 IMAD.MOV R8, RZ, RZ, -R8 ;  /* 0x000000ffff08e224 */ /* 0x000fc400078e0a08 */
[----:B0-----:R-:W-:Y:S02]  /*ebb0*/  IMAD.MOV.U32 R0, RZ, RZ, R6 ;  /* 0x000000ffff007224 */ /* 0x001fe400078e0006 */
[----:B------:R-:W-:Y:S01]  /*ebc0*/  @!P0 IMAD.MOV R7, RZ, RZ, -R7 ;  /* 0x000000ffff078224 */ /* 0x000fe200078e0a07 */
[----:B------:R-:W-:Y:S02]  /*ebd0*/  ISETP.GT.U32.AND P5, PT, R59, R5, PT ;  /* 0x000000053b00720c */ /* 0x000fe40003fa4070 */
[----:B------:R-:W-:Y:S01]  /*ebe0*/  @!P4 IADD3 R0, PT, PT, -R0, RZ, RZ ;  /* 0x000000ff0000c210 */ /* 0x000fe20007ffe1ff */
[--C-:B------:R-:W-:Y:S01]  /*ebf0*/  @!P2 IMAD.IADD R2, R2, 0x1, -R59.reuse ;  /* 0x000000010202a824 */ /* 0x100fe200078e0a3b */
[----:B------:R-:W-:Y:S04]  /*ec00*/  STL [R1+0x258], R8 ;  /* 0x0002580801007387 */ /* 0x000fe80000100800 */
[----:B------:R-:W-:Y:S04]  /*ec10*/  STL [R1+0x250], R7 ;  /* 0x0002500701007387 */ /* 0x000fe80000100800 */
[----:B------:R0:W-:Y:S01]  /*ec20*/  STL [R1+0x24c], R0 ;  /* 0x00024c0001007387 */ /* 0x0001e20000100800 */
[----:B------:R-:W-:-:S02]  /*ec30*/  @!P5 IMAD.IADD R5, R5, 0x1, -R59 ;  /* 0x000000010505d824 */ /* 0x000fc400078e0a3b */
[----:B0-----:R-:W-:-:S04]  /*ec40*/  IMAD.MOV.U32 R0, RZ, RZ, R2 ;  /* 0x000000ffff007224 */ /* 0x001fc800078e0002 */
[----:B------:R-:W-:Y:S01]  /*ec50*/  @!P1 IMAD.MOV R0, RZ, RZ, -R0 ;  /* 0x000000ffff009224 */ /* 0x000fe200078e0a00 */
[----:B------:R-:W-:-:S04]  /*ec60*/  ISETP.GT.U32.AND P5, PT, R59, R5, PT ;  /* 0x000000053b00720c */ /* 0x000fc80003fa4070 */
[----:B------:R0:W-:Y:S01]  /*ec70*/  STL [R1+0x240], R0 ;  /* 0x0002400001007387 */ /* 0x0001e20000100800 */
[----:B------:R-:W-:Y:S02]  /*ec80*/  IABS R11, R35 ;  /* 0x00000023000b7213 */ /* 0x000fe40000000000 */
[----:B------:R-:W-:-:S06]  /*ec90*/  ISETP.GE.AND P0, PT, R35, RZ, PT ;  /* 0x000000ff2300720c */ /* 0x000fcc0003f06270 */
[----:B------:R-:W-:Y:S01]  /*eca0*/  @!P5 IMAD.IADD R5, R5, 0x1, -R59 ;  /* 0x000000010505d824 */ /* 0x000fe200078e0a3b */
[----:B---3--:R-:W-:Y:S02]  /*ecb0*/  ISETP.GE.AND P2, PT, R45, RZ, PT ;  /* 0x000000ff2d00720c */ /* 0x008fe40003f46270 */
[----:B------:R-:W-:Y:S02]  /*ecc0*/  IABS R6, R45 ;  /* 0x0000002d00067213 */ /* 0x000fe40000000000 */
[----:B------:R-:W3:Y:S04]  /*ecd0*/  LDL.LU R45, [R1+0x964] ;  /* 0x00096400012d7983 */ /* 0x000ee80000300800 */
[----:B------:R-:W3:Y:S01]  /*ece0*/  LDL.LU R27, [R1+0x968] ;  /* 0x00096800011b7983 */ /* 0x000ee20000300800 */
[----:B0-----:R-:W-:-:S03]  /*ecf0*/  IMAD.MOV.U32 R0, RZ, RZ, R5 ;  /* 0x000000ffff007224 */ /* 0x001fc600078e0005 */
[----:B------:R-:W3:Y:S01]  /*ed00*/  LDL.LU R35, [R1+0x96c] ;  /* 0x00096c0001237983 */ /* 0x000ee20000300800 */
[----:B------:R-:W-:Y:S01]  /*ed10*/  @!P3 IMAD.MOV R0, RZ, RZ, -R0 ;  /* 0x000000ffff00b224 */ /* 0x000fe200078e0a00 */
[----:B------:R-:W-:Y:S02]  /*ed20*/  IABS R16, R43 ;  /* 0x0000002b00107213 */ /* 0x000fe40000000000 */
[----:B------:R-:W-:Y:S02]  /*ed30*/  ISETP.GE.AND P4, PT, R43, RZ, PT ;  /* 0x000000ff2b00720c */ /* 0x000fe40003f86270 */
[----:B------:R0:W-:Y:S04]  /*ed40*/  STL [R1+0x230], R0 ;  /* 0x0002300001007387 */ /* 0x0001e80000100800 */
[----:B------:R-:W3:Y:S01]  /*ed50*/  LDL.LU R43, [R1+0x970] ;  /* 0x00097000012b7983 */ /* 0x000ee20000300800 */
[----:B------:R-:W-:Y:S01]  /*ed60*/  IMAD.HI.U32 R22, R9, R11, RZ ;  /* 0x0000000b09167227 */ /* 0x000fe200078e00ff */
[----:B----4-:R-:W-:-:S02]  /*ed70*/  ISETP.GE.AND P1, PT, R48, RZ, PT ;  /* 0x000000ff3000720c */ /* 0x010fc40003f26270 */
[----:B------:R-:W-:Y:S02]  /*ed80*/  IABS R12, R48 ;  /* 0x00000030000c7213 */ /* 0x000fe40000000000 */
[----:B------:R-:W4:Y:S01]  /*ed90*/  LDL.LU R48, [R1+0x974] ;  /* 0x0009740001307983 */ /* 0x000f220000300800 */
[----:B------:R-:W-:-:S04]  /*eda0*/  IMAD.MOV R22, RZ, RZ, -R22 ;  /* 0x000000ffff167224 */ /* 0x000fc800078e0a16 */
[----:B------:R-:W-:-:S05]  /*edb0*/  IMAD R11, R59, R22, R11 ;  /* 0x000000163b0b7224 */ /* 0x000fca00078e020b */
[----:B------:R-:W-:Y:S02]  /*edc0*/  ISETP.GT.U32.AND P6, PT, R59, R11, PT ;  /* 0x0000000b3b00720c */ /* 0x000fe40003fc4070 */
[----:B------:R-:W-:Y:S01]  /*edd0*/  IABS R17, R40 ;  /* 0x0000002800117213 */ /* 0x000fe20000000000 */
[----:B------:R-:W-:-:S04]  /*ede0*/  IMAD.HI.U32 R21, R9, R16, RZ ;  /* 0x0000001009157227 */ /* 0x000fc800078e00ff */
[----:B------:R-:W-:-:S06]  /*edf0*/  IMAD.HI.U32 R19, R9, R17, RZ ;  /* 0x0000001109137227 */ /* 0x000fcc00078e00ff */
[----:B------:R-:W-:Y:S02]  /*ee00*/  @!P6 IMAD.IADD R11, R11, 0x1, -R59 ;  /* 0x000000010b0be824 */ /* 0x000fe400078e0a3b */
[----:B------:R-:W-:-:S03]  /*ee10*/  IMAD.MOV R19, RZ, RZ, -R19 ;  /* 0x000000ffff137224 */ /* 0x000fc600078e0a13 */
[C---:B------:R-:W-:Y:S01]  /*ee20*/  ISETP.GT.U32.AND P6, PT, R59.reuse, R11, PT ;  /* 0x0000000b3b00720c */ /* 0x040fe20003fc4070 */
[----:B------:R-:W-:Y:S01]  /*ee30*/  IMAD.MOV R21, RZ, RZ, -R21 ;  /* 0x000000ffff157224 */ /* 0x000fe200078e0a15 */
[----:B--2---:R-:W-:Y:S01]  /*ee40*/  ISETP.GE.AND P5, PT, R54, RZ, PT ;  /* 0x000000ff3600720c */ /* 0x004fe20003fa6270 */
[C---:B------:R-:W-:Y:S01]  /*ee50*/  IMAD R14, R59.reuse, R19, R17 ;  /* 0x000000133b0e7224 */ /* 0x040fe200078e0211 */
[----:B------:R-:W-:Y:S02]  /*ee60*/  IABS R7, R54 ;  /* 0x0000003600077213 */ /* 0x000fe40000000000 */
[----:B------:R-:W-:Y:S01]  /*ee70*/  IABS R54, R41 ;  /* 0x0000002900367213 */ /* 0x000fe20000000000 */
[C---:B------:R-:W-:Y:S01]  /*ee80*/  IMAD R16, R59.reuse, R21, R16 ;  /* 0x000000153b107224 */ /* 0x040fe200078e0210 */
[----:B------:R-:W-:Y:S01]  /*ee90*/  ISETP.GT.U32.AND P3, PT, R59, R14, PT ;  /* 0x0000000e3b00720c */ /* 0x000fe20003f64070 */
[----:B------:R-:W-:Y:S02]  /*eea0*/  IMAD.MOV.U32 R2, RZ, RZ, R6 ;  /* 0x000000ffff027224 */ /* 0x000fe400078e0006 */
[----:B------:R-:W-:-:S04]  /*eeb0*/  IMAD.HI.U32 R6, R9, R54, RZ ;  /* 0x0000003609067227 */ /* 0x000fc800078e00ff */
[----:B------:R-:W-:Y:S01]  /*eec0*/  @!P6 IMAD.IADD R11, R11, 0x1, -R59 ;  /* 0x000000010b0be824 */ /* 0x000fe200078e0a3b */
[----:B------:R-:W-:Y:S01]  /*eed0*/  ISETP.GT.U32.AND P6, PT, R59, R16, PT ;  /* 0x000000103b00720c */ /* 0x000fe20003fc4070 */
[----:B------:R-:W-:-:S04]  /*eee0*/  IMAD.MOV R6, RZ, RZ, -R6 ;  /* 0x000000ffff067224 */ /* 0x000fc800078e0a06 */
[----:B------:R-:W-:Y:S02]  /*eef0*/  IMAD R54, R59, R6, R54 ;  /* 0x000000063b367224 */ /* 0x000fe400078e0236 */
[----:B------:R-:W-:Y:S02]  /*ef00*/  @!P3 IMAD.IADD R14, R14, 0x1, -R59 ;  /* 0x000000010e0eb824 */ /* 0x000fe400078e0a3b */
[----:B------:R-:W-:Y:S01]  /*ef10*/  IMAD.HI.U32 R17, R9, R2, RZ ;  /* 0x0000000209117227 */ /* 0x000fe200078e00ff */
[----:B------:R-:W-:-:S03]  /*ef20*/  ISETP.GT.U32.AND P3, PT, R59, R54, PT ;  /* 0x000000363b00720c */ /* 0x000fc60003f64070 */
[----:B------:R-:W-:Y:S01]  /*ef30*/  @!P6 IMAD.IADD R16, R16, 0x1, -R59 ;  /* 0x000000011010e824 */ /* 0x000fe200078e0a3b */
[----:B------:R-:W-:Y:S01]  /*ef40*/  ISETP.GT.U32.AND P6, PT, R59, R14, PT ;  /* 0x0000000e3b00720c */ /* 0x000fe20003fc4070 */
[----:B------:R-:W-:Y:S02]  /*ef50*/  IMAD.MOV.U32 R5, RZ, RZ, R12 ;  /* 0x000000ffff057224 */ /* 0x000fe400078e000c */
[----:B0-----:R-:W-:Y:S02]  /*ef60*/  IMAD.MOV.U32 R0, RZ, RZ, R11 ;  /* 0x000000ffff007224 */ /* 0x001fe400078e000b */
[----:B------:R-:W-:-:S04]  /*ef70*/  IMAD.HI.U32 R12, R9, R7, RZ ;  /* 0x00000007090c7227 */ /* 0x000fc800078e00ff */
[----:B------:R-:W-:Y:S02]  /*ef80*/  IMAD.MOV R17, RZ, RZ, -R17 ;  /* 0x000000ffff117224 */ /* 0x000fe400078e0a11 */
[----:B------:R-:W-:Y:S02]  /*ef90*/  @!P0 IMAD.MOV R0, RZ, RZ, -R0 ;  /* 0x000000ffff008224 */ /* 0x000fe400078e0a00 */
[----:B------:R-:W-:Y:S02]  /*efa0*/  IMAD.MOV R12, RZ, RZ, -R12 ;  /* 0x000000ffff0c7224 */ /* 0x000fe400078e0a0c */
[C---:B------:R-:W-:Y:S01]  /*efb0*/  IMAD R2, R59.reuse, R17, R2 ;  /* 0x000000113b027224 */ /* 0x040fe200078e0202 */
[----:B------:R0:W-:Y:S01]  /*efc0*/  STL [R1+0x210], R0 ;  /* 0x0002100001007387 */ /* 0x0001e20000100800 */
[C---:B------:R-:W-:Y:S02]  /*efd0*/  IMAD R7, R59.reuse, R12, R7 ;  /* 0x0000000c3b077224 */ /* 0x040fe400078e0207 */
[--C-:B------:R-:W-:Y:S01]  /*efe0*/  @!P3 IMAD.IADD R54, R54, 0x1, -R59.reuse ;  /* 0x000000013636b824 */ /* 0x100fe200078e0a3b */
[C---:B------:R-:W-:Y:S01]  /*eff0*/  ISETP.GT.U32.AND P3, PT, R59.reuse, R2, PT ;  /* 0x000000023b00720c */ /* 0x040fe20003f64070 */
[----:B------:R-:W2:Y:S01]  /*f000*/  LDL.LU R29, [R1+0x978] ;  /* 0x00097800011d7983 */ /* 0x000ea20000300800 */
[----:B------:R-:W-:Y:S01]  /*f010*/  @!P6 IMAD.IADD R14, R14, 0x1, -R59 ;  /* 0x000000010e0ee824 */ /* 0x000fe200078e0a3b */
[----:B------:R-:W-:-:S02]  /*f020*/  ISETP.GT.U32.AND P0, PT, R59, R16, PT ;  /* 0x000000103b00720c */ /* 0x000fc40003f04070 */
[----:B------:R-:W-:Y:S01]  /*f030*/  ISETP.GT.U32.AND P6, PT, R59, R7, PT ;  /* 0x000000073b00720c */ /* 0x000fe20003fc4070 */
[----:B------:R-:W-:Y:S01]  /*f040*/  IMAD.HI.U32 R21, R9, R5, RZ ;  /* 0x0000000509157227 */ /* 0x000fe200078e00ff */
[----:B------:R-:W-:Y:S01]  /*f050*/  IABS R19, R61 ;  /* 0x0000003d00137213 */ /* 0x000fe20000000000 */
[----:B------:R-:W2:Y:S05]  /*f060*/  LDL.LU R32, [R1+0x97c] ;  /* 0x00097c0001207983 */ /* 0x000eaa0000300800 */
[----:B------:R-:W-:-:S03]  /*f070*/  @!P3 IMAD.IADD R2, R2, 0x1, -R59 ;  /* 0x000000010202b824 */ /* 0x000fc600078e0a3b */
[--C-:B------:R-:W-:Y:S01]  /*f080*/  @!P0 IMAD.IADD R16, R16, 0x1, -R59.reuse ;  /* 0x0000000110108824 */ /* 0x100fe200078e0a3b */
[----:B------:R-:W-:Y:S01]  /*f090*/  ISETP.GE.AND P0, PT, R40, RZ, PT ;  /* 0x000000ff2800720c */ /* 0x000fe20003f06270 */
[----:B------:R-:W-:Y:S01]  /*f0a0*/  @!P6 IMAD.IADD R7, R7, 0x1, -R59 ;  /* 0x000000010707e824 */ /* 0x000fe200078e0a3b */
[----:B------:R-:W-:Y:S01]  /*f0b0*/  ISETP.GT.U32.AND P6, PT, R59, R2, PT ;  /* 0x000000023b00720c */ /* 0x000fe20003fc4070 */
[----:B------:R-:W-:Y:S01]  /*f0c0*/  IMAD.HI.U32 R6, R9, R19, RZ ;  /* 0x0000001309067227 */ /* 0x000fe200078e00ff */
[----:B------:R-:W2:Y:S03]  /*f0d0*/  LDL.LU R40, [R1+0x9a0] ;  /* 0x0009a00001287983 */ /* 0x000ea60000300800 */
[----:B------:R-:W-:Y:S01]  /*f0e0*/  IMAD.MOV R11, RZ, RZ, -R21 ;  /* 0x000000ffff0b7224 */ /* 0x000fe200078e0a15 */
[----:B---3--:R-:W-:Y:S01]  /*f0f0*/  IABS R12, R45 ;  /* 0x0000002d000c7213 */ /* 0x008fe20000000000 */
[----:B------:R-:W-:-:S02]  /*f100*/  IMAD.MOV R6, RZ, RZ, -R6 ;  /* 0x000000ffff067224 */ /* 0x000fc400078e0a06 */
[----:B------:R-:W-:Y:S02]  /*f110*/  IMAD R5, R59, R11, R5 ;  /* 0x0000000b3b057224 */ /* 0x000fe400078e0205 */
[----:B------:R-:W-:Y:S01]  /*f120*/  IMAD.HI.U32 R22, R9, R12, RZ ;  /* 0x0000000c09167227 */ /* 0x000fe200078e00ff */
[----:B------:R-:W-:Y:S02]  /*f130*/  IABS R11, R27 ;  /* 0x0000001b000b7213 */ /* 0x000fe40000000000 */
[C---:B------:R-:W-:Y:S01]  /*f140*/  ISETP.GT.U32.AND P3, PT, R59.reuse, R5, PT ;  /* 0x000000053b00720c */ /* 0x040fe20003f64070 */
[C---:B------:R-:W-:Y:S02]  /*f150*/  IMAD R19, R59.reuse, R6, R19 ;  /* 0x000000063b137224 */ /* 0x040fe400078e0213 */
[----:B0-----:R-:W-:Y:S01]  /*f160*/  IMAD.MOV.U32 R0, RZ, RZ, R14 ;  /* 0x000000ffff007224 */ /* 0x001fe200078e000e */
[----:B------:R-:W-:Y:S01]  /*f170*/  IADD3 R22, PT, PT, -R22, RZ, RZ ;  /* 0x000000ff16167210 */ /* 0x000fe20007ffe1ff */
[----:B------:R-:W-:Y:S01]  /*f180*/  @!P6 IMAD.IADD R2, R2, 0x1, -R59 ;  /* 0x000000010202e824 */ /* 0x000fe200078e0a3b */
[----:B------:R-:W-:Y:S01]  /*f190*/  ISETP.GT.U32.AND P6, PT, R59, R19, PT ;  /* 0x000000133b00720c */ /* 0x000fe20003fc4070 */
[----:B------:R-:W-:-:S02]  /*f1a0*/  @!P0 IMAD.MOV R0, RZ, RZ, -R0 ;  /* 0x000000ffff008224 */ /* 0x000fc400078e0a00 */
[----:B------:R-:W-:Y:S01]  /*f1b0*/  IMAD.HI.U32 R24, R9, R11, RZ ;  /* 0x0000000b09187227 */ /* 0x000fe200078e00ff */
[----:B------:R-:W-:Y:S02]  /*f1c0*/  IABS R17, R35 ;  /* 0x0000002300117213 */ /* 0x000fe40000000000 */
[----:B------:R0:W-:Y:S01]  /*f1d0*/  STL [R1+0x1c4], R0 ;  /* 0x0001c40001007387 */ /* 0x0001e20000100800 */
[----:B------:R-:W-:Y:S02]  /*f1e0*/  IMAD R12, R59, R22, R12 ;  /* 0x000000163b0c7224 */ /* 0x000fe400078e020c */
[----:B------:R-:W-:Y:S02]  /*f1f0*/  IMAD.MOV.U32 R8, RZ, RZ, R16 ;  /* 0x000000ffff087224 */ /* 0x000fe400078e0010 */
[----:B------:R-:W-:Y:S02]  /*f200*/  IMAD.MOV R24, RZ, RZ, -R24 ;  /* 0x000000ffff187224 */ /* 0x000fe400078e0a18 */
[----:B------:R-:W-:-:S02]  /*f210*/  @!P4 IMAD.MOV R8, RZ, RZ, -R8 ;  /* 0x000000ffff08c224 */ /* 0x000fc400078e0a08 */
[----:B0-----:R-:W-:Y:S01]  /*f220*/  IMAD.MOV.U32 R0, RZ, RZ, R2 ;  /* 0x000000ffff007224 */ /* 0x001fe200078e0002 */
[C---:B------:R-:W-:Y:S01]  /*f230*/  ISETP.GT.U32.AND P4, PT, R59.reuse, R12, PT ;  /* 0x0000000c3b00720c */ /* 0x040fe20003f84070 */
[----:B------:R-:W-:Y:S02]  /*f240*/  IMAD R11, R59, R24, R11 ;  /* 0x000000183b0b7224 */ /* 0x000fe400078e020b */
[----:B------:R-:W-:Y:S01]  /*f250*/  @!P3 IMAD.IADD R5, R5, 0x1, -R59 ;  /* 0x000000010505b824 */ /* 0x000fe200078e0a3b */
[----:B------:R-:W-:Y:S01]  /*f260*/  ISETP.GT.U32.AND P3, PT, R59, R7, PT ;  /* 0x000000073b00720c */ /* 0x000fe20003f64070 */
[----:B------:R-:W-:Y:S02]  /*f270*/  @!P2 IMAD.MOV R0, RZ, RZ, -R0 ;  /* 0x000000ffff00a224 */ /* 0x000fe400078e0a00 */
[----:B------:R-:W-:Y:S01]  /*f280*/  IMAD.HI.U32 R21, R9, R17, RZ ;  /* 0x0000001109157227 */ /* 0x000fe200078e00ff */
[----:B------:R-:W-:Y:S01]  /*f290*/  STL [R1+0x1c0], R8 ;  /* 0x0001c00801007387 */ /* 0x000fe20000100800 */
[----:B------:R-:W-:-:S02]  /*f2a0*/  ISETP.GT.U32.AND P2, PT, R59, R11, PT ;  /* 0x0000000b3b00720c */ /* 0x000fc40003f44070 */
[----:B------:R-:W-:Y:S01]  /*f2b0*/  @!P6 IMAD.IADD R19, R19, 0x1, -R59 ;  /* 0x000000011313e824 */ /* 0x000fe200078e0a3b */
[----:B------:R0:W-:Y:S01]  /*f2c0*/  STL [R1+0x1bc], R0 ;  /* 0x0001bc0001007387 */ /* 0x0001e20000100800 */
[----:B------:R-:W-:Y:S01]  /*f2d0*/  ISETP.GE.AND P6, PT, R45, RZ, PT ;  /* 0x000000ff2d00720c */ /* 0x000fe20003fc6270 */
[----:B------:R-:W-:Y:S02]  /*f2e0*/  IMAD.MOV R21, RZ, RZ, -R21 ;  /* 0x000000ffff157224 */ /* 0x000fe400078e0a15 */
[----:B------:R-:W3:Y:S01]  /*f2f0*/  LDL.LU R45, [R1+0x9a4] ;  /* 0x0009a400012d7983 */ /* 0x000ee20000300800 */
[----:B------:R-:W-:Y:S01]  /*f300*/  IABS R6, R43 ;  /* 0x0000002b00067213 */ /* 0x000fe20000000000 */
[C---:B------:R-:W-:Y:S02]  /*f310*/  IMAD R17, R59.reuse, R21, R17 ;  /* 0x000000153b117224 */ /* 0x040fe400078e0211 */
[----:B------:R-:W-:Y:S01]  /*f320*/  @!P4 IMAD.IADD R12, R12, 0x1, -R59 ;  /* 0x000000010c0cc824 */ /* 0x000fe200078e0a3b */
[----:B------:R-:W-:Y:S01]  /*f330*/  ISETP.GT.U32.AND P4, PT, R59, R19, PT ;  /* 0x000000133b00720c */ /* 0x000fe20003f84070 */
[----:B------:R-:W-:Y:S01]  /*f340*/  IMAD.HI.U32 R14, R9, R6, RZ ;  /* 0x00000006090e7227 */ /* 0x000fe200078e00ff */
[----:B------:R-:W-:-:S03]  /*f350*/  ISETP.GT.U32.AND P0, PT, R59, R5, PT ;  /* 0x000000053b00720c */ /* 0x000fc60003f04070 */
[--C-:B------:R-:W-:Y:S01]  /*f360*/  @!P3 IMAD.IADD R7, R7, 0x1, -R59.reuse ;  /* 0x000000010707b824 */ /* 0x100fe200078e0a3b */
[----:B------:R-:W-:Y:S01]  /*f370*/  ISETP.GT.U32.AND P3, PT, R59, R17, PT ;  /* 0x000000113b00720c */ /* 0x000fe20003f64070 */
[----:B------:R-:W-:Y:S02]  /*f380*/  IMAD.MOV R14, RZ, RZ, -R14 ;  /* 0x000000ffff0e7224 */ /* 0x000fe400078e0a0e */
[----:B------:R-:W-:Y:S02]  /*f390*/  @!P2 IMAD.IADD R11, R11, 0x1, -R59 ;  /* 0x000000010b0ba824 */ /* 0x000fe400078e0a3b */
[----:B0-----:R-:W-:Y:S02]  /*f3a0*/  IMAD.MOV.U32 R0, RZ, RZ, R7 ;  /* 0x000000ffff007224 */ /* 0x001fe400078e0007 */
[C---:B------:R-:W-:Y:S02]  /*f3b0*/  IMAD R6, R59.reuse, R14, R6 ;  /* 0x0000000e3b067224 */ /* 0x040fe400078e0206 */
[----:B------:R-:W-:Y:S01]  /*f3c0*/  @!P5 IMAD.MOV R0, RZ, RZ, -R0 ;  /* 0x000000ffff00d224 */ /* 0x000fe200078e0a00 */
[----:B------:R-:W-:Y:S01]  /*f3d0*/  ISETP.GT.U32.AND P5, PT, R59, R11, PT ;  /* 0x0000000b3b00720c */ /* 0x000fe20003fa4070 */
[--C-:B------:R-:W-:Y:S01]  /*f3e0*/  @!P4 IMAD.IADD R19, R19, 0x1, -R59.reuse ;  /* 0x000000011313c824 */ /* 0x100fe200078e0a3b */
[----:B------:R-:W-:Y:S01]  /*f3f0*/  ISETP.GT.U32.AND P2, PT, R59, R12, PT ;  /* 0x0000000c3b00720c */ /* 0x000fe20003f44070 */
[--C-:B------:R-:W-:Y:S01]  /*f400*/  @!P3 IMAD.IADD R17, R17, 0x1, -R59.reuse ;  /* 0x000000011111b824 */ /* 0x100fe200078e0a3b */
[----:B------:R-:W-:Y:S01]  /*f410*/  ISETP.GT.U32.AND P4, PT, R59, R6, PT ;  /* 0x000000063b00720c */ /* 0x000fe20003f84070 */
[----:B------:R-:W-:Y:S01]  /*f420*/  @!P0 IMAD.IADD R5, R5, 0x1, -R59 ;  /* 0x0000000105058824 */ /* 0x000fe200078e0a3b */
[----:B------:R-:W-:-:S02]  /*f430*/  ISETP.GE.AND P0, PT, R61, RZ, PT ;  /* 0x000000ff3d00720c */ /* 0x000fc40003f06270 */
[----:B------:R-:W-:Y:S01]  /*f440*/  ISETP.GT.U32.AND P3, PT, R59, R17, PT ;  /* 0x000000113b00720c */ /* 0x000fe20003f64070 */
[----:B------:R0:W-:Y:S04]  /*f450*/  STL [R1+0x1a4], R0 ;  /* 0x0001a40001007387 */ /* 0x0001e80000100800 */
[--C-:B------:R-:W-:Y:S01]  /*f460*/  @!P5 IMAD.IADD R11, R11, 0x1, -R59.reuse ;  /* 0x000000010b0bd824 */ /* 0x100fe200078e0a3b */
[----:B------:R-:W-:Y:S01]  /*f470*/  ISETP.GE.AND P5, PT, R27, RZ, PT ;  /* 0x000000ff1b00720c */ /* 0x000fe20003fa6270 */
[--C-:B------:R-:W-:Y:S02]  /*f480*/  @!P2 IMAD.IADD R12, R12, 0x1, -R59.reuse ;  /* 0x000000010c0ca824 */ /* 0x100fe400078e0a3b */
[----:B------:R-:W-:Y:S01]  /*f490*/  @!P4 IMAD.IADD R6, R6, 0x1, -R59 ;  /* 0x000000010606c824 */ /* 0x000fe200078e0a3b */
[----:B------:R-:W-:Y:S01]  /*f4a0*/  ISETP.GE.AND P4, PT, R35, RZ, PT ;  /* 0x000000ff2300720c */ /* 0x000fe20003f86270 */
[----:B0-----:R-:W-:Y:S01]  /*f4b0*/  IMAD.MOV.U32 R0, RZ, RZ, R19 ;  /* 0x000000ffff007224 */ /* 0x001fe200078e0013 */
[----:B------:R-:W3:Y:S01]  /*f4c0*/  LDL.LU R35, [R1+0x9a8] ;  /* 0x0009a80001237983 */ /* 0x000ee20000300800 */
[----:B------:R-:W-:-:S02]  /*f4d0*/  @!P1 IMAD.MOV R5, RZ, RZ, -R5 ;  /* 0x000000ffff059224 */ /* 0x000fc400078e0a05 */
[----:B------:R-:W-:Y:S02]  /*f4e0*/  @!P0 IMAD.MOV R0, RZ, RZ, -R0 ;  /* 0x000000ffff008224 */ /* 0x000fe400078e0a00 */
[----:B------:R-:W-:Y:S01]  /*f4f0*/  IMAD.MOV.U32 R8, RZ, RZ, R12 ;  /* 0x000000ffff087224 */ /* 0x000fe200078e000c */
[----:B------:R0:W-:Y:S01]  /*f500*/  STL [R1+0x17c], R5 ;  /* 0x00017c0501007387 */ /* 0x0001e20000100800 */
[----:B------:R-:W-:Y:S02]  /*f510*/  @!P3 IMAD.IADD R17, R17, 0x1, -R59 ;  /* 0x000000011111b824 */ /* 0x000fe400078e0a3b */
[----:B------:R-:W-:Y:S01]  /*f520*/  @!P6 IMAD.MOV R8, RZ, RZ, -R8 ;  /* 0x000000ffff08e224 */ /* 0x000fe200078e0a08 */
[----:B------:R1:W-:Y:S01]  /*f530*/  STL [R1+0x174], R0 ;  /* 0x0001740001007387 */ /* 0x0003e20000100800 */
[----:B0-----:R-:W-:-:S03]  /*f540*/  IMAD.MOV.U32 R5, RZ, RZ, R11 ;  /* 0x000000ffff057224 */ /* 0x001fc600078e000b */
[----:B------:R-:W-:Y:S01]  /*f550*/  STL [R1+0x16c], R8 ;  /* 0x00016c0801007387 */ /* 0x000fe20000100800 */
[----:B-1----:R-:W-:Y:S02]  /*f560*/  IMAD.MOV.U32 R0, RZ, RZ, R17 ;  /* 0x000000ffff007224 */ /* 0x002fe400078e0011 */
[----:B------:R-:W-:Y:S02]  /*f570*/  @!P5 IMAD.MOV R5, RZ, RZ, -R5 ;  /* 0x000000ffff05d224 */ /* 0x000fe400078e0a05 */
[----:B------:R-:W-:Y:S01]  /*f580*/  @!P4 IMAD.MOV R0, RZ, RZ, -R0 ;  /* 0x000000ffff00c224 */ /* 0x000fe200078e0a00 */
[----:B----4-:R-:W-:-:S05]  /*f590*/  IABS R22, R48 ;  /* 0x0000003000167213 */ /* 0x010fca0000000000 */
[----:B------:R-:W-:-:S04]  /*f5a0*/  IMAD.HI.U32 R16, R9, R22, RZ ;  /* 0x0000001609107227 */ /* 0x000fc800078e00ff */
[----:B------:R-:W-:-:S04]  /*f5b0*/  IMAD.MOV R16, RZ, RZ, -R16 ;  /* 0x000000ffff107224 */ /* 0x000fc800078e0a10 */
[----:B------:R-:W-:-:S05]  /*f5c0*/  IMAD R2, R59, R16, R22 ;  /* 0x000000103b027224 */ /* 0x000fca00078e0216 */
[----:B------:R-:W-:Y:S02]  /*f5d0*/  ISETP.GT.U32.AND P2, PT, R59, R2, PT ;  /* 0x000000023b00720c */ /* 0x000fe40003f44070 */
[----:B------:R-:W-:-:S11]  /*f5e0*/  ISETP.GE.AND P4, PT, R48, RZ, PT ;  /* 0x000000ff3000720c */ /* 0x000fd60003f86270 */
[----:B------:R-:W-:Y:S01]  /*f5f0*/  @!P2 IMAD.IADD R2, R2, 0x1, -R59 ;  /* 0x000000010202a824 */ /* 0x000fe200078e0a3b */
[----:B------:R-:W-:Y:S02]  /*f600*/  ISETP.GE.AND P2, PT, R43, RZ, PT ;  /* 0x000000ff2b00720c */ /* 0x000fe40003f46270 */
[----:B------:R-:W4:Y:S04]  /*f610*/  LDL.LU R43, [R1+0x9ac] ;  /* 0x0009ac00012b7983 */ /* 0x000f280000300800 */
[----:B------:R-:W-:Y:S04]  /*f620*/  STL [R1+0x168], R5 ;  /* 0x0001680501007387 */ /* 0x000fe80000100800 */
[----:B------:R-:W4:Y:S01]  /*f630*/  LDL.LU R48, [R1+0x9b0] ;  /* 0x0009b00001307983 */ /* 0x000f220000300800 */
[----:B--2---:R-:W-:-:S05]  /*f640*/  IABS R14, R29 ;  /* 0x0000001d000e7213 */ /* 0x004fca0000000000 */
[----:B------:R-:W-:-:S04]  /*f650*/  IMAD.MOV.U32 R7, RZ, RZ, R14 ;  /* 0x000000ffff077224 */ /* 0x000fc800078e000e */
[----:B------:R-:W-:Y:S01]  /*f660*/  IMAD.HI.U32 R21, R9, R7, RZ ;  /* 0x0000000709157227 */ /* 0x000fe200078e00ff */
[----:B------:R-:W-:-:S04]  /*f670*/  IABS R14, R32 ;  /* 0x00000020000e7213 */ /* 0x000fc80000000000 */
[----:B------:R-:W-:-:S05]  /*f680*/  IADD3 R21, PT, PT, -R21, RZ, RZ ;  /* 0x000000ff15157210 */ /* 0x000fca0007ffe1ff */
        /* <DEDUP_REMOVED lines=10> */
[----:B------:R-:W-:Y:S01]  /*f730*/  IMAD.MOV R22, RZ, RZ, -R22 ;  /* 0x000000ffff167224 */ /* 0x000fe200078e0a16 */
[----:B------:R-:W-:-:S03]  /*f740*/  ISETP.GT.U32.AND P1, PT, R59, R6, PT ;  /* 0x000000063b00720c */ /* 0x000fc60003f24070 */
[----:B------:R-:W-:Y:S01]  /*f750*/  IMAD R16, R59, R22, R16 ;  /* 0x000000163b107224 */ /* 0x000fe200078e0210 */
[----:B---3--:R-:W-:Y:S02]  /*f760*/  IABS R24, R45 ;  /* 0x0000002d00187213 */ /* 0x008fe40000000000 */
[----:B------:R-:W-:Y:S02]  /*f770*/  ISETP.GE.AND P6, PT, R45, RZ, PT ;  /* 0x000000ff2d00720c */ /* 0x000fe40003fc6270 */
[----:B------:R-:W2:Y:S01]  /*f780*/  LDL.LU R45, [R1+0x9b4] ;  /* 0x0009b400012d7983 */ /* 0x000ea20000300800 */
[----:B------:R-:W-:Y:S01]  /*f790*/  @!P3 IMAD.IADD R7, R7, 0x1, -R59 ;  /* 0x000000010707b824 */ /* 0x000fe200078e0a3b */
[----:B------:R-:W-:-:S03]  /*f7a0*/  ISETP.GT.U32.AND P5, PT, R59, R16, PT ;  /* 0x000000103b00720c */ /* 0x000fc60003fa4070 */
[----:B------:R-:W-:Y:S01]  /*f7b0*/  @!P1 IMAD.IADD R6, R6, 0x1, -R59 ;  /* 0x0000000106069824 */ /* 0x000fe200078e0a3b */
[C---:B------:R-:W-:Y:S02]  /*f7c0*/  ISETP.GT.U32.AND P0, PT, R59.reuse, R2, PT ;  /* 0x000000023b00720c */ /* 0x040fe40003f04070 */
[----:B------:R-:W-:Y:S01]  /*f7d0*/  ISETP.GT.U32.AND P3, PT, R59, R7, PT ;  /* 0x000000073b00720c */ /* 0x000fe20003f64070 */
[----:B0-----:R-:W-:Y:S01]  /*f7e0*/  IMAD.MOV.U32 R0, RZ, RZ, R6 ;  /* 0x000000ffff007224 */ /* 0x001fe200078e0006 */
[----:B------:R-:W-:-:S03]  /*f7f0*/  ISETP.GE.AND P1, PT, R29, RZ, PT ;  /* 0x000000ff1d00720c */ /* 0x000fc60003f26270 */
[----:B------:R-:W-:Y:S02]  /*f800*/  @!P2 IMAD.MOV R0, RZ, RZ, -R0 ;  /* 0x000000ffff00a224 */ /* 0x000fe400078e0a00 */
[----:B------:R-:W-:-:S04]  /*f810*/  @!P5 IADD3 R16, PT, PT, R16, -R59, RZ ;  /* 0x8000003b1010d210 */ /* 0x000fc80007ffe0ff */
[----:B------:R-:W-:Y:S02]  /*f820*/  ISETP.GT.U32.AND P5, PT, R59, R16, PT ;  /* 0x000000103b00720c */ /* 0x000fe40003fa4070 */
[--C-:B------:R-:W-:Y:S01]  /*f830*/  @!P3 IMAD.IADD R7, R7, 0x1, -R59.reuse ;  /* 0x000000010707b824 */ /* 0x100fe200078e0a3b */
[----:B------:R0:W-:Y:S01]  /*f840*/  STL [R1+0x150], R0 ;  /* 0x0001500001007387 */ /* 0x0001e20000100800 */
[----:B------:R-:W-:Y:S01]  /*f850*/  @!P0 IMAD.IADD R2, R2, 0x1, -R59 ;  /* 0x0000000102028824 */ /* 0x000fe200078e0a3b */
[----:B------:R-:W-:Y:S02]  /*f860*/  ISETP.GE.AND P0, PT, R32, RZ, PT ;  /* 0x000000ff2000720c */ /* 0x000fe40003f06270 */
[----:B------:R-:W-:Y:S01]  /*f870*/  ISETP.GE.AND P3, PT, R40, RZ, PT ;  /* 0x000000ff2800720c */ /* 0x000fe20003f66270 */
[----:B------:R-:W-:Y:S01]  /*f880*/  @!P4 IMAD.MOV R2, RZ, RZ, -R2 ;  /* 0x000000ffff02c224 */ /* 0x000fe200078e0a02 */
[----:B------:R-:W3:Y:S01]  /*f890*/  LDL.LU R32, [R1+0x9b8] ;  /* 0x0009b80001207983 */ /* 0x000ee20000300800 */
[----:B0-----:R-:W-:-:S03]  /*f8a0*/  IMAD.MOV.U32 R0, RZ, RZ, R7 ;  /* 0x000000ffff007224 */ /* 0x001fc600078e0007 */
[----:B------:R4:W-:Y:S01]  /*f8b0*/  STL [R1+0x14c], R2 ;  /* 0x00014c0201007387 */ /* 0x0009e20000100800 */
[----:B------:R-:W-:Y:S01]  /*f8c0*/  @!P1 IMAD.MOV R0, RZ, RZ, -R0 ;  /* 0x000000ffff009224 */ /* 0x000fe200078e0a00 */
[----:B------:R-:W-:Y:S01]  /*f8d0*/  IABS R40, R35 ;  /* 0x0000002300287213 */ /* 0x000fe20000000000 */
[----:B------:R-:W-:Y:S01]  /*f8e0*/  @!P5 IMAD.IADD R16, R16, 0x1, -R59 ;  /* 0x000000011010d824 */ /* 0x000fe200078e0a3b */
[----:B------:R-:W-:Y:S02]  /*f8f0*/  ISETP.GE.AND P1, PT, R35, RZ, PT ;  /* 0x000000ff2300720c */ /* 0x000fe40003f26270 */
[----:B------:R-:W3:Y:S04]  /*f900*/  LDL.LU R35, [R1+0x9bc] ;  /* 0x0009bc0001237983 */ /* 0x000ee80000300800 */
[----:B------:R0:W-:Y:S01]  /*f910*/  STL [R1+0x134], R0 ;  /* 0x0001340001007387 */ /* 0x0001e20000100800 */
[----:B----4-:R-:W-:-:S02]  /*f920*/  IABS R2, R48 ;  /* 0x0000003000027213 */ /* 0x010fc40000000000 */
[----:B------:R-:W-:Y:S02]  /*f930*/  ISETP.GE.AND P5, PT, R48, RZ, PT ;  /* 0x000000ff3000720c */ /* 0x000fe40003fa6270 */
[----:B------:R-:W4:Y:S01]  /*f940*/  LDL.LU R48, [R1+0x9c0] ;  /* 0x0009c00001307983 */ /* 0x000f220000300800 */
[----:B------:R-:W-:-:S04]  /*f950*/  IMAD.HI.U32 R5, R9, R24, RZ ;  /* 0x0000001809057227 */ /* 0x000fc800078e00ff */
[----:B------:R-:W-:Y:S01]  /*f960*/  IMAD.MOV R5, RZ, RZ, -R5 ;  /* 0x000000ffff057224 */ /* 0x000fe200078e0a05 */
[----:B------:R-:W-:-:S03]  /*f970*/  ISETP.GT.U32.AND P2, PT, R59, R14, PT ;  /* 0x0000000e3b00720c */ /* 0x000fc60003f44070 */
[----:B------:R-:W-:-:S05]  /*f980*/  IMAD R5, R59, R5, R24 ;  /* 0x000000053b057224 */ /* 0x000fca00078e0218 */
[----:B------:R-:W-:Y:S01]  /*f990*/  ISETP.GT.U32.AND P4, PT, R59, R5, PT ;  /* 0x000000053b00720c */ /* 0x000fe20003f84070 */
[----:B------:R-:W-:-:S04]  /*f9a0*/  IMAD.HI.U32 R7, R9, R40, RZ ;  /* 0x0000002809077227 */ /* 0x000fc800078e00ff */
[----:B------:R-:W-:Y:S02]  /*f9b0*/  @!P2 IMAD.IADD R14, R14, 0x1, -R59 ;  /* 0x000000010e0ea824 */ /* 0x000fe400078e0a3b */
[----:B------:R-:W-:Y:S02]  /*f9c0*/  IMAD.MOV R7, RZ, RZ, -R7 ;  /* 0x000000ffff077224 */ /* 0x000fe400078e0a07 */
[----:B0-----:R-:W-:Y:S02]  /*f9d0*/  IMAD.MOV.U32 R0, RZ, RZ, R14 ;  /* 0x000000ffff007224 */ /* 0x001fe400078e000e */
[----:B------:R-:W-:Y:S02]  /*f9e0*/  IMAD R40, R59, R7, R40 ;  /* 0x000000073b287224 */ /* 0x000fe400078e0228 */
[----:B------:R-:W-:Y:S02]  /*f9f0*/  @!P4 IMAD.IADD R5, R5, 0x1, -R59 ;  /* 0x000000010505c824 */ /* 0x000fe400078e0a3b */
[----:B------:R-:W-:Y:S01]  /*fa00*/  @!P0 IMAD.MOV R0, RZ, RZ, -R0 ;  /* 0x000000ffff008224 */ /* 0x000fe200078e0a00 */
[----:B------:R-:W-:-:S02]  /*fa10*/  ISETP.GT.U32.AND P0, PT, R59, R40, PT ;  /* 0x000000283b00720c */ /* 0x000fc40003f04070 */
[----:B------:R-:W-:Y:S01]  /*fa20*/  ISETP.GT.U32.AND P4, PT, R59, R5, PT ;  /* 0x000000053b00720c */ /* 0x000fe20003f84070 */
[----:B------:R-:W-:Y:S01]  /*fa30*/  IMAD.HI.U32 R11, R9, R2, RZ ;  /* 0x00000002090b7227 */ /* 0x000fe200078e00ff */
[----:B------:R0:W-:Y:S01]  /*fa40*/  STL [R1+0x12c], R0 ;  /* 0x00012c0001007387 */ /* 0x0001e20000100800 */
[----:B------:R-:W-:Y:S02]  /*fa50*/  IABS R6, R43 ;  /* 0x0000002b00067213 */ /* 0x000fe40000000000 */
[----:B------:R-:W-:Y:S01]  /*fa60*/  ISETP.GE.AND P2, PT, R43, RZ, PT ;  /* 0x000000ff2b00720c */ /* 0x000fe20003f46270 */
[----:B------:R-:W4:Y:S01]  /*fa70*/  LDL.LU R29, [R1+0x9c4] ;  /* 0x0009c400011d7983 */ /* 0x000f220000300800 */
[----:B------:R-:W-:-:S03]  /*fa80*/  IMAD.MOV R11, RZ, RZ, -R11 ;  /* 0x000000ffff0b7224 */ /* 0x000fc600078e0a0b */
[----:B------:R-:W4:Y:S01]  /*fa90*/  LDL.LU R43, [R1+0x9c8] ;  /* 0x0009c800012b7983 */ /* 0x000f220000300800 */
[--C-:B------:R-:W-:Y:S02]  /*faa0*/  @!P0 IMAD.IADD R40, R40, 0x1, -R59.reuse ;  /* 0x0000000128288824 */ /* 0x100fe400078e0a3b */
[----:B------:R-:W-:Y:S02]  /*fab0*/  @!P4 IMAD.IADD R5, R5, 0x1, -R59 ;  /* 0x000000010505c824 */ /* 0x000fe400078e0a3b */
[C---:B------:R-:W-:Y:S02]  /*fac0*/  IMAD R2, R59.reuse, R11, R2 ;  /* 0x0000000b3b027224 */ /* 0x040fe400078e0202 */
[----:B0-----:R-:W-:Y:S01]  /*fad0*/  IMAD.MOV.U32 R0, RZ, RZ, R5 ;  /* 0x000000ffff007224 */ /* 0x001fe200078e0005 */
[C---:B------:R-:W-:Y:S01]  /*fae0*/  ISETP.GT.U32.AND P0, PT, R59.reuse, R40, PT ;  /* 0x000000283b00720c */ /* 0x040fe20003f04070 */
[----:B------:R-:W-:Y:S02]  /*faf0*/  IMAD.MOV.U32 R14, RZ, RZ, R16 ;  /* 0x000000ffff0e7224 */ /* 0x000fe400078e0010 */
[----:B------:R-:W-:Y:S01]  /*fb00*/  @!P6 IMAD.MOV R0, RZ, RZ, -R0 ;  /* 0x000000ffff00e224 */ /* 0x000fe200078e0a00 */
[----:B------:R-:W-:Y:S01]  /*fb10*/  ISETP.GT.U32.AND P6, PT, R59, R2, PT ;  /* 0x000000023b00720c */ /* 0x000fe20003fc4070 */
[----:B------:R-:W-:-:S08]  /*fb20*/  @!P3 IMAD.MOV R14, RZ, RZ, -R14 ;  /* 0x000000ffff0eb224 */ /* 0x000fd000078e0a0e */
[----:B------:R-:W-:-:S04]  /*fb30*/  @!P0 IMAD.IADD R40, R40, 0x1, -R59 ;  /* 0x0000000128288824 */ /* 0x000fc800078e0a3b */
[----:B------:R-:W-:-:S05]  /*fb40*/  @!P6 IMAD.IADD R2, R2, 0x1, -R59 ;  /* 0x000000010202e824 */ /* 0x000fca00078e0a3b */
[----:B------:R-:W-:Y:S02]  /*fb50*/  ISETP.GT.U32.AND P6, PT, R59, R2, PT ;  /* 0x000000023b00720c */ /* 0x000fe40003fc4070 */
[----:B--2---:R-:W-:-:S05]  /*fb60*/  IABS R12, R45 ;  /* 0x0000002d000c7213 */ /* 0x004fca0000000000 */
[----:B------:R-:W-:-:S04]  /*fb70*/  IMAD.HI.U32 R16, R9, R12, RZ ;  /* 0x0000000c09107227 */ /* 0x000fc800078e00ff */
[----:B------:R-:W-:-:S04]  /*fb80*/  IMAD.MOV R16, RZ, RZ, -R16 ;  /* 0x000000ffff107224 */ /* 0x000fc800078e0a10 */
[----:B------:R-:W-:Y:S01]  /*fb90*/  IMAD R12, R59, R16, R12 ;  /* 0x000000103b0c7224 */ /* 0x000fe200078e020c */
[----:B------:R-:W-:Y:S02]  /*fba0*/  ISETP.GE.AND P3, PT, R45, RZ, PT ;  /* 0x000000ff2d00720c */ /* 0x000fe40003f66270 */
[----:B------:R-:W2:Y:S02]  /*fbb0*/  LDL.LU R45, [R1+0x9cc] ;  /* 0x0009cc00012d7983 */ /* 0x000ea40000300800 */
[----:B------:R-:W-:Y:S01]  /*fbc0*/  ISETP.GT.U32.AND P0, PT, R59, R12, PT ;  /* 0x0000000c3b00720c */ /* 0x000fe20003f04070 */
[----:B------:R-:W-:Y:S01]  /*fbd0*/  @!P6 IMAD.IADD R2, R2, 0x1, -R59 ;  /* 0x000000010202e824 */ /* 0x000fe200078e0a3b */
[----:B------:R0:W-:Y:S01]  /*fbe0*/  STL [R1+0x11c], R0 ;  /* 0x00011c0001007387 */ /* 0x0001e20000100800 */
[----:B------:R-:W-:-:S10]  /*fbf0*/  IMAD.HI.U32 R7, R9, R6, RZ ;  /* 0x0000000609077227 */ /* 0x000fd400078e00ff */
[----:B------:R-:W-:-:S05]  /*fc00*/  @!P0 IMAD.IADD R12, R12, 0x1, -R59 ;  /* 0x000000010c0c8824 */ /* 0x000fca00078e0a3b */
[C---:B------:R-:W-:Y:S01]  /*fc10*/  ISETP.GT.U32.AND P0, PT, R59.reuse, R12, PT ;  /* 0x0000000c3b00720c */ /* 0x040fe20003f04070 */
[----:B0-----:R-:W-:Y:S02]  /*fc20*/  IMAD.MOV.U32 R0, RZ, RZ, R2 ;  /* 0x000000ffff007224 */ /* 0x001fe400078e0002 */
[----:B------:R-:W-:Y:S02]  /*fc30*/  IMAD.MOV R7, RZ, RZ, -R7 ;  /* 0x000000ffff077224 */ /* 0x000fe400078e0a07 */
[----:B------:R-:W-:Y:S02]  /*fc40*/  @!P5 IMAD.MOV R0, RZ, RZ, -R0 ;  /* 0x000000ffff00d224 */ /* 0x000fe400078e0a00 */
[----:B------:R-:W-:-:S03]  /*fc50*/  IMAD R6, R59, R7, R6 ;  /* 0x000000073b067224 */ /* 0x000fc600078e0206 */
[----:B------:R0:W-:Y:S03]  /*fc60*/  STL [R1+0x68], R0 ;  /* 0x0000680001007387 */ /* 0x0001e60000100800 */
[----:B------:R-:W-:Y:S01]  /*fc70*/  @!P0 IMAD.IADD R12, R12, 0x1, -R59 ;  /* 0x000000010c0c8824 */ /* 0x000fe200078e0a3b */
[----:B------:R-:W-:-:S13]  /*fc80*/  ISETP.GT.U32.AND P4, PT, R59, R6, PT ;  /* 0x000000063b00720c */ /* 0x000fda0003f84070 */
[----:B------:R-:W-:-:S05]  /*fc90*/  @!P4 IMAD.IADD R6, R6, 0x1, -R59 ;  /* 0x000000010606c824 */ /* 0x000fca00078e0a3b */
[----:B------:R-:W-:Y:S02]  /*fca0*/  ISETP.GT.U32.AND P4, PT, R59, R6, PT ;  /* 0x000000063b00720c */ /* 0x000fe40003f84070 */
[----:B---3--:R-:W-:Y:S02]  /*fcb0*/  IABS R19, R32 ;  /* 0x0000002000137213 */ /* 0x008fe40000000000 */
[----:B------:R-:W-:-:S09]  /*fcc0*/  IABS R11, R35 ;  /* 0x00000023000b7213 */ /* 0x000fd20000000000 */
[----:B------:R-:W-:Y:S01]  /*fcd0*/  @!P4 IMAD.IADD R6, R6, 0x1, -R59 ;  /* 0x000000010606c824 */ /* 0x000fe200078e0a3b */
[----:B------:R-:W-:-:S03]  /*fce0*/  ISETP.GE.AND P4, PT, R32, RZ, PT ;  /* 0x000000ff2000720c */ /* 0x000fc60003f86270 */
[----:B------:R-:W-:Y:S01]  /*fcf0*/  @!P2 IMAD.MOV R6, RZ, RZ, -R6 ;  /* 0x000000ffff06a224 */ /* 0x000fe200078e0a06 */
[----:B------:R-:W-:Y:S02]  /*fd00*/  ISETP.GE.AND P2, PT, R35, RZ, PT ;  /* 0x000000ff2300720c */ /* 0x000fe40003f46270 */
[----:B----4-:R-:W-:Y:S02]  /*fd10*/  IABS R7, R48 ;  /* 0x0000003000077213 */ /* 0x010fe40000000000 */
[----:B------:R-:W-:Y:S02]  /*fd20*/  ISETP.GE.AND P0, PT, R48, RZ, PT ;  /* 0x000000ff3000720c */ /* 0x000fe40003f06270 */
[----:B------:R-:W3:Y:S04]  /*fd30*/  LDL.LU R48, [R1+0x9d0] ;  /* 0x0009d00001307983 */ /* 0x000ee80000300800 */
[----:B------:R-:W4:Y:S04]  /*fd40*/  LDL.LU R32, [R1+0x9d4] ;  /* 0x0009d40001207983 */ /* 0x000f280000300800 */
[----:B------:R-:W4:Y:S01]  /*fd50*/  LDL.LU R35, [R1+0x9d8] ;  /* 0x0009d80001237983 */ /* 0x000f220000300800 */
[----:B------:R-:W-:-:S05]  /*fd60*/  IMAD.HI.U32 R17, R9, R11, RZ ;  /* 0x0000000b09117227 */ /* 0x000fca00078e00ff */
[----:B------:R-:W-:Y:S01]  /*fd70*/  IADD3 R17, PT, PT, -R17, RZ, RZ ;  /* 0x000000ff11117210 */ /* 0x000fe20007ffe1ff */
[----:B------:R-:W-:-:S04]  /*fd80*/  IMAD.HI.U32 R5, R9, R19, RZ ;  /* 0x0000001309057227 */ /* 0x000fc800078e00ff */
[----:B------:R-:W-:Y:S02]  /*fd90*/  IMAD R11, R59, R17, R11 ;  /* 0x000000113b0b7224 */ /* 0x000fe400078e020b */
[----:B------:R-:W-:-:S03]  /*fda0*/  IMAD.MOV R5, RZ, RZ, -R5 ;  /* 0x000000ffff057224 */ /* 0x000fc600078e0a05 */
[C---:B------:R-:W-:Y:S01]  /*fdb0*/  ISETP.GT.U32.AND P6, PT, R59.reuse, R11, PT ;  /* 0x0000000b3b00720c */ /* 0x040fe20003fc4070 */
[----:B------:R-:W-:Y:S02]  /*fdc0*/  IMAD R19, R59, R5, R19 ;  /* 0x000000053b137224 */ /* 0x000fe400078e0213 */
[----:B------:R-:W-:-:S03]  /*fdd0*/  @!P1 IMAD.MOV R40, RZ, RZ, -R40 ;  /* 0x000000ffff289224 */ /* 0x000fc600078e0a28 */
[----:B------:R-:W-:-:S07]  /*fde0*/  ISETP.GT.U32.AND P1, PT, R59, R19, PT ;  /* 0x000000133b00720c */ /* 0x000fce0003f24070 */
[----:B------:R-:W-:-:S05]  /*fdf0*/  @!P6 IMAD.IADD R11, R11, 0x1, -R59 ;  /* 0x000000010b0be824 */ /* 0x000fca00078e0a3b */
[----:B------:R-:W-:Y:S01]  /*fe00*/  ISETP.GT.U32.AND P6, PT, R59, R11, PT ;  /* 0x0000000b3b00720c */ /* 0x000fe20003fc4070 */
[----:B------:R-:W-:Y:S02]  /*fe10*/  @!P1 IMAD.IADD R19, R19, 0x1, -R59 ;  /* 0x0000000113139824 */ /* 0x000fe400078e0a3b */
[----:B0-----:R-:W-:-:S03]  /*fe20*/  IMAD.MOV.U32 R0, RZ, RZ, R12 ;  /* 0x000000ffff007224 */ /* 0x001fc600078e000c */
[----:B------:R-:W-:Y:S01]  /*fe30*/  ISETP.GT.U32.AND P1, PT, R59, R19, PT ;  /* 0x000000133b00720c */ /* 0x000fe20003f24070 */
[----:B------:R-:W-:Y:S01]  /*fe40*/  @!P3 IMAD.MOV R0, RZ, RZ, -R0 ;  /* 0x000000ffff00b224 */ /* 0x000fe200078e0a00 */
[----:B------:R-:W-:Y:S01]  /*fe50*/  IABS R2, R43 ;  /* 0x0000002b00027213 */ /* 0x000fe20000000000 */
[----:B------:R-:W-:-:S03]  /*fe60*/  IMAD.HI.U32 R16, R9, R7, RZ ;  /* 0x0000000709107227 */ /* 0x000fc600078e00ff */
[----:B------:R0:W-:Y:S01]  /*fe70*/  STL [R1+0xa8], R0 ;  /* 0x0000a80001007387 */ /* 0x0001e20000100800 */
[--C-:B------:R-:W-:Y:S01]  /*fe80*/  @!P6 IMAD.IADD R11, R11, 0x1, -R59.reuse ;  /* 0x000000010b0be824 */ /* 0x100fe200078e0a3b */
[----:B------:R-:W-:Y:S02]  /*fe90*/  ISETP.GE.AND P6, PT, R43, RZ, PT ;  /* 0x000000ff2b00720c */ /* 0x000fe40003fc6270 */
[----:B------:R-:W4:Y:S01]  /*fea0*/  LDL.LU R43, [R1+0x9dc] ;  /* 0x0009dc00012b7983 */ /* 0x000f220000300800 */
[----:B------:R-:W-:Y:S02]  /*feb0*/  IMAD.MOV R16, RZ, RZ, -R16 ;  /* 0x000000ffff107224 */ /* 0x000fe400078e0a10 */
[----:B------:R-:W-:Y:S02]  /*fec0*/  @!P1 IMAD.IADD R19, R19, 0x1, -R59 ;  /* 0x0000000113139824 */ /* 0x000fe400078e0a3b */
[----:B------:R-:W-:Y:S01]  /*fed0*/  IMAD R7, R59, R16, R7 ;  /* 0x000000103b077224 */ /* 0x000fe200078e0207 */
[----:B------:R-:W-:Y:S01]  /*fee0*/  MOV R8, R11 ;  /* 0x0000000b00087202 */ /* 0x000fe20000000f00 */
[----:B0-----:R-:W-:-:S03]  /*fef0*/  IMAD.MOV.U32 R0, RZ, RZ, R19 ;  /* 0x000000ffff007224 */ /* 0x001fc600078e0013 */
[----:B------:R-:W-:Y:S01]  /*ff00*/  ISETP.GT.U32.AND P5, PT, R59, R7, PT ;  /* 0x000000073b00720c */ /* 0x000fe20003fa4070 */
[----:B------:R-:W-:Y:S02]  /*ff10*/  @!P4 IMAD.MOV R0, RZ, RZ, -R0 ;  /* 0x000000ffff00c224 */ /* 0x000fe400078e0a00 */
[----:B------:R-:W-:-:S03]  /*ff20*/  @!P2 IMAD.MOV R8, RZ, RZ, -R8 ;  /* 0x000000ffff08a224 */ /* 0x000fc600078e0a08 */
[----:B------:R0:W-:Y:S04]  /*ff30*/  STL [R1+0xb4], R0 ;  /* 0x0000b40001007387 */ /* 0x0001e80000100800 */
[----:B------:R-:W-:Y:S03]  /*ff40*/  STL [R1+0xb8], R8 ;  /* 0x0000b80801007387 */ /* 0x000fe60000100800 */
[----:B------:R-:W-:-:S05]  /*ff50*/  @!P5 IMAD.IADD R7, R7, 0x1, -R59 ;  /* 0x000000010707d824 */ /* 0x000fca00078e0a3b */
[----:B------:R-:W-:Y:S02]  /*ff60*/  ISETP.GT.U32.AND P3, PT, R59, R7, PT ;  /* 0x000000073b00720c */ /* 0x000fe40003f64070 */
[----:B------:R-:W-:Y:S02]  /*ff70*/  IABS R5, R29 ;  /* 0x0000001d00057213 */ /* 0x000fe40000000000 */
[----:B--2---:R-:W-:Y:S02]  /*ff80*/  IABS R17, R45 ;  /* 0x0000002d00117213 */ /* 0x004fe40000000000 */
[----:B------:R-:W-:Y:S02]  /*ff90*/  ISETP.GE.AND P4, PT, R45, RZ, PT ;  /* 0x000000ff2d00720c */ /* 0x000fe40003f86270 */
[----:B------:R-:W2:Y:S05]  /*ffa0*/  LDL.LU R45, [R1+0x9e0] ;  /* 0x0009e000012d7983 */ /* 0x000eaa0000300800 */
[----:B------:R-:W-:-:S02]  /*ffb0*/  @!P3 IMAD.IADD R7, R7, 0x1, -R59 ;  /* 0x000000010707b824 */ /* 0x000fc400078e0a3b */
[----:B------:R-:W-:-:S04]  /*ffc0*/  IMAD.HI.U32 R16, R9, R5, RZ ;  /* 0x0000000509107227 */ /* 0x000fc800078e00ff */
[----:B0-----:R-:W-:Y:S02]  /*ffd0*/  IMAD.MOV.U32 R0, RZ, RZ, R7 ;  /* 0x000000ffff007224 */ /* 0x001fe400078e0007 */
[----:B------:R-:W-:Y:S02]  /*ffe0*/  IMAD.MOV R16, RZ, RZ, -R16 ;  /* 0x000000ffff107224 */ /* 0x000fe400078e0a10 */
[----:B------:R-:W-:Y:S02]  /*fff0*/  @!P0 IMAD.MOV R0, RZ, RZ, -R0 ;  /* 0x000000ffff008224 */ /* 0x000fe400078e0a00 */
[----:B------:R-:W-:-:S05]  /*10000*/  IMAD R5, R59, R16, R5 ;  /* 0x000000103b057224 */ /* 0x000fca00078e0205 */
[----:B------:R-:W-:Y:S02]  /*10010*/  ISETP.GT.U32.AND P1, PT, R59, R5, PT ;  /* 0x000000053b00720c */ /* 0x000fe40003f24070 */
[----:B------:R-:W-:-:S11]  /*10020*/  ISETP.GE.AND P5, PT, R29, RZ, PT ;  /* 0x000000ff1d00720c */ /* 0x000fd60003fa6270 */
[----:B------:R-:W-:-:S05]  /*10030*/  @!P1 IMAD.IADD R5, R5, 0x1, -R59 ;  /* 0x0000000105059824 */ /* 0x000fca00078e0a3b */
[----:B------:R-:W-:Y:S01]  /*10040*/  ISETP.GT.U32.AND P1, PT, R59, R5, PT ;  /* 0x000000053b00720c */ /* 0x000fe20003f24070 */
[----:B------:R-:W-:-:S04]  /*10050*/  IMAD.HI.U32 R12, R9, R17, RZ ;  /* 0x00000011090c7227 */ /* 0x000fc800078e00ff */
[----:B------:R-:W-:-:S08]  /*10060*/  IMAD.MOV R12, RZ, RZ, -R12 ;  /* 0x000000ffff0c7224 */ /* 0x000fd000078e0a0c */
[----:B------:R-:W-:Y:S02]  /*10070*/  @!P1 IMAD.IADD R5, R5, 0x1, -R59 ;  /* 0x0000000105059824 */ /* 0x000fe400078e0a3b */
[----:B------:R-:W-:Y:S01]  /*10080*/  IMAD R17, R59, R12, R17 ;  /* 0x0000000c3b117224 */ /* 0x000fe200078e0211 */
[----:B---3--:R-:W-:Y:S02]  /*10090*/  IABS R21, R48 ;  /* 0x0000003000157213 */ /* 0x008fe40000000000 */
[----:B------:R-:W-:Y:S02]  /*100a0*/  ISETP.GE.AND P0, PT, R48, RZ, PT ;  /* 0x000000ff3000720c */ /* 0x000fe40003f06270 */
[----:B------:R-:W3:Y:S04]  /*100b0*/  LDL.LU R48, [R1+0x9e4] ;  /* 0x0009e40001307983 */ /* 0x000ee80000300800 */
[----:B------:R0:W-:Y:S04]  /*100c0*/  STL [R1+0xc4], R0 ;  /* 0x0000c40001007387 */ /* 0x0001e80000100800 */
[----:B------:R-:W3:Y:S01]  /*100d0*/  LDL.LU R29, [R1+0x9e8] ;  /* 0x0009e800011d7983 */ /* 0x000ee20000300800 */
[----:B0-----:R-:W-:Y:S01]  /*100e0*/  IMAD.MOV.U32 R0, RZ, RZ, R5 ;  /* 0x000000ffff007224 */ /* 0x001fe200078e0005 */
[----:B----4-:R-:W-:-:S03]  /*100f0*/  IABS R12, R32 ;  /* 0x00000020000c7213 */ /* 0x010fc60000000000 */
[----:B------:R-:W-:Y:S01]  /*10100*/  @!P5 IMAD.MOV R0, RZ, RZ, -R0 ;  /* 0x000000ffff00d224 */ /* 0x000fe200078e0a00 */
[----:B------:R-:W-:Y:S02]  /*10110*/  ISETP.GE.AND P1, PT, R32, RZ, PT ;  /* 0x000000ff2000720c */ /* 0x000fe40003f26270 */
[----:B------:R-:W4:Y:S01]  /*10120*/  LDL.LU R32, [R1+0x9ec] ;  /* 0x0009ec0001207983 */ /* 0x000f220000300800 */
[----:B------:R-:W-:Y:S02]  /*10130*/  IABS R11, R35 ;  /* 0x00000023000b7213 */ /* 0x000fe40000000000 */
[----:B------:R-:W-:Y:S01]  /*10140*/  ISETP.GE.AND P5, PT, R35, RZ, PT ;  /* 0x000000ff2300720c */ /* 0x000fe20003fa6270 */
[----:B------:R0:W-:Y:S04]  /*10150*/  STL [R1+0xbc], R0 ;  /* 0x0000bc0001007387 */ /* 0x0001e80000100800 */
[----:B------:R-:W4:Y:S01]  /*10160*/  LDL.LU R35, [R1+0x9f0] ;  /* 0x0009f00001237983 */ /* 0x000f220000300800 */
[----:B------:R-:W-:-:S04]  /*10170*/  IMAD.HI.U32 R16, R9, R2, RZ ;  /* 0x0000000209107227 */ /* 0x000fc800078e00ff */
[----:B------:R-:W-:-:S04]  /*10180*/  IMAD.MOV R16, RZ, RZ, -R16 ;  /* 0x000000ffff107224 */ /* 0x000fc800078e0a10 */
[----:B------:R-:W-:-:S05]  /*10190*/  IMAD R2, R59, R16, R2 ;  /* 0x000000103b027224 */ /* 0x000fca00078e0202 */
[----:B------:R-:W-:Y:S01]  /*101a0*/  ISETP.GT.U32.AND P3, PT, R59, R2, PT ;  /* 0x000000023b00720c */ /* 0x000fe20003f64070 */
[----:B------:R-:W-:Y:S01]  /*101b0*/  IMAD.HI.U32 R19, R9, R21, RZ ;  /* 0x0000001509137227 */ /* 0x000fe200078e00ff */
[----:B------:R-:W-:-:S11]  /*101c0*/  ISETP.GT.U32.AND P2, PT, R59, R17, PT ;  /* 0x000000113b00720c */ /* 0x000fd60003f44070 */
[----:B------:R-:W-:-:S05]  /*101d0*/  @!P3 IMAD.IADD R2, R2, 0x1, -R59 ;  /* 0x000000010202b824 */ /* 0x000fca00078e0a3b */
[----:B------:R-:W-:Y:S01]  /*101e0*/  ISETP.GT.U32.AND P3, PT, R59, R2, PT ;  /* 0x000000023b00720c */ /* 0x000fe20003f64070 */
[----:B------:R-:W-:-:S04]  /*101f0*/  IMAD.MOV R19, RZ, RZ, -R19 ;  /* 0x000000ffff137224 */ /* 0x000fc800078e0a13 */
[----:B------:R-:W-:Y:S02]  /*10200*/  IMAD R21, R59, R19, R21 ;  /* 0x000000133b157224 */ /* 0x000fe400078e0215 */
[----:B------:R-:W-:-:S06]  /*10210*/  @!P2 IMAD.IADD R17, R17, 0x1, -R59 ;  /* 0x000000011111a824 */ /* 0x000fcc00078e0a3b */
[----:B------:R-:W-:Y:S01]  /*10220*/  @!P3 IMAD.IADD R2, R2, 0x1, -R59 ;  /* 0x000000010202b824 */ /* 0x000fe200078e0a3b */
[----:B------:R-:W-:Y:S01]  /*10230*/  ISETP.GT.U32.AND P3, PT, R59, R21, PT ;  /* 0x000000153b00720c */ /* 0x000fe20003f64070 */
[----:B------:R-:W-:Y:S01]  /*10240*/  IMAD.HI.U32 R16, R9, R12, RZ ;  /* 0x0000000c09107227 */ /* 0x000fe200078e00ff */
[----:B------:R-:W-:Y:S02]  /*10250*/  ISETP.GT.U32.AND P2, PT, R59, R17, PT ;  /* 0x000000113b00720c */ /* 0x000fe40003f44070 */
[----:B------:R-:W-:Y:S01]  /*10260*/  IABS R7, R43 ;  /* 0x0000002b00077213 */ /* 0x000fe20000000000 */
[----:B------:R-:W-:-:S08]  /*10270*/  IMAD.MOV R16, RZ, RZ, -R16 ;  /* 0x000000ffff107224 */ /* 0x000fd000078e0a10 */
[----:B------:R-:W-:Y:S02]  /*10280*/  @!P3 IMAD.IADD R21, R21, 0x1, -R59 ;  /* 0x000000011515b824 */ /* 0x000fe400078e0a3b */
[----:B------:R-:W-:Y:S02]  /*10290*/  IMAD R12, R59, R16, R12 ;  /* 0x000000103b0c7224 */ /* 0x000fe400078e020c */
[----:B------:R-:W-:Y:S01]  /*102a0*/  IMAD.HI.U32 R16, R9, R7, RZ ;  /* 0x0000000709107227 */ /* 0x000fe200078e00ff */
[----:B------:R-:W-:-:S03]  /*102b0*/  ISETP.GT.U32.AND P3, PT, R59, R21, PT ;  /* 0x000000153b00720c */ /* 0x000fc60003f64070 */
[----:B------:R-:W-:Y:S01]  /*102c0*/  @!P2 IMAD.IADD R17, R17, 0x1, -R59 ;  /* 0x000000011111a824 */ /* 0x000fe200078e0a3b */
[C---:B------:R-:W-:Y:S01]  /*102d0*/  ISETP.GT.U32.AND P2, PT, R59.reuse, R12, PT ;  /* 0x0000000c3b00720c */ /* 0x040fe20003f44070 */
[----:B------:R-:W-:Y:S02]  /*102e0*/  IMAD.MOV R16, RZ, RZ, -R16 ;  /* 0x000000ffff107224 */ /* 0x000fe400078e0a10 */
[----:B------:R-:W-:Y:S02]  /*102f0*/  IMAD.MOV.U32 R8, RZ, RZ, R2 ;  /* 0x000000ffff087224 */ /* 0x000fe400078e0002 */
[----:B0-----:R-:W-:Y:S02]  /*10300*/  IMAD.MOV.U32 R0, RZ, RZ, R17 ;  /* 0x000000ffff007224 */ /* 0x001fe400078e0011 */
[----:B------:R-:W-:Y:S02]  /*10310*/  IMAD R7, R59, R16, R7 ;  /* 0x000000103b077224 */ /* 0x000fe400078e0207 */
[----:B------:R-:W-:Y:S01]  /*10320*/  IMAD.HI.U32 R5, R9, R11, RZ ;  /* 0x0000000b09057227 */ /* 0x000fe200078e00ff */
[----:B------:R-:W-:-:S03]  /*10330*/  @!P3 IADD3 R21, PT, PT, R21, -R59, RZ ;  /* 0x8000003b1515b210 */ /* 0x000fc60007ffe0ff */
[----:B------:R-:W-:Y:S01]  /*10340*/  @!P6 IMAD.MOV R8, RZ, RZ, -R8 ;  /* 0x000000ffff08e224 */ /* 0x000fe200078e0a08 */
[----:B------:R-:W-:Y:S01]  /*10350*/  ISETP.GT.U32.AND P3, PT, R59, R7, PT ;  /* 0x000000073b00720c */ /* 0x000fe20003f64070 */
[----:B------:R-:W-:Y:S02]  /*10360*/  @!P4 IMAD.MOV R0, RZ, RZ, -R0 ;  /* 0x000000ffff00c224 */ /* 0x000fe400078e0a00 */
[----:B------:R-:W-:Y:S01]  /*10370*/  IMAD.MOV R5, RZ, RZ, -R5 ;  /* 0x000000ffff057224 */ /* 0x000fe200078e0a05 */
[----:B------:R-:W-:Y:S01]  /*10380*/  STL [R1+0x7c], R8 ;  /* 0x00007c0801007387 */ /* 0x000fe20000100800 */
[----:B------:R-:W-:Y:S01]  /*10390*/  ISETP.GE.AND P4, PT, R43, RZ, PT ;  /* 0x000000ff2b00720c */ /* 0x000fe20003f86270 */
[----:B------:R-:W-:Y:S02]  /*103a0*/  @!P2 IMAD.IADD R12, R12, 0x1, -R59 ;  /* 0x000000010c0ca824 */ /* 0x000fe400078e0a3b */
[----:B------:R-:W4:Y:S01]  /*103b0*/  LDL.LU R43, [R1+0x9f4] ;  /* 0x0009f400012b7983 */ /* 0x000f220000300800 */
[----:B------:R-:W-:Y:S01]  /*103c0*/  IMAD R11, R59, R5, R11 ;  /* 0x000000053b0b7224 */ /* 0x000fe200078e020b */
[----:B--2---:R-:W-:-:S02]  /*103d0*/  IABS R5, R45 ;  /* 0x0000002d00057213 */ /* 0x004fc40000000000 */
[----:B------:R0:W-:Y:S01]  /*103e0*/  STL [R1+0x80], R0 ;  /* 0x0000800001007387 */ /* 0x0001e20000100800 */
[----:B------:R-:W-:Y:S02]  /*103f0*/  ISETP.GT.U32.AND P2, PT, R59, R12, PT ;  /* 0x0000000c3b00720c */ /* 0x000fe40003f44070 */
[----:B------:R-:W-:-:S04]  /*10400*/  IMAD.HI.U32 R22, R9, R5, RZ ;  /* 0x0000000509167227 */ /* 0x000fc800078e00ff */
[----:B0-----:R-:W-:-:S04]  /*10410*/  IMAD.MOV.U32 R0, RZ, RZ, R21 ;  /* 0x000000ffff007224 */ /* 0x001fc800078e0015 */
[----:B------:R-:W-:Y:S02]  /*10420*/  @!P0 IMAD.MOV R0, RZ, RZ, -R0 ;  /* 0x000000ffff008224 */ /* 0x000fe400078e0a00 */
[----:B------:R-:W-:Y:S01]  /*10430*/  @!P3 IMAD.IADD R7, R7, 0x1, -R59 ;  /* 0x000000010707b824 */ /* 0x000fe200078e0a3b */
[----:B------:R-:W-:Y:S01]  /*10440*/  ISETP.GE.AND P3, PT, R45, RZ, PT ;  /* 0x000000ff2d00720c */ /* 0x000fe20003f66270 */
[----:B------:R-:W-:Y:S01]  /*10450*/  IMAD.MOV R22, RZ, RZ, -R22 ;  /* 0x000000ffff167224 */ /* 0x000fe200078e0a16 */
[----:B------:R0:W-:Y:S04]  /*10460*/  STL [R1+0x60], R0 ;  /* 0x0000600001007387 */ /* 0x0001e80000100800 */
[----:B------:R-:W2:Y:S01]  /*10470*/  LDL.LU R45, [R1+0x9f8] ;  /* 0x0009f800012d7983 */ /* 0x000ea20000300800 */
[----:B------:R-:W-:-:S02]  /*10480*/  IMAD R5, R59, R22, R5 ;  /* 0x000000163b057224 */ /* 0x000fc400078e0205 */
[----:B------:R-:W-:-:S03]  /*10490*/  @!P2 IMAD.IADD R12, R12, 0x1, -R59 ;  /* 0x000000010c0ca824 */ /* 0x000fc600078e0a3b */
[C---:B------:R-:W-:Y:S02]  /*104a0*/  ISETP.GT.U32.AND P2, PT, R59.reuse, R5, PT ;  /* 0x000000053b00720c */ /* 0x040fe40003f44070 */
[----:B------:R-:W-:-:S11]  /*104b0*/  ISETP.GT.U32.AND P6, PT, R59, R11, PT ;  /* 0x0000000b3b00720c */ /* 0x000fd60003fc4070 */
[--C-:B------:R-:W-:Y:S02]  /*104c0*/  @!P2 IMAD.IADD R5, R5, 0x1, -R59.reuse ;  /* 0x000000010505a824 */ /* 0x100fe400078e0a3b */
[----:B------:R-:W-:-:S05]  /*104d0*/  @!P6 IMAD.IADD R11, R11, 0x1, -R59 ;  /* 0x000000010b0be824 */ /* 0x000fca00078e0a3b */
[C---:B------:R-:W-:Y:S02]  /*104e0*/  ISETP.GT.U32.AND P6, PT, R59.reuse, R11, PT ;  /* 0x0000000b3b00720c */ /* 0x040fe40003fc4070 */
[----:B------:R-:W-:-:S11]  /*104f0*/  ISETP.GT.U32.AND P0, PT, R59, R7, PT ;  /* 0x000000073b00720c */ /* 0x000fd60003f04070 */
[--C-:B------:R-:W-:Y:S02]  /*10500*/  @!P6 IMAD.IADD R11, R11, 0x1, -R59.reuse ;  /* 0x000000010b0be824 */ /* 0x100fe400078e0a3b */
[----:B0-----:R-:W-:Y:S02]  /*10510*/  IMAD.MOV.U32 R0, RZ, RZ, R12 ;  /* 0x000000ffff007224 */ /* 0x001fe400078e000c */
[----:B------:R-:W-:Y:S02]  /*10520*/  @!P0 IMAD.IADD R7, R7, 0x1, -R59 ;  /* 0x0000000107078824 */ /* 0x000fe400078e0a3b */
[----:B------:R-:W-:Y:S02]  /*10530*/  @!P1 IMAD.MOV R0, RZ, RZ, -R0 ;  /* 0x000000ffff009224 */ /* 0x000fe400078e0a00 */
[----:B------:R-:W-:-:S04]  /*10540*/  IMAD.MOV.U32 R8, RZ, RZ, R11 ;  /* 0x000000ffff087224 */ /* 0x000fc800078e000b */
[----:B------:R-:W-:Y:S01]  /*10550*/  @!P5 IMAD.MOV R8, RZ, RZ, -R8 ;  /* 0x000000ffff08d224 */ /* 0x000fe200078e0a08 */
[----:B---3--:R-:W-:Y:S02]  /*10560*/  IABS R2, R48 ;  /* 0x0000003000027213 */ /* 0x008fe40000000000 */
[----:B------:R-:W-:Y:S02]  /*10570*/  ISETP.GE.AND P2, PT, R48, RZ, PT ;  /* 0x000000ff3000720c */ /* 0x000fe40003f46270 */
[----:B------:R-:W3:Y:S01]  /*10580*/  LDL.LU R48, [R1+0x9fc] ;  /* 0x0009fc0001307983 */ /* 0x000ee20000300800 */
[----:B------:R-:W-:-:S04]  /*10590*/  IMAD.HI.U32 R17, R9, R2, RZ ;  /* 0x0000000209117227 */ /* 0x000fc800078e00ff */
[----:B------:R-:W-:-:S04]  /*105a0*/  IMAD.MOV R17, RZ, RZ, -R17 ;  /* 0x000000ffff117224 */ /* 0x000fc800078e0a11 */
[----:B------:R-:W-:Y:S01]  /*105b0*/  IMAD R2, R59, R17, R2 ;  /* 0x000000113b027224 */ /* 0x000fe200078e0202 */
[----:B------:R-:W-:-:S04]  /*105c0*/  IABS R16, R29 ;  /* 0x0000001d00107213 */ /* 0x000fc80000000000 */
[----:B------:R-:W-:Y:S01]  /*105d0*/  ISETP.GT.U32.AND P6, PT, R59, R2, PT ;  /* 0x000000023b00720c */ /* 0x000fe20003fc4070 */
[----:B------:R-:W-:-:S04]  /*105e0*/  IMAD.HI.U32 R17, R9, R16, RZ ;  /* 0x0000001009117227 */ /* 0x000fc800078e00ff */
[----:B------:R-:W-:-:S04]  /*105f0*/  IMAD.MOV R17, RZ, RZ, -R17 ;  /* 0x000000ffff117224 */ /* 0x000fc800078e0a11 */
[----:B------:R-:W-:-:S04]  /*10600*/  IMAD R16, R59, R17, R16 ;  /* 0x000000113b107224 */ /* 0x000fc800078e0210 */
[----:B------:R-:W-:Y:S01]  /*10610*/  @!P6 IMAD.IADD R2, R2, 0x1, -R59 ;  /* 0x000000010202e824 */ /* 0x000fe200078e0a3b */
[----:B------:R-:W-:-:S04]  /*10620*/  ISETP.GT.U32.AND P0, PT, R59, R16, PT ;  /* 0x000000103b00720c */ /* 0x000fc80003f04070 */
[----:B------:R-:W-:Y:S01]  /*10630*/  ISETP.GT.U32.AND P1, PT, R59, R2, PT ;  /* 0x000000023b00720c */ /* 0x000fe20003f24070 */
[----:B------:R0:W-:Y:S01]  /*10640*/  STL [R1+0x48], R0 ;  /* 0x0000480001007387 */ /* 0x0001e20000100800 */
[----:B----4-:R-:W-:Y:S01]  /*10650*/  IABS R19, R32 ;  /* 0x0000002000137213 */ /* 0x010fe20000000000 */
[----:B0-----:R-:W-:-:S04]  /*10660*/  IMAD.MOV.U32 R0, RZ, RZ, R7 ;  /* 0x000000ffff007224 */ /* 0x001fc800078e0007 */
[----:B------:R-:W-:Y:S01]  /*10670*/  @!P4 IMAD.MOV R0, RZ, RZ, -R0 ;  /* 0x000000ffff00c224 */ /* 0x000fe200078e0a00 */
[----:B------:R-:W-:Y:S05]  /*10680*/  STL [R1+0x44], R8 ;  /* 0x0000440801007387 */ /* 0x000fea0000100800 */
[--C-:B------:R-:W-:Y:S01]  /*10690*/  @!P1 IMAD.IADD R2, R2, 0x1, -R59.reuse ;  /* 0x0000000102029824 */ /* 0x100fe200078e0a3b */
[----:B------:R-:W-:Y:S01]  /*106a0*/  ISETP.GE.AND P1, PT, R32, RZ, PT ;  /* 0x000000ff2000720c */ /* 0x000fe20003f26270 */
[----:B------:R-:W-:Y:S01]  /*106b0*/  @!P0 IMAD.IADD R16, R16, 0x1, -R59 ;  /* 0x0000000110108824 */ /* 0x000fe200078e0a3b */
[----:B------:R0:W-:Y:S01]  /*106c0*/  STL [R1+0x34], R0 ;  /* 0x0000340001007387 */ /* 0x0001e20000100800 */
[----:B------:R-:W-:-:S02]  /*106d0*/  IABS R24, R35 ;  /* 0x0000002300187213 */ /* 0x000fc40000000000 */
[----:B------:R-:W-:Y:S01]  /*106e0*/  ISETP.GE.AND P0, PT, R35, RZ, PT ;  /* 0x000000ff2300720c */ /* 0x000fe20003f06270 */
[----:B------:R-:W4:Y:S04]  /*106f0*/  LDL.LU R32, [R1+0xa00] ;  /* 0x000a000001207983 */ /* 0x000f280000300800 */
[----:B------:R-:W4:Y:S04]  /*10700*/  LDL.LU R35, [R1+0xa04] ;  /* 0x000a040001237983 */ /* 0x000f280000300800 */
[----:B------:R-:W4:Y:S01]  /*10710*/  LDL.LU R60, [R1+0xa08] ;  /* 0x000a0800013c7983 */ /* 0x000f220000300800 */
[----:B------:R-:W-:Y:S01]  /*10720*/  ISETP.GT.U32.AND P6, PT, R59, R5, PT ;  /* 0x000000053b00720c */ /* 0x000fe20003fc4070 */
[----:B------:R-:W-:-:S02]  /*10730*/  IMAD.HI.U32 R22, R9, R19, RZ ;  /* 0x0000001309167227 */ /* 0x000fc400078e00ff */
[----:B------:R-:W4:Y:S02]  /*10740*/  LDL.LU R61, [R1+0xa0c] ;  /* 0x000a0c00013d7983 */ /* 0x000f240000300800 */
[----:B------:R-:W-:Y:S02]  /*10750*/  IMAD.MOV R22, RZ, RZ, -R22 ;  /* 0x000000ffff167224 */ /* 0x000fe400078e0a16 */
[----:B------:R-:W-:Y:S02]  /*10760*/  IMAD.MOV.U32 R21, RZ, RZ, R24 ;  /* 0x000000ffff157224 */ /* 0x000fe400078e0018 */
[----:B------:R-:W-:Y:S02]  /*10770*/  IMAD R19, R59, R22, R19 ;  /* 0x000000163b137224 */ /* 0x000fe400078e0213 */
[----:B------:R-:W-:-:S03]  /*10780*/  IMAD.HI.U32 R12, R9, R21, RZ ;  /* 0x00000015090c7227 */ /* 0x000fc600078e00ff */
[----:B------:R-:W-:Y:S01]  /*10790*/  ISETP.GT.U32.AND P5, PT, R59, R19, PT ;  /* 0x000000133b00720c */ /* 0x000fe20003fa4070 */
[----:B------:R-:W-:Y:S02]  /*107a0*/  @!P6 IMAD.IADD R5, R5, 0x1, -R59 ;  /* 0x000000010505e824 */ /* 0x000fe400078e0a3b */
[----:B------:R-:W-:Y:S02]  /*107b0*/  IMAD.MOV R12, RZ, RZ, -R12 ;  /* 0x000000ffff0c7224 */ /* 0x000fe400078e0a0c */
[----:B0-----:R-:W-:Y:S02]  /*107c0*/  IMAD.MOV.U32 R0, RZ, RZ, R5 ;  /* 0x000000ffff007224 */ /* 0x001fe400078e0005 */
[----:B------:R-:W-:Y:S02]  /*107d0*/  IMAD R21, R59, R12, R21 ;  /* 0x0000000c3b157224 */ /* 0x000fe400078e0215 */
[----:B------:R-:W-:-:S03]  /*107e0*/  @!P3 IMAD.MOV R0, RZ, RZ, -R0 ;  /* 0x000000ffff00b224 */ /* 0x000fc600078e0a00 */
[----:B------:R-:W-:Y:S01]  /*107f0*/  ISETP.GT.U32.AND P4, PT, R59, R21, PT ;  /* 0x000000153b00720c */ /* 0x000fe20003f84070 */
[----:B------:R-:W-:Y:S01]  /*10800*/  @!P5 IMAD.IADD R19, R19, 0x1, -R59 ;  /* 0x000000011313d824 */ /* 0x000fe200078e0a3b */
[----:B------:R0:W-:Y:S01]  /*10810*/  STL [R1+0x38], R0 ;  /* 0x0000380001007387 */ /* 0x0001e20000100800 */
[----:B------:R-:W-:Y:S01]  /*10820*/  ISETP.GT.U32.AND P5, PT, R59, R16, PT ;  /* 0x000000103b00720c */ /* 0x000fe20003fa4070 */
[----:B0-----:R-:W-:Y:S01]  /*10830*/  IMAD.MOV.U32 R0, RZ, RZ, R2 ;  /* 0x000000ffff007224 */ /* 0x001fe200078e0002 */
[----:B------:R-:W-:-:S03]  /*10840*/  IABS R7, R43 ;  /* 0x0000002b00077213 */ /* 0x000fc60000000000 */
[----:B------:R-:W-:Y:S02]  /*10850*/  @!P2 IMAD.MOV R0, RZ, RZ, -R0 ;  /* 0x000000ffff00a224 */ /* 0x000fe400078e0a00 */
[----:B------:R-:W-:-:S03]  /*10860*/  IMAD.HI.U32 R11, R9, R7, RZ ;  /* 0x00000007090b7227 */ /* 0x000fc600078e00ff */
[----:B------:R0:W-:Y:S02]  /*10870*/  STL [R1+0x3c], R0 ;  /* 0x00003c0001007387 */ /* 0x0001e40000100800 */
[----:B------:R-:W-:Y:S02]  /*10880*/  IADD3 R11, PT, PT, -R11, RZ, RZ ;  /* 0x000000ff0b0b7210 */ /* 0x000fe40007ffe1ff */
[----:B------:R-:W4:Y:S01]  /*10890*/  LDL.LU R27, [R1+0xa10] ;  /* 0x000a1000011b7983 */ /* 0x000f220000300800 */
[----:B------:R-:W-:Y:S01]  /*108a0*/  ISETP.GE.AND P2, PT, R43, RZ, PT ;  /* 0x000000ff2b00720c */ /* 0x000fe20003f46270 */
[----:B------:R-:W-:Y:S02]  /*108b0*/  @!P4 IMAD.IADD R21, R21, 0x1, -R59 ;  /* 0x000000011515c824 */ /* 0x000fe400078e0a3b */
[----:B------:R-:W-:Y:S01]  /*108c0*/  IMAD R2, R59, R11, R7 ;  /* 0x0000000b3b027224 */ /* 0x000fe200078e0207 */
[----:B------:R-:W4:Y:S01]  /*108d0*/  LDL.LU R43, [R1+0xa14] ;  /* 0x000a1400012b7983 */ /* 0x000f220000300800 */
[----:B------:R-:W-:Y:S01]  /*108e0*/  ISETP.GE.AND P6, PT, R29, RZ, PT ;  /* 0x000000ff1d00720c */ /* 0x000fe20003fc6270 */
[----:B------:R-:W-:Y:S01]  /*108f0*/  @!P5 IMAD.IADD R16, R16, 0x1, -R59 ;  /* 0x000000011010d824 */ /* 0x000fe200078e0a3b */
[----:B------:R-:W-:-:S02]  /*10900*/  ISETP.GT.U32.AND P3, PT, R59, R19, PT ;  /* 0x000000133b00720c */ /* 0x000fc40003f64070 */
[----:B--2---:R-:W-:Y:S02]  /*10910*/  IABS R12, R45 ;  /* 0x0000002d000c7213 */ /* 0x004fe40000000000 */
[----:B------:R-:W-:-:S03]  /*10920*/  ISETP.GT.U32.AND P5, PT, R59, R2, PT ;  /* 0x000000023b00720c */ /* 0x000fc60003fa4070 */
[----:B------:R-:W-:Y:S01]  /*10930*/  IMAD.MOV.U32 R5, RZ, RZ, R12 ;  /* 0x000000ffff057224 */ /* 0x000fe200078e000c */
[----:B------:R-:W-:-:S03]  /*10940*/  ISETP.GT.U32.AND P4, PT, R59, R21, PT ;  /* 0x000000153b00720c */ /* 0x000fc60003f84070 */
[----:B------:R-:W-:-:S04]  /*10950*/  IMAD.HI.U32 R11, R9, R5, RZ ;  /* 0x00000005090b7227 */ /* 0x000fc800078e00ff */
[----:B------:R-:W-:Y:S02]  /*10960*/  IMAD.MOV R11, RZ, RZ, -R11 ;  /* 0x000000ffff0b7224 */ /* 0x000fe400078e0a0b */
[----:B0-----:R-:W-:Y:S02]  /*10970*/  IMAD.MOV.U32 R0, RZ, RZ, R16 ;  /* 0x000000ffff007224 */ /* 0x001fe400078e0010 */
[----:B------:R-:W-:Y:S02]  /*10980*/  IMAD R5, R59, R11, R5 ;  /* 0x0000000b3b057224 */ /* 0x000fe400078e0205 */
[----:B------:R-:W-:Y:S02]  /*10990*/  @!P6 IMAD.MOV R0, RZ, RZ, -R0 ;  /* 0x000000ffff00e224 */ /* 0x000fe400078e0a00 */
[--C-:B------:R-:W-:Y:S01]  /*109a0*/  @!P3 IMAD.IADD R19, R19, 0x1, -R59.reuse ;  /* 0x000000011313b824 */ /* 0x100fe200078e0a3b */
[----:B------:R-:W-:Y:S01]  /*109b0*/  ISETP.GE.AND P3, PT, R45, RZ, PT ;  /* 0x000000ff2d00720c */ /* 0x000fe20003f66270 */
[--C-:B------:R-:W-:Y:S01]  /*109c0*/  @!P5 IMAD.IADD R2, R2, 0x1, -R59.reuse ;  /* 0x000000010202d824 */ /* 0x100fe200078e0a3b */
[----:B------:R-:W-:Y:S01]  /*109d0*/  ISETP.GT.U32.AND P5, PT, R59, R5, PT ;  /* 0x000000053b00720c */ /* 0x000fe20003fa4070 */
[----:B------:R-:W-:Y:S01]  /*109e0*/  @!P4 IMAD.IADD R21, R21, 0x1, -R59 ;  /* 0x000000011515c824 */ /* 0x000fe200078e0a3b */
[----:B------:R-:W2:Y:S01]  /*109f0*/  LDL.LU R45, [R1+0xa18] ;  /* 0x000a1800012d7983 */ /* 0x000ea20000300800 */
[----:B------:R-:W-:Y:S01]  /*10a00*/  IMAD.MOV.U32 R8, RZ, RZ, R19 ;  /* 0x000000ffff087224 */ /* 0x000fe200078e0013 */
[----:B------:R-:W-:-:S03]  /*10a10*/  ISETP.GT.U32.AND P6, PT, R59, R2, PT ;  /* 0x000000023b00720c */ /* 0x000fc60003fc4070 */
[----:B------:R-:W-:-:S06]  /*10a20*/  @!P1 IMAD.MOV R8, RZ, RZ, -R8 ;  /* 0x000000ffff089224 */ /* 0x000fcc00078e0a08 */
[----:B------:R-:W-:-:S05]  /*10a30*/  @!P5 IMAD.IADD R5, R5, 0x1, -R59 ;  /* 0x000000010505d824 */ /* 0x000fca00078e0a3b */
[----:B------:R-:W-:Y:S01]  /*10a40*/  ISETP.GT.U32.AND P5, PT, R59, R5, PT ;  /* 0x000000053b00720c */ /* 0x000fe20003fa4070 */
[----:B------:R-:W-:-:S12]  /*10a50*/  @!P6 IMAD.IADD R2, R2, 0x1, -R59 ;  /* 0x000000010202e824 */ /* 0x000fd800078e0a3b */
[----:B------:R-:W-:Y:S02]  /*10a60*/  @!P5 IADD3 R5, PT, PT, R5, -R59, RZ ;  /* 0x8000003b0505d210 */ /* 0x000fe40007ffe0ff */
[----:B---3--:R-:W-:Y:S02]  /*10a70*/  IABS R7, R48 ;  /* 0x0000003000077213 */ /* 0x008fe40000000000 */
[----:B------:R-:W-:Y:S02]  /*10a80*/  ISETP.GE.AND P4, PT, R48, RZ, PT ;  /* 0x000000ff3000720c */ /* 0x000fe40003f86270 */
[----:B------:R-:W3:Y:S04]  /*10a90*/  LDL.LU R48, [R1+0xa1c] ;  /* 0x000a1c0001307983 */ /* 0x000ee80000300800 */
[----:B------:R0:W-:Y:S02]  /*10aa0*/  STL [R1+0x30], R0 ;  /* 0x0000300001007387 */ /* 0x0001e40000100800 */
[----:B0-----:R-:W-:-:S04]  /*10ab0*/  IMAD.MOV.U32 R0, RZ, RZ, R21 ;  /* 0x000000ffff007224 */ /* 0x001fc800078e0015 */
[----:B------:R-:W-:Y:S01]  /*10ac0*/  @!P0 IMAD.MOV R0, RZ, RZ, -R0 ;  /* 0x000000ffff008224 */ /* 0x000fe200078e0a00 */
[----:B------:R-:W-:Y:S04]  /*10ad0*/  STL [R1+0x2c], R8 ;  /* 0x00002c0801007387 */ /* 0x000fe80000100800 */
[----:B------:R0:W-:Y:S04]  /*10ae0*/  STL [R1+0x28], R0 ;  /* 0x0000280001007387 */ /* 0x0001e80000100800 */
[----:B------:R-:W3:Y:S04]  /*10af0*/  LDL.LU R42, [R1+0xa20] ;  /* 0x000a2000012a7983 */ /* 0x000ee80000300800 */
[----:B------:R-:W3:Y:S01]  /*10b00*/  LDL.LU R39, [R1+0xa28] ;  /* 0x000a280001277983 */ /* 0x000ee20000300800 */
[----:B0-----:R-:W-:-:S04]  /*10b10*/  IMAD.MOV.U32 R0, RZ, RZ, R2 ;  /* 0x000000ffff007224 */ /* 0x001fc800078e0002 */
[----:B------:R-:W-:-:S05]  /*10b20*/  @!P2 IMAD.MOV R0, RZ, RZ, -R0 ;  /* 0x000000ffff00a224 */ /* 0x000fca00078e0a00 */
[----:B------:R0:W-:Y:S02]  /*10b30*/  STL [R1+0x24], R0 ;  /* 0x0000240001007387 */ /* 0x0001e40000100800 */
[----:B0-----:R-:W-:-:S04]  /*10b40*/  IMAD.MOV.U32 R0, RZ, RZ, R5 ;  /* 0x000000ffff007224 */ /* 0x001fc800078e0005 */
[----:B------:R-:W-:Y:S02]  /*10b50*/  @!P3 IMAD.MOV R0, RZ, RZ, -R0 ;  /* 0x000000ffff00b224 */ /* 0x000fe400078e0a00 */
[----:B------:R-:W-:-:S03]  /*10b60*/  IMAD.HI.U32 R12, R9, R7, RZ ;  /* 0x00000007090c7227 */ /* 0x000fc600078e00ff */
[----:B------:R0:W-:Y:S04]  /*10b70*/  STL [R1+0x20], R0 ;  /* 0x0000200001007387 */ /* 0x0001e80000100800 */
[----:B------:R-:W3:Y:S01]  /*10b80*/  LDL.LU R38, [R1+0xa2c] ;  /* 0x000a2c0001267983 */ /* 0x000ee20000300800 */
[----:B------:R-:W-:-:S03]  /*10b90*/  IMAD.MOV R12, RZ, RZ, -R12 ;  /* 0x000000ffff0c7224 */ /* 0x000fc600078e0a0c */
[----:B------:R-:W3:Y:S01]  /*10ba0*/  LDL.LU R37, [R1+0xa30] ;  /* 0x000a300001257983 */ /* 0x000ee20000300800 */
[C---:B------:R-:W-:Y:S01]  /*10bb0*/  IMAD R7, R59.reuse, R12, R7 ;  /* 0x0000000c3b077224 */ /* 0x040fe200078e0207 */
[----:B----4-:R-:W-:Y:S02]  /*10bc0*/  IABS R17, R35 ;  /* 0x0000002300117213 */ /* 0x010fe40000000000 */
[----:B------:R-:W4:Y:S02]  /*10bd0*/  LDL.LU R36, [R1+0xa34] ;  /* 0x000a340001247983 */ /* 0x000f240000300800 */
[----:B------:R-:W-:Y:S01]  /*10be0*/  ISETP.GT.U32.AND P1, PT, R59, R7, PT ;  /* 0x000000073b00720c */ /* 0x000fe20003f24070 */
[----:B------:R-:W-:Y:S01]  /*10bf0*/  IMAD.HI.U32 R24, R9, R17, RZ ;  /* 0x0000001109187227 */ /* 0x000fe200078e00ff */
[----:B------:R-:W4:Y:S03]  /*10c00*/  LDL.LU R34, [R1+0xa38] ;  /* 0x000a380001227983 */ /* 0x000f260000300800 */
[----:B------:R-:W-:Y:S01]  /*10c10*/  IMAD.MOV R24, RZ, RZ, -R24 ;  /* 0x000000ffff187224 */ /* 0x000fe200078e0a18 */
[----:B------:R-:W4:Y:S03]  /*10c20*/  LDL.LU R33, [R1+0xa3c] ;  /* 0x000a3c0001217983 */ /* 0x000f260000300800 */
[----:B------:R-:W-:Y:S01]  /*10c30*/  IMAD R17, R59, R24, R17 ;  /* 0x000000183b117224 */ /* 0x000fe200078e0211 */
[----:B------:R-:W4:Y:S03]  /*10c40*/  LDL.LU R31, [R1+0xa40] ;  /* 0x000a4000011f7983 */ /* 0x000f260000300800 */
[--C-:B------:R-:W-:Y:S01]  /*10c50*/  @!P1 IMAD.IADD R7, R7, 0x1, -R59.reuse ;  /* 0x0000000107079824 */ /* 0x100fe200078e0a3b */
[----:B------:R-:W-:Y:S01]  /*10c60*/  ISETP.GT.U32.AND P1, PT, R59, R17, PT ;  /* 0x000000113b00720c */ /* 0x000fe20003f24070 */
[----:B------:R-:W4:Y:S04]  /*10c70*/  LDL.LU R30, [R1+0xa44] ;  /* 0x000a4400011e7983 */ /* 0x000f280000300800 */
[----:B------:R-:W4:Y:S08]  /*10c80*/  LDL.LU R28, [R1+0xa48] ;  /* 0x000a4800011c7983 */ /* 0x000f300000300800 */
[----:B------:R-:W-:-:S05]  /*10c90*/  @!P1 IMAD.IADD R17, R17, 0x1, -R59 ;  /* 0x0000000111119824 */ /* 0x000fca00078e0a3b */
[----:B------:R-:W-:Y:S02]  /*10ca0*/  ISETP.GT.U32.AND P2, PT, R59, R17, PT ;  /* 0x000000113b00720c */ /* 0x000fe40003f44070 */
[----:B------:R-:W-:-:S11]  /*10cb0*/  IABS R29, R60 ;  /* 0x0000003c001d7213 */ /* 0x000fd60000000000 */
[----:B------:R-:W-:Y:S01]  /*10cc0*/  @!P2 IMAD.IADD R17, R17, 0x1, -R59 ;  /* 0x000000011111a824 */ /* 0x000fe200078e0a3b */
[----:B------:R-:W-:Y:S02]  /*10cd0*/  ISETP.GE.AND P2, PT, R60, RZ, PT ;  /* 0x000000ff3c00720c */ /* 0x000fe40003f46270 */
[----:B------:R-:W4:Y:S01]  /*10ce0*/  LDL.LU R60, [R1+0xa4c] ;  /* 0x000a4c00013c7983 */ /* 0x000f220000300800 */
[----:B------:R-:W-:-:S05]  /*10cf0*/  IABS R26, R32 ;  /* 0x00000020001a7213 */ /* 0x000fca0000000000 */
[----:B------:R-:W-:-:S04]  /*10d00*/  IMAD.HI.U32 R22, R9, R26, RZ ;  /* 0x0000001a09167227 */ /* 0x000fc800078e00ff */
[----:B------:R-:W-:-:S04]  /*10d10*/  IMAD.MOV R22, RZ, RZ, -R22 ;  /* 0x000000ffff167224 */ /* 0x000fc800078e0a16 */
[----:B------:R-:W-:-:S05]  /*10d20*/  IMAD R26, R59, R22, R26 ;  /* 0x000000163b1a7224 */ /* 0x000fca00078e021a */
[----:B------:R-:W-:Y:S01]  /*10d30*/  ISETP.GT.U32.AND P6, PT, R59, R26, PT ;  /* 0x0000001a3b00720c */ /* 0x000fe20003fc4070 */
[----:B------:R-:W-:Y:S01]  /*10d40*/  IMAD.HI.U32 R12, R9, R29, RZ ;  /* 0x0000001d090c7227 */ /* 0x000fe200078e00ff */
[----:B------:R-:W-:-:S03]  /*10d50*/  IABS R11, R61 ;  /* 0x0000003d000b7213 */ /* 0x000fc60000000000 */
[----:B------:R-:W-:Y:S01]  /*10d60*/  IMAD.MOV R12, RZ, RZ, -R12 ;  /* 0x000000ffff0c7224 */ /* 0x000fe200078e0a0c */
[----:B------:R-:W-:Y:S01]  /*10d70*/  IABS R19, R43 ;  /* 0x0000002b00137213 */ /* 0x000fe20000000000 */
[----:B------:R-:W-:-:S04]  /*10d80*/  IMAD.HI.U32 R16, R9, R11, RZ ;  /* 0x0000000b09107227 */ /* 0x000fc800078e00ff */
[C---:B------:R-:W-:Y:S02]  /*10d90*/  IMAD R29, R59.reuse, R12, R29 ;  /* 0x0000000c3b1d7224 */ /* 0x040fe400078e021d */
[----:B------:R-:W-:Y:S01]  /*10da0*/  @!P6 IMAD.IADD R26, R26, 0x1, -R59 ;  /* 0x000000011a1ae824 */ /* 0x000fe200078e0a3b */
[C---:B------:R-:W-:Y:S01]  /*10db0*/  ISETP.GT.U32.AND P6, PT, R59.reuse, R7, PT ;  /* 0x000000073b00720c */ /* 0x040fe20003fc4070 */
[----:B------:R-:W-:Y:S01]  /*10dc0*/  IMAD.MOV R16, RZ, RZ, -R16 ;  /* 0x000000ffff107224 */ /* 0x000fe200078e0a10 */
[----:B------:R-:W-:Y:S01]  /*10dd0*/  ISETP.GT.U32.AND P3, PT, R59, R29, PT ;  /* 0x0000001d3b00720c */ /* 0x000fe20003f64070 */
[----:B------:R-:W-:Y:S01]  /*10de0*/  IMAD.HI.U32 R2, R9, R19, RZ ;  /* 0x0000001309027227 */ /* 0x000fe200078e00ff */
[----:B------:R-:W-:-:S03]  /*10df0*/  ISETP.GE.AND P0, PT, R32, RZ, PT ;  /* 0x000000ff2000720c */ /* 0x000fc60003f06270 */
[----:B------:R-:W-:Y:S02]  /*10e00*/  IMAD R11, R59, R16, R11 ;  /* 0x000000103b0b7224 */ /* 0x000fe400078e020b */
[----:B------:R-:W-:Y:S01]  /*10e10*/  IMAD.MOV R2, RZ, RZ, -R2 ;  /* 0x000000ffff027224 */ /* 0x000fe200078e0a02 */
[----:B------:R-:W-:-:S03]  /*10e20*/  IABS R32, R27 ;  /* 0x0000001b00207213 */ /* 0x000fc60000000000 */
[----:B------:R-:W-:Y:S01]  /*10e30*/  @!P6 IMAD.IADD R7, R7, 0x1, -R59 ;  /* 0x000000010707e824 */ /* 0x000fe200078e0a3b */
[C---:B------:R-:W-:Y:S01]  /*10e40*/  ISETP.GT.U32.AND P6, PT, R59.reuse, R11, PT ;  /* 0x0000000b3b00720c */ /* 0x040fe20003fc4070 */
[C---:B------:R-:W-:Y:S01]  /*10e50*/  IMAD R19, R59.reuse, R2, R19 ;  /* 0x000000023b137224 */ /* 0x040fe200078e0213 */
[----:B------:R-:W-:Y:S01]  /*10e60*/  ISETP.GT.U32.AND P1, PT, R59, R26, PT ;  /* 0x0000001a3b00720c */ /* 0x000fe20003f24070 */
[----:B------:R-:W-:Y:S02]  /*10e70*/  @!P3 IMAD.IADD R29, R29, 0x1, -R59 ;  /* 0x000000011d1db824 */ /* 0x000fe400078e0a3b */
[----:B------:R-:W-:Y:S01]  /*10e80*/  IMAD.HI.U32 R16, R9, R32, RZ ;  /* 0x0000002009107227 */ /* 0x000fe200078e00ff */
[----:B------:R-:W-:Y:S02]  /*10e90*/  ISETP.GT.U32.AND P3, PT, R59, R19, PT ;  /* 0x000000133b00720c */ /* 0x000fe40003f64070 */
[----:B------:R-:W-:Y:S01]  /*10ea0*/  ISETP.GE.AND P5, PT, R35, RZ, PT ;  /* 0x000000ff2300720c */ /* 0x000fe20003fa6270 */
[----:B------:R-:W-:Y:S01]  /*10eb0*/  IMAD.MOV R16, RZ, RZ, -R16 ;  /* 0x000000ffff107224 */ /* 0x000fe200078e0a10 */
[----:B--2---:R-:W-:-:S03]  /*10ec0*/  IABS R35, R45 ;  /* 0x0000002d00237213 */ /* 0x004fc60000000000 */
[----:B------:R-:W-:Y:S02]  /*10ed0*/  IMAD R32, R59, R16, R32 ;  /* 0x000000103b207224 */ /* 0x000fe400078e0220 */
[--C-:B------:R-:W-:Y:S02]  /*10ee0*/  @!P6 IMAD.IADD R11, R11, 0x1, -R59.reuse ;  /* 0x000000010b0be824 */ /* 0x100fe400078e0a3b */
[--C-:B------:R-:W-:Y:S01]  /*10ef0*/  @!P1 IMAD.IADD R26, R26, 0x1, -R59.reuse ;  /* 0x000000011a1a9824 */ /* 0x100fe200078e0a3b */
[----:B------:R-:W-:Y:S01]  /*10f00*/  ISETP.GT.U32.AND P1, PT, R59, R32, PT ;  /* 0x000000203b00720c */ /* 0x000fe20003f24070 */
[----:B------:R-:W-:Y:S01]  /*10f10*/  @!P3 IMAD.IADD R19, R19, 0x1, -R59 ;  /* 0x000000011313b824 */ /* 0x000fe200078e0a3b */
[----:B------:R-:W-:Y:S01]  /*10f20*/  ISETP.GT.U32.AND P3, PT, R59, R11, PT ;  /* 0x0000000b3b00720c */ /* 0x000fe20003f64070 */
[----:B------:R-:W-:-:S03]  /*10f30*/  @!P0 IMAD.MOV R26, RZ, RZ, -R26 ;  /* 0x000000ffff1a8224 */ /* 0x000fc600078e0a1a */
[----:B------:R-:W-:Y:S01]  /*10f40*/  ISETP.GT.U32.AND P0, PT, R59, R19, PT ;  /* 0x000000133b00720c */ /* 0x000fe20003f04070 */
[----:B------:R-:W-:Y:S02]  /*10f50*/  @!P5 IMAD.MOV R17, RZ, RZ, -R17 ;  /* 0x000000ffff11d224 */ /* 0x000fe400078e0a11 */
[----:B------:R-:W-:-:S04]  /*10f60*/  @!P4 IMAD.MOV R7, RZ, RZ, -R7 ;  /* 0x000000ffff07c224 */ /* 0x000fc800078e0a07 */
[--C-:B------:R-:W-:Y:S02]  /*10f70*/  @!P1 IMAD.IADD R32, R32, 0x1, -R59.reuse ;  /* 0x0000000120209824 */ /* 0x100fe400078e0a3b */
[----:B------:R-:W-:-:S03]  /*10f80*/  @!P3 IMAD.IADD R11, R11, 0x1, -R59 ;  /* 0x000000010b0bb824 */ /* 0x000fc600078e0a3b */
[----:B------:R-:W-:Y:S01]  /*10f90*/  ISETP.GT.U32.AND P4, PT, R59, R32, PT ;  /* 0x000000203b00720c */ /* 0x000fe20003f84070 */
[----:B------:R-:W-:Y:S01]  /*10fa0*/  @!P0 IMAD.IADD R19, R19, 0x1, -R59 ;  /* 0x0000000113138824 */ /* 0x000fe200078e0a3b */
[----:B------:R-:W-:-:S11]  /*10fb0*/  ISETP.GT.U32.AND P1, PT, R59, R29, PT ;  /* 0x0000001d3b00720c */ /* 0x000fd60003f24070 */
[----:B------:R-:W-:Y:S01]  /*10fc0*/  @!P4 IMAD.IADD R32, R32, 0x1, -R59 ;  /* 0x000000012020c824 */ /* 0x000fe200078e0a3b */
[----:B------:R-:W-:Y:S02]  /*10fd0*/  ISETP.GE.AND P4, PT, R43, RZ, PT ;  /* 0x000000ff2b00720c */ /* 0x000fe40003f86270 */
[----:B------:R-:W-:-:S05]  /*10fe0*/  @!P1 IADD3 R29, PT, PT, R29, -R59, RZ ;  /* 0x8000003b1d1d9210 */ /* 0x000fca0007ffe0ff */
[----:B------:R-:W-:Y:S01]  /*10ff0*/  @!P2 IMAD.MOV R29, RZ, RZ, -R29 ;  /* 0x000000ffff1da224 */ /* 0x000fe200078e0a1d */
[----:B---3--:R-:W-:-:S05]  /*11000*/  IABS R12, R48 ;  /* 0x00000030000c7213 */ /* 0x008fca0000000000 */
[----:B------:R-:W-:Y:S02]  /*11010*/  IMAD.MOV.U32 R5, RZ, RZ, R12 ;  /* 0x000000ffff057224 */ /* 0x000fe400078e000c */
[----:B------:R-:W-:-:S04]  /*11020*/  IMAD.HI.U32 R12, R9, R35, RZ ;  /* 0x00000023090c7227 */ /* 0x000fc800078e00ff */
[----:B------:R-:W-:Y:S02]  /*11030*/  IMAD.MOV R12, RZ, RZ, -R12 ;  /* 0x000000ffff0c7224 */ /* 0x000fe400078e0a0c */
[----:B------:R-:W-:-:S04]  /*11040*/  IMAD.HI.U32 R2, R9, R5, RZ ;  /* 0x0000000509027227 */ /* 0x000fc800078e00ff */
[----:B------:R-:W-:Y:S02]  /*11050*/  IMAD R35, R59, R12, R35 ;  /* 0x0000000c3b237224 */ /* 0x000fe400078e0223 */
[----:B------:R-:W-:Y:S01]  /*11060*/  IMAD.MOV R2, RZ, RZ, -R2 ;  /* 0x000000ffff027224 */ /* 0x000fe200078e0a02 */
[----:B------:R-:W-:-:S03]  /*11070*/  IABS R16, R42 ;  /* 0x0000002a00107213 */ /* 0x000fc60000000000 */
[----:B------:R-:W-:Y:S02]  /*11080*/  IMAD R5, R59, R2, R5 ;  /* 0x000000023b057224 */ /* 0x000fe400078e0205 */
[----:B------:R-:W-:Y:S01]  /*11090*/  IMAD.HI.U32 R12, R9, R16, RZ ;  /* 0x00000010090c7227 */ /* 0x000fe200078e00ff */
[----:B------:R-:W-:-:S03]  /*110a0*/  ISETP.GT.U32.AND P5, PT, R59, R35, PT ;  /* 0x000000233b00720c */ /* 0x000fc60003fa4070 */
[----:B------:R-:W-:Y:S01]  /*110b0*/  IMAD.MOV R21, RZ, RZ, -R12 ;  /* 0x000000ffff157224 */ /* 0x000fe200078e0a0c */
[----:B------:R-:W-:-:S03]  /*110c0*/  ISETP.GT.U32.AND P3, PT, R59, R5, PT ;  /* 0x000000053b00720c */ /* 0x000fc60003f64070 */
[----:B------:R-:W-:-:S05]  /*110d0*/  IMAD R16, R59, R21, R16 ;  /* 0x000000153b107224 */ /* 0x000fca00078e0210 */
[----:B------:R-:W-:Y:S01]  /*110e0*/  ISETP.GT.U32.AND P0, PT, R59, R16, PT ;  /* 0x000000103b00720c */ /* 0x000fe20003f04070 */
[----:B------:R-:W-:Y:S01]  /*110f0*/  @!P5 IMAD.IADD R35, R35, 0x1, -R59 ;  /* 0x000000012323d824 */ /* 0x000fe200078e0a3b */
[----:B------:R-:W-:-:S03]  /*11100*/  IABS R2, R39 ;  /* 0x0000002700027213 */ /* 0x000fc60000000000 */
[----:B------:R-:W-:Y:S01]  /*11110*/  @!P3 IMAD.IADD R5, R5, 0x1, -R59 ;  /* 0x000000010505b824 */ /* 0x000fe200078e0a3b */
[----:B------:R-:W-:Y:S01]  /*11120*/  ISETP.GT.U32.AND P3, PT, R59, R35, PT ;  /* 0x000000233b00720c */ /* 0x000fe20003f64070 */
[----:B------:R-:W-:-:S04]  /*11130*/  IMAD.HI.U32 R12, R9, R2, RZ ;  /* 0x00000002090c7227 */ /* 0x000fc800078e00ff */
[----:B------:R-:W-:Y:S02]  /*11140*/  IMAD.MOV R12, RZ, RZ, -R12 ;  /* 0x000000ffff0c7224 */ /* 0x000fe400078e0a0c */
[----:B------:R-:W-:Y:S02]  /*11150*/  @!P0 IMAD.IADD R16, R16, 0x1, -R59 ;  /* 0x0000000110108824 */ /* 0x000fe400078e0a3b */
[C---:B------:R-:W-:Y:S01]  /*11160*/  IMAD R24, R59.reuse, R12, R2 ;  /* 0x0000000c3b187224 */ /* 0x040fe200078e0202 */
[----:B------:R-:W-:Y:S02]  /*11170*/  IABS R43, R38 ;  /* 0x00000026002b7213 */ /* 0x000fe40000000000 */
[----:B------:R-:W-:Y:S02]  /*11180*/  ISETP.GT.U32.AND P0, PT, R59, R16, PT ;  /* 0x000000103b00720c */ /* 0x000fe40003f04070 */
[----:B------:R-:W-:Y:S01]  /*11190*/  IABS R12, R37 ;  /* 0x00000025000c7213 */ /* 0x000fe20000000000 */
[----:B------:R-:W-:-:S04]  /*111a0*/  IMAD.HI.U32 R2, R9, R43, RZ ;  /* 0x0000002b09027227 */ /* 0x000fc800078e00ff */
[----:B------:R-:W-:Y:S02]  /*111b0*/  IMAD.MOV R2, RZ, RZ, -R2 ;  /* 0x000000ffff027224 */ /* 0x000fe400078e0a02 */
[----:B------:R-:W-:Y:S01]  /*111c0*/  @!P3 IMAD.IADD R35, R35, 0x1, -R59 ;  /* 0x000000012323b824 */ /* 0x000fe200078e0a3b */
[----:B------:R-:W-:Y:S01]  /*111d0*/  ISETP.GT.U32.AND P3, PT, R59, R24, PT ;  /* 0x000000183b00720c */ /* 0x000fe20003f64070 */
[----:B------:R-:W-:Y:S01]  /*111e0*/  IMAD.HI.U32 R22, R9, R12, RZ ;  /* 0x0000000c09167227 */ /* 0x000fe200078e00ff */
[----:B------:R-:W-:Y:S02]  /*111f0*/  ISETP.GE.AND P5, PT, R45, RZ, PT ;  /* 0x000000ff2d00720c */ /* 0x000fe40003fa6270 */
[C---:B------:R-:W-:Y:S01]  /*11200*/  ISETP.GT.U32.AND P2, PT, R59.reuse, R5, PT ;  /* 0x000000053b00720c */ /* 0x040fe20003f44070 */
[----:B------:R-:W-:Y:S01]  /*11210*/  IMAD R43, R59, R2, R43 ;  /* 0x000000023b2b7224 */ /* 0x000fe200078e022b */
[----:B----4-:R-:W-:Y:S01]  /*11220*/  IABS R45, R36 ;  /* 0x00000024002d7213 */ /* 0x010fe20000000000 */
[----:B------:R-:W-:-:S02]  /*11230*/  IMAD.MOV R2, RZ, RZ, -R22 ;  /* 0x000000ffff027224 */ /* 0x000fc400078e0a16 */
[----:B------:R-:W-:Y:S01]  /*11240*/  @!P0 IMAD.IADD R16, R16, 0x1, -R59 ;  /* 0x0000000110108824 */ /* 0x000fe200078e0a3b */
[----:B------:R-:W-:Y:S01]  /*11250*/  ISETP.GT.U32.AND P0, PT, R59, R43, PT ;  /* 0x0000002b3b00720c */ /* 0x000fe20003f04070 */
[----:B------:R-:W-:Y:S01]  /*11260*/  IMAD.HI.U32 R22, R9, R45, RZ ;  /* 0x0000002d09167227 */ /* 0x000fe200078e00ff */
[----:B------:R-:W-:-:S03]  /*11270*/  IABS R21, R34 ;  /* 0x0000002200157213 */ /* 0x000fc60000000000 */
[C---:B------:R-:W-:Y:S02]  /*11280*/  IMAD R12, R59.reuse, R2, R12 ;  /* 0x000000023b0c7224 */ /* 0x040fe400078e020c */
[----:B------:R-:W-:Y:S02]  /*11290*/  IMAD.MOV R2, RZ, RZ, -R22 ;  /* 0x000000ffff027224 */ /* 0x000fe400078e0a16 */
[----:B------:R-:W-:Y:S01]  /*112a0*/  @!P3 IMAD.IADD R24, R24, 0x1, -R59 ;  /* 0x000000011818b824 */ /* 0x000fe200078e0a3b */
[----:B------:R-:W-:Y:S01]  /*112b0*/  ISETP.GT.U32.AND P3, PT, R59, R12, PT ;  /* 0x0000000c3b00720c */ /* 0x000fe20003f64070 */
[----:B------:R-:W-:-:S04]  /*112c0*/  IMAD.HI.U32 R25, R9, R21, RZ ;  /* 0x0000001509197227 */ /* 0x000fc800078e00ff */
[----:B------:R-:W-:Y:S01]  /*112d0*/  @!P2 IMAD.IADD R5, R5, 0x1, -R59 ;  /* 0x000000010505a824 */ /* 0x000fe200078e0a3b */
[----:B------:R-:W-:Y:S01]  /*112e0*/  ISETP.GE.AND P2, PT, R48, RZ, PT ;  /* 0x000000ff3000720c */ /* 0x000fe20003f46270 */
[----:B------:R-:W-:Y:S01]  /*112f0*/  IMAD R45, R59, R2, R45 ;  /* 0x000000023b2d7224 */ /* 0x000fe200078e022d */
[----:B------:R-:W-:Y:S01]  /*11300*/  IABS R48, R33 ;  /* 0x0000002100307213 */ /* 0x000fe20000000000 */
[----:B------:R-:W-:Y:S02]  /*11310*/  IMAD.MOV R22, RZ, RZ, -R25 ;  /* 0x000000ffff167224 */ /* 0x000fe400078e0a19 */
[----:B------:R-:W-:Y:S01]  /*11320*/  @!P0 IMAD.IADD R43, R43, 0x1, -R59 ;  /* 0x000000012b2b8824 */ /* 0x000fe200078e0a3b */
[C---:B------:R-:W-:Y:S01]  /*11330*/  ISETP.GT.U32.AND P0, PT, R59.reuse, R45, PT ;  /* 0x0000002d3b00720c */ /* 0x040fe20003f04070 */
[----:B------:R-:W-:Y:S02]  /*11340*/  IMAD R21, R59, R22, R21 ;  /* 0x000000163b157224 */ /* 0x000fe400078e0215 */
[----:B------:R-:W-:-:S04]  /*11350*/  IMAD.HI.U32 R22, R9, R48, RZ ;  /* 0x0000003009167227 */ /* 0x000fc800078e00ff */
[----:B------:R-:W-:Y:S02]  /*11360*/  IMAD.MOV R22, RZ, RZ, -R22 ;  /* 0x000000ffff167224 */ /* 0x000fe400078e0a16 */
[--C-:B------:R-:W-:Y:S01]  /*11370*/  @!P3 IMAD.IADD R12, R12, 0x1, -R59.reuse ;  /* 0x000000010c0cb824 */ /* 0x100fe200078e0a3b */
[C---:B------:R-:W-:Y:S01]  /*11380*/  ISETP.GT.U32.AND P3, PT, R59.reuse, R21, PT ;  /* 0x000000153b00720c */ /* 0x040fe20003f64070 */
[----:B------:R-:W-:Y:S02]  /*11390*/  IMAD R48, R59, R22, R48 ;  /* 0x000000163b307224 */ /* 0x000fe400078e0230 */
[----:B------:R-:W-:Y:S01]  /*113a0*/  @!P0 IMAD.IADD R45, R45, 0x1, -R59 ;  /* 0x000000012d2d8824 */ /* 0x000fe200078e0a3b */
[----:B------:R-:W-:Y:S02]  /*113b0*/  ISETP.GE.AND P1, PT, R27, RZ, PT ;  /* 0x000000ff1b00720c */ /* 0x000fe40003f26270 */
[----:B------:R-:W-:Y:S02]  /*113c0*/  ISETP.GT.U32.AND P0, PT, R59, R48, PT ;  /* 0x000000303b00720c */ /* 0x000fe40003f04070 */
[----:B------:R-:W-:-:S02]  /*113d0*/  IABS R25, R31 ;  /* 0x0000001f00197213 */ /* 0x000fc40000000000 */
[----:B------:R-:W-:-:S03]  /*113e0*/  ISETP.GE.AND P6, PT, R61, RZ, PT ;  /* 0x000000ff3d00720c */ /* 0x000fc60003fc6270 */
[----:B------:R-:W-:Y:S01]  /*113f0*/  @!P3 IADD3 R21, PT, PT, R21, -R59, RZ ;  /* 0x8000003b1515b210 */ /* 0x000fe20007ffe0ff */
[C---:B------:R-:W-:Y:S01]  /*11400*/  IMAD.HI.U32 R61, R9.reuse, R25, RZ ;  /* 0x00000019093d7227 */ /* 0x040fe200078e00ff */
[----:B------:R-:W-:Y:S02]  /*11410*/  ISETP.GE.AND P3, PT, R42, RZ, PT ;  /* 0x000000ff2a00720c */ /* 0x000fe40003f66270 */
[----:B------:R-:W-:Y:S02]  /*11420*/  IABS R2, R30 ;  /* 0x0000001e00027213 */ /* 0x000fe40000000000 */
[----:B------:R-:W-:Y:S01]  /*11430*/  IABS R27, R28 ;  /* 0x0000001c001b7213 */ /* 0x000fe20000000000 */
[----:B------:R-:W-:Y:S01]  /*11440*/  IMAD.MOV R61, RZ, RZ, -R61 ;  /* 0x000000ffff3d7224 */ /* 0x000fe200078e0a3d */
[----:B------:R-:W-:Y:S01]  /*11450*/  IABS R22, R60 ;  /* 0x0000003c00167213 */ /* 0x000fe20000000000 */
[----:B------:R-:W-:Y:S01]  /*11460*/  IMAD.HI.U32 R8, R9, R2, RZ ;  /* 0x0000000209087227 */ /* 0x000fe200078e00ff */
[----:B------:R-:W2:Y:S03]  /*11470*/  LDL.LU R42, [R1+0x340] ;  /* 0x00034000012a7983 */ /* 0x000ea60000300800 */
[----:B------:R-:W-:Y:S01]  /*11480*/  @!P0 IMAD.IADD R48, R48, 0x1, -R59 ;  /* 0x0000000130308824 */ /* 0x000fe200078e0a3b */
[----:B------:R-:W-:Y:S01]  /*11490*/  ISETP.GT.U32.AND P0, PT, R59, R24, PT ;  /* 0x000000183b00720c */ /* 0x000fe20003f04070 */
[----:B0-----:R-:W-:-:S04]  /*114a0*/  IMAD.HI.U32 R0, R9, R27, RZ ;  /* 0x0000001b09007227 */ /* 0x001fc800078e00ff */
[C---:B------:R-:W-:Y:S02]  /*114b0*/  IMAD R25, R59.reuse, R61, R25 ;  /* 0x0000003d3b197224 */ /* 0x040fe400078e0219 */
[----:B------:R-:W-:Y:S01]  /*114c0*/  @!P1 IMAD.MOV R32, RZ, RZ, -R32 ;  /* 0x000000ffff209224 */ /* 0x000fe200078e0a20 */
[C---:B------:R-:W-:Y:S01]  /*114d0*/  ISETP.GT.U32.AND P1, PT, R59.reuse, R43, PT ;  /* 0x0000002b3b00720c */ /* 0x040fe20003f24070 */
[----:B------:R-:W-:Y:S02]  /*114e0*/  IMAD.MOV R10, RZ, RZ, -R8 ;  /* 0x000000ffff0a7224 */ /* 0x000fe400078e0a08 */
[----:B------:R-:W-:Y:S01]  /*114f0*/  @!P5 IMAD.MOV R35, RZ, RZ, -R35 ;  /* 0x000000ffff23d224 */ /* 0x000fe200078e0a23 */
[C---:B------:R-:W-:Y:S01]  /*11500*/  ISETP.GT.U32.AND P5, PT, R59.reuse, R45, PT ;  /* 0x0000002d3b00720c */ /* 0x040fe20003fa4070 */
[----:B------:R-:W-:Y:S01]  /*11510*/  @!P2 IMAD.MOV R5, RZ, RZ, -R5 ;  /* 0x000000ffff05a224 */ /* 0x000fe200078e0a05 */
[----:B------:R-:W-:Y:S01]  /*11520*/  ISETP.GT.U32.AND P2, PT, R59, R21, PT ;  /* 0x000000153b00720c */ /* 0x000fe20003f44070 */
[----:B------:R-:W-:-:S02]  /*11530*/  IMAD.MOV R8, RZ, RZ, -R0 ;  /* 0x000000ffff087224 */ /* 0x000fc400078e0a00 */
[----:B------:R-:W-:-:S04]  /*11540*/  IMAD.HI.U32 R0, R9, R22, RZ ;  /* 0x0000001609007227 */ /* 0x000fc800078e00ff */
[----:B------:R-:W-:Y:S01]  /*11550*/  @!P3 IMAD.MOV R16, RZ, RZ, -R16 ;  /* 0x000000ffff10b224 */ /* 0x000fe200078e0a10 */
[C---:B------:R-:W-:Y:S01]  /*11560*/  ISETP.GT.U32.AND P3, PT, R59.reuse, R25, PT ;  /* 0x000000193b00720c */ /* 0x040fe20003f64070 */
[----:B------:R-:W-:Y:S01]  /*11570*/  @!P6 IMAD.MOV R11, RZ, RZ, -R11 ;  /* 0x000000ffff0be224 */ /* 0x000fe200078e0a0b */
[C---:B------:R-:W-:Y:S01]  /*11580*/  ISETP.GT.U32.AND P6, PT, R59.reuse, R48, PT ;  /* 0x000000303b00720c */ /* 0x040fe20003fc4070 */
[C---:B------:R-:W-:Y:S02]  /*11590*/  IMAD R9, R59.reuse, R10, R2 ;  /* 0x0000000a3b097224 */ /* 0x040fe400078e0202 */
[----:B------:R-:W-:Y:S02]  /*115a0*/  IMAD.MOV R2, RZ, RZ, -R0 ;  /* 0x000000ffff027224 */ /* 0x000fe400078e0a00 */
[C---:B------:R-:W-:Y:S02]  /*115b0*/  IMAD R27, R59.reuse, R8, R27 ;  /* 0x000000083b1b7224 */ /* 0x040fe400078e021b */
[C---:B------:R-:W-:Y:S01]  /*115c0*/  IMAD R22, R59.reuse, R2, R22 ;  /* 0x000000023b167224 */ /* 0x040fe200078e0216 */
[----:B------:R-:W0:Y:S01]  /*115d0*/  S2R R44, SR_TID.X ;  /* 0x00000000002c7919 */ /* 0x000e220000002100 */
[----:B------:R-:W-:Y:S01]  /*115e0*/  @!P0 IMAD.IADD R24, R24, 0x1, -R59 ;  /* 0x0000000118188824 */ /* 0x000fe200078e0a3b */
[C---:B------:R-:W-:Y:S01]  /*115f0*/  ISETP.GT.U32.AND P0, PT, R59.reuse, R9, PT ;  /* 0x000000093b00720c */ /* 0x040fe20003f04070 */
[----:B------:R-:W-:Y:S01]  /*11600*/  @!P4 IMAD.MOV R19, RZ, RZ, -R19 ;  /* 0x000000ffff13c224 */ /* 0x000fe200078e0a13 */
[----:B------:R-:W-:Y:S01]  /*11610*/  ISETP.GT.U32.AND P4, PT, R59, R12, PT ;  /* 0x0000000c3b00720c */ /* 0x000fe20003f84070 */
[--C-:B------:R-:W-:Y:S01]  /*11620*/  @!P1 IMAD.IADD R43, R43, 0x1, -R59.reuse ;  /* 0x000000012b2b9824 */ /* 0x100fe200078e0a3b */
[----:B------:R-:W-:Y:S01]  /*11630*/  ISETP.GT.U32.AND P1, PT, R59, R27, PT ;  /* 0x0000001b3b00720c */ /* 0x000fe20003f24070 */
[--C-:B------:R-:W-:Y:S01]  /*11640*/  @!P5 IMAD.IADD R45, R45, 0x1, -R59.reuse ;  /* 0x000000012d2dd824 */ /* 0x100fe200078e0a3b */
[----:B------:R-:W-:Y:S01]  /*11650*/  ISETP.GT.U32.AND P5, PT, R59, R22, PT ;  /* 0x000000163b00720c */ /* 0x000fe20003fa4070 */
[--C-:B------:R-:W-:Y:S01]  /*11660*/  @!P2 IMAD.IADD R21, R21, 0x1, -R59.reuse ;  /* 0x000000011515a824 */ /* 0x100fe200078e0a3b */
[----:B------:R-:W-:Y:S01]  /*11670*/  ISETP.GE.AND P2, PT, R39, RZ, PT ;  /* 0x000000ff2700720c */ /* 0x000fe20003f46270 */
        /* <DEDUP_REMOVED lines=10> */
[----:B------:R-:W-:Y:S01]  /*11720*/  @!P5 IMAD.IADD R22, R22, 0x1, -R59 ;  /* 0x000000011616d824 */ /* 0x000fe200078e0a3b */
[----:B------:R-:W3:Y:S01]  /*11730*/  LDL.LU R41, [R1+0x33c] ;  /* 0x00033c0001297983 */ /* 0x000ee20000300800 */
[----:B------:R-:W-:Y:S01]  /*11740*/  @!P2 IMAD.MOV R24, RZ, RZ, -R24 ;  /* 0x000000ffff18a224 */ /* 0x000fe200078e0a18 */
[C---:B------:R-:W-:Y:S01]  /*11750*/  ISETP.GT.U32.AND P2, PT, R59.reuse, R25, PT ;  /* 0x000000193b00720c */ /* 0x040fe20003f44070 */
[----:B------:R-:W-:Y:S01]  /*11760*/  @!P3 IMAD.MOV R12, RZ, RZ, -R12 ;  /* 0x000000ffff0cb224 */ /* 0x000fe200078e0a0c */
[----:B------:R-:W4:Y:S01]  /*11770*/  LDL.LU R39, [R1+0x334] ;  /* 0x0003340001277983 */ /* 0x000f220000300800 */
[C---:B------:R-:W-:Y:S01]  /*11780*/  ISETP.GT.U32.AND P3, PT, R59.reuse, R27, PT ;  /* 0x0000001b3b00720c */ /* 0x040fe20003f64070 */
[----:B------:R-:W-:Y:S01]  /*11790*/  @!P6 IMAD.MOV R43, RZ, RZ, -R43 ;  /* 0x000000ffff2be224 */ /* 0x000fe200078e0a2b */
[----:B------:R-:W-:Y:S01]  /*117a0*/  ISETP.GT.U32.AND P6, PT, R59, R22, PT ;  /* 0x000000163b00720c */ /* 0x000fe20003fc4070 */
[----:B------:R-:W4:Y:S01]  /*117b0*/  LDL.LU R38, [R1+0x330] ;  /* 0x0003300001267983 */ /* 0x000f220000300800 */
[----:B------:R-:W1:Y:S03]  /*117c0*/  LDC R8, c[0x0][0x3ac] ;  /* 0x0000eb00ff087b82 */ /* 0x000e660000000800 */
[----:B------:R-:W4:Y:S01]  /*117d0*/  LDL.LU R37, [R1+0x32c] ;  /* 0x00032c0001257983 */ /* 0x000f220000300800 */
[----:B------:R-:W-:-:S03]  /*117e0*/  @!P0 IMAD.MOV R45, RZ, RZ, -R45 ;  /* 0x000000ffff2d8224 */ /* 0x000fc600078e0a2d */
[----:B------:R-:W4:Y:S01]  /*117f0*/  LDL.LU R36, [R1+0x328] ;  /* 0x0003280001247983 */ /* 0x000f220000300800 */
[----:B------:R-:W-:Y:S01]  /*11800*/  ISETP.GE.AND P0, PT, R33, RZ, PT ;  /* 0x000000ff2100720c */ /* 0x000fe20003f06270 */
[----:B------:R-:W-:Y:S02]  /*11810*/  @!P1 IMAD.MOV R21, RZ, RZ, -R21 ;  /* 0x000000ffff159224 */ /* 0x000fe400078e0a15 */
[----:B------:R-:W4:Y:S01]  /*11820*/  LDL.LU R34, [R1+0x324] ;  /* 0x0003240001227983 */ /* 0x000f220000300800 */
[----:B------:R-:W-:-:S03]  /*11830*/  ISETP.GE.AND P1, PT, R31, RZ, PT ;  /* 0x000000ff1f00720c */ /* 0x000fc60003f26270 */
[----:B------:R-:W4:Y:S01]  /*11840*/  LDL.LU R33, [R1+0x320] ;  /* 0x0003200001217983 */ /* 0x000f220000300800 */
[----:B------:R-:W-:Y:S01]  /*11850*/  @!P2 IADD3 R25, PT, PT, R25, -R59, RZ ;  /* 0x8000003b1919a210 */ /* 0x000fe20007ffe0ff */
[--C-:B------:R-:W-:Y:S01]  /*11860*/  @!P3 IMAD.IADD R27, R27, 0x1, -R59.reuse ;  /* 0x000000011b1bb824 */ /* 0x100fe200078e0a3b */
[----:B------:R-:W-:Y:S01]  /*11870*/  ISETP.GE.AND P2, PT, R30, RZ, PT ;  /* 0x000000ff1e00720c */ /* 0x000fe20003f46270 */
[----:B------:R-:W4:Y:S01]  /*11880*/  LDL.LU R31, [R1+0x304] ;  /* 0x00030400011f7983 */ /* 0x000f220000300800 */
[----:B------:R-:W-:Y:S01]  /*11890*/  ISETP.GE.AND P3, PT, R28, RZ, PT ;  /* 0x000000ff1c00720c */ /* 0x000fe20003f66270 */
[----:B------:R-:W-:Y:S02]  /*118a0*/  @!P6 IMAD.IADD R22, R22, 0x1, -R59 ;  /* 0x000000011616e824 */ /* 0x000fe400078e0a3b */
[----:B------:R-:W4:Y:S01]  /*118b0*/  LDL.LU R30, [R1+0x300] ;  /* 0x00030000011e7983 */ /* 0x000f220000300800 */
[----:B------:R-:W-:-:S03]  /*118c0*/  ISETP.GE.AND P6, PT, R60, RZ, PT ;  /* 0x000000ff3c00720c */ /* 0x000fc60003fc6270 */
[----:B------:R-:W4:Y:S04]  /*118d0*/  LDL.LU R28, [R1+0x2fc] ;  /* 0x0002fc00011c7983 */ /* 0x000f280000300800 */
[----:B------:R-:W4:Y:S01]  /*118e0*/  LDL.LU R60, [R1+0x2f8] ;  /* 0x0002f800013c7983 */ /* 0x000f220000300800 */
[----:B------:R-:W-:Y:S02]  /*118f0*/  ISETP.GT.U32.AND P5, PT, R59, R9, PT ;  /* 0x000000093b00720c */ /* 0x000fe40003fa4070 */
[C---:B0-----:R-:W-:Y:S01]  /*11900*/  LOP3.LUT R2, R44.reuse, 0x7, RZ, 0xc0, !PT ;  /* 0x000000072c027812 */ /* 0x041fe200078ec0ff */
[----:B------:R-:W-:-:S10]  /*11910*/  IMAD.SHL.U32 R61, R44, 0x2, RZ ;  /* 0x000000022c3d7824 */ /* 0x000fd400078e00ff */
[----:B------:R-:W-:Y:S01]  /*11920*/  @!P5 IMAD.IADD R9, R9, 0x1, -R59 ;  /* 0x000000010909d824 */ /* 0x000fe200078e0a3b */
[----:B------:R-:W-:Y:S01]  /*11930*/  ISETP.GT.U32.AND P5, PT, R59, R54, PT ;  /* 0x000000363b00720c */ /* 0x000fe20003fa4070 */
[C---:B------:R-:W-:Y:S02]  /*11940*/  IMAD R13, R2.reuse, 0x110, RZ ;  /* 0x00000110020d7824 */ /* 0x040fe400078e02ff */
[----:B------:R-:W-:Y:S02]  /*11950*/  IMAD R10, R2, 0x90, RZ ;  /* 0x00000090020a7824 */ /* 0x000fe400078e02ff */
[C---:B------:R-:W-:Y:S01]  /*11960*/  IMAD.SHL.U32 R0, R44.reuse, 0x80, RZ ;  /* 0x000000802c007824 */ /* 0x040fe200078e00ff */
[----:B------:R-:W-:Y:S02]  /*11970*/  LOP3.LUT R2, R13, 0x10, R61, 0x78, !PT ;  /* 0x000000100d027812 */ /* 0x000fe400078e783d */
[----:B------:R-:W-:Y:S02]  /*11980*/  LOP3.LUT R44, R44, 0x1f, RZ, 0xc0, !PT ;  /* 0x0000001f2c2c7812 */ /* 0x000fe400078ec0ff */
[----:B------:R-:W-:-:S03]  /*11990*/  LOP3.LUT R2, R2, 0x800, R0, 0xf8, !PT ;  /* 0x0000080002027812 */ /* 0x000fc600078ef800 */
[----:B------:R-:W-:Y:S01]  /*119a0*/  @!P5 IMAD.IADD R54, R54, 0x1, -R59 ;  /* 0x000000013636d824 */ /* 0x000fe200078e0a3b */
[----:B------:R-:W-:Y:S01]  /*119b0*/  ISETP.NE.AND P5, PT, R3, RZ, PT ;  /* 0x000000ff0300720c */ /* 0x000fe20003fa5270 */
[----:B-1----:R-:W-:Y:S01]  /*119c0*/  IMAD R0, R44, R8, RZ ;  /* 0x000000082c007224 */ /* 0x002fe200078e02ff */
[----:B------:R-:W-:Y:S02]  /*119d0*/  LOP3.LUT R3, RZ, R3, RZ, 0x33, !PT ;  /* 0x00000003ff037212 */ /* 0x000fe400078e33ff */
[----:B------:R-:W-:Y:S01]  /*119e0*/  LOP3.LUT R61, R10, 0x30, R61, 0x78, !PT ;  /* 0x000000300a3d7812 */ /* 0x000fe200078e783d */
[----:B------:R-:W-:Y:S02]  /*119f0*/  IMAD R8, R8, 0x20, R0 ;  /* 0x0000002008087824 */ /* 0x000fe400078e0200 */
[----:B------:R-:W-:Y:S01]  /*11a00*/  @!P0 IMAD.MOV R48, RZ, RZ, -R48 ;  /* 0x000000ffff308224 */ /* 0x000fe200078e0a30 */
[----:B------:R-:W-:Y:S01]  /*11a10*/  LEA R2, P0, R0, UR10, 0x1 ;  /* 0x0000000a00027c11 */ /* 0x000fe2000f8008ff */
[----:B------:R-:W-:Y:S01]  /*11a20*/  STL [R1+0x32d8], R61 ;  /* 0x0032d83d01007387 */ /* 0x000fe20000100800 */
[----:B--2---:R-:W-:-:S05]  /*11a30*/  SEL R10, R3, R42, !P5 ;  /* 0x0000002a030a7207 */ /* 0x004fca0006800000 */
[----:B------:R0:W-:Y:S01]  /*11a40*/  STL [R1+0x3e4], R10 ;  /* 0x0003e40a01007387 */ /* 0x0001e20000100800 */
[C---:B---3--:R-:W-:Y:S02]  /*11a50*/  SEL R8, R3.reuse, R41, !P5 ;  /* 0x0000002903087207 */ /* 0x048fe40006800000 */
[----:B----4-:R-:W-:-:S03]  /*11a60*/  SEL R0, R3, R39, !P5 ;  /* 0x0000002703007207 */ /* 0x010fc60006800000 */
[----:B------:R1:W-:Y:S01]  /*11a70*/  STL [R1+0x3e0], R8 ;  /* 0x0003e00801007387 */ /* 0x0003e20000100800 */
[----:B0-----:R-:W-:-:S03]  /*11a80*/  SEL R10, R3, R38, !P5 ;  /* 0x00000026030a7207 */ /* 0x001fc60006800000 */
[----:B------:R0:W-:Y:S01]  /*11a90*/  STL [R1+0x3dc], R0 ;  /* 0x0003dc0001007387 */ /* 0x0001e20000100800 */
[----:B-1----:R-:W-:-:S03]  /*11aa0*/  SEL R8, R3, R37, !P5 ;  /* 0x0000002503087207 */ /* 0x002fc60006800000 */
        /* <DEDUP_REMOVED lines=14> */
[----:B------:R-:W2:Y:S04]  /*11b90*/  LDL.LU R13, [R1+0x2f4] ;  /* 0x0002f400010d7983 */ /* 0x000ea80000300800 */
[----:B------:R0:W-:Y:S04]  /*11ba0*/  STL [R1+0x3bc], R8 ;  /* 0x0003bc0801007387 */ /* 0x0001e80000100800 */
[----:B-1----:R-:W3:Y:S04]  /*11bb0*/  LDL.LU R10, [R1+0x2f0] ;  /* 0x0002f000010a7983 */ /* 0x002ee80000300800 */
[----:B------:R1:W-:Y:S04]  /*11bc0*/  STL [R1+0x3b8], R0 ;  /* 0x0003b80001007387 */ /* 0x0003e80000100800 */
[----:B0-----:R-:W4:Y:S04]  /*11bd0*/  LDL.LU R8, [R1+0x2ec] ;  /* 0x0002ec0001087983 */ /* 0x001f280000300800 */
[----:B-1----:R-:W4:Y:S04]  /*11be0*/  LDL.LU R0, [R1+0x2e8] ;  /* 0x0002e80001007983 */ /* 0x002f280000300800 */
        /* <DEDUP_REMOVED lines=25> */
[----:B------:R-:W4:Y:S04]  /*11d80*/  LDL.LU R59, [R1] ;  /* 0x00000000013b7983 */ /* 0x000f280000300800 */
[----:B------:R-:W4:Y:S01]  /*11d90*/  LDL.LU R61, [R1+0x288] ;  /* 0x00028800013d7983 */ /* 0x000f220000300800 */
[----:B--2---:R-:W-:-:S05]  /*11da0*/  SEL R13, R3, R13, !P5 ;  /* 0x0000000d030d7207 */ /* 0x004fca0006800000 */
[----:B------:R0:W-:Y:S01]  /*11db0*/  STL [R1+0x3b4], R13 ;  /* 0x0003b40d01007387 */ /* 0x0001e20000100800 */
[----:B---3--:R-:W-:-:S03]  /*11dc0*/  SEL R10, R3, R10, !P5 ;  /* 0x0000000a030a7207 */ /* 0x008fc60006800000 */
[----:B0-----:R-:W2:Y:S01]  /*11dd0*/  LDL.LU R13, [R1+0x33f8] ;  /* 0x0033f800010d7983 */ /* 0x001ea20000300800 */
[----:B----4-:R-:W-:-:S03]  /*11de0*/  SEL R8, R3, R8, !P5 ;  /* 0x0000000803087207 */ /* 0x010fc60006800000 */
[----:B------:R0:W-:Y:S01]  /*11df0*/  STL [R1+0x3b0], R10 ;  /* 0x0003b00a01007387 */ /* 0x0001e20000100800 */
[C---:B------:R-:W-:Y:S02]  /*11e00*/  SEL R0, R3.reuse, R0, !P5 ;  /* 0x0000000003007207 */ /* 0x040fe40006800000 */
[C---:B------:R-:W-:Y:S01]  /*11e10*/  SEL R20, R3.reuse, R20, !P5 ;  /* 0x0000001403147207 */ /* 0x040fe20006800000 */
[----:B0-----:R-:W3:Y:S01]  /*11e20*/  LDL.LU R10, [R1+0x33f4] ;  /* 0x0033f400010a7983 */ /* 0x001ee20000300800 */
[----:B------:R-:W-:-:S03]  /*11e30*/  SEL R58, R3, R58, !P5 ;  /* 0x0000003a033a7207 */ /* 0x000fc60006800000 */
[----:B------:R0:W-:Y:S01]  /*11e40*/  STL [R1+0x3ac], R8 ;  /* 0x0003ac0801007387 */ /* 0x0001e20000100800 */
[C---:B------:R-:W-:Y:S02]  /*11e50*/  SEL R57, R3.reuse, R57, !P5 ;  /* 0x0000003903397207 */ /* 0x040fe40006800000 */
[C---:B------:R-:W-:Y:S01]  /*11e60*/  SEL R56, R3.reuse, R56, !P5 ;  /* 0x0000003803387207 */ /* 0x040fe20006800000 */
[----:B0-----:R-:W4:Y:S04]  /*11e70*/  LDL.LU R8, [R1+0x33f0] ;  /* 0x0033f00001087983 */ /* 0x001f280000300800 */
[----:B------:R0:W-:Y:S01]  /*11e80*/  STL [R1+0x3a8], R0 ;  /* 0x0003a80001007387 */ /* 0x0001e20000100800 */
[C---:B------:R-:W-:Y:S02]  /*11e90*/  SEL R55, R3.reuse, R55, !P5 ;  /* 0x0000003703377207 */ /* 0x040fe40006800000 */
[C---:B------:R-:W-:Y:S01]  /*11ea0*/  SEL R53, R3.reuse, R53, !P5 ;  /* 0x0000003503357207 */ /* 0x040fe20006800000 */
[----:B0-----:R-:W2:Y:S04]  /*11eb0*/  LDL.LU R0, [R1+0x33ec] ;  /* 0x0033ec0001007983 */ /* 0x001ea80000300800 */
[----:B------:R0:W-:Y:S01]  /*11ec0*/  STL [R1+0x3a4], R20 ;  /* 0x0003a41401007387 */ /* 0x0001e20000100800 */
[----:B------:R-:W-:-:S03]  /*11ed0*/  SEL R52, R3, R52, !P5 ;  /* 0x0000003403347207 */ /* 0x000fc60006800000 */
        /* <DEDUP_REMOVED lines=55> */
[----:B------:R0:W-:Y:S04]  /*12250*/  STL [R1+0x358], R34 ;  /* 0x0003582201007387 */ /* 0x0001e80000100800 */
[----:B0-----:R-:W2:Y:S04]  /*12260*/  LDL.LU R34, [R1+0x339c] ;  /* 0x00339c0001227983 */ /* 0x001ea80000300800 */
[----:B------:R0:W-:Y:S04]  /*12270*/  STL [R1+0x354], R33 ;  /* 0x0003542101007387 */ /* 0x0001e80000100800 */
[----:B0-----:R-:W2:Y:S04]  /*12280*/  LDL.LU R33, [R1+0x3398] ;  /* 0x0033980001217983 */ /* 0x001ea80000300800 */
[----:B------:R0:W-:Y:S04]  /*12290*/  STL [R1+0x350], R31 ;  /* 0x0003501f01007387 */ /* 0x0001e80000100800 */
[----:B0-----:R-:W2:Y:S04]  /*122a0*/  LDL.LU R31, [R1+0x3394] ;  /* 0x00339400011f7983 */ /* 0x001ea80000300800 */
[----:B------:R0:W-:Y:S04]  /*122b0*/  STL [R1+0x34c], R30 ;  /* 0x00034c1e01007387 */ /* 0x0001e80000100800 */
[----:B0-----:R-:W3:Y:S04]  /*122c0*/  LDL.LU R30, [R1+0x3390] ;  /* 0x00339000011e7983 */ /* 0x001ee80000300800 */
[----:B------:R0:W-:Y:S04]  /*122d0*/  STL [R1+0x348], R28 ;  /* 0x0003481c01007387 */ /* 0x0001e80000100800 */
[----:B0-----:R-:W4:Y:S04]  /*122e0*/  LDL.LU R28, [R1+0x338c] ;  /* 0x00338c00011c7983 */ /* 0x001f280000300800 */
[----:B------:R0:W-:Y:S04]  /*122f0*/  STL [R1+0x344], R60 ;  /* 0x0003443c01007387 */ /* 0x0001e80000100800 */
[----:B0-----:R-:W4:Y:S01]  /*12300*/  LDL.LU R60, [R1+0x3388] ;  /* 0x00338800013c7983 */ /* 0x001f220000300800 */
[----:B------:R-:W-:-:S02]  /*12310*/  SEL R59, R3, R59, !P5 ;  /* 0x0000003b033b7207 */ /* 0x000fc40006800000 */
[----:B------:R-:W-:-:S03]  /*12320*/  SEL R61, R3, R61, !P5 ;  /* 0x0000003d033d7207 */ /* 0x000fc60006800000 */
[----:B------:R0:W-:Y:S04]  /*12330*/  STL [R1+0x340], R59 ;  /* 0x0003403b01007387 */ /* 0x0001e80000100800 */
[----:B------:R-:W-:Y:S01]  /*12340*/  STL [R1+0x33c], R61 ;  /* 0x00033c3d01007387 */ /* 0x000fe20000100800 */
[C---:B--2---:R-:W-:Y:S02]  /*12350*/  SEL R31, R3.reuse, R31, !P5 ;  /* 0x0000001f031f7207 */ /* 0x044fe40006800000 */
[C---:B---3--:R-:W-:Y:S02]  /*12360*/  SEL R30, R3.reuse, R30, !P5 ;  /* 0x0000001e031e7207 */ /* 0x048fe40006800000 */
[C---:B----4-:R-:W-:Y:S02]  /*12370*/  SEL R28, R3.reuse, R28, !P5 ;  /* 0x0000001c031c7207 */ /* 0x050fe40006800000 */
[----:B0-----:R-:W-:-:S05]  /*12380*/  SEL R59, R3, R60, !P5 ;  /* 0x0000003c033b7207 */ /* 0x001fca0006800000 */
[----:B------:R-:W-:Y:S04]  /*12390*/  STL [R1+0x334], R59 ;  /* 0x0003343b01007387 */ /* 0x000fe80000100800 */
[----:B------:R0:W-:Y:S04]  /*123a0*/  STL [R1+0x330], R28 ;  /* 0x0003301c01007387 */ /* 0x0001e80000100800 */
[----:B------:R1:W-:Y:S04]  /*123b0*/  STL [R1+0x32c], R30 ;  /* 0x00032c1e01007387 */ /* 0x0003e80000100800 */
[----:B------:R2:W-:Y:S01]  /*123c0*/  STL [R1+0x328], R31 ;  /* 0x0003281f01007387 */ /* 0x0005e20000100800 */
[----:B0-----:R-:W-:-:S02]  /*123d0*/  SEL R28, R3, R33, !P5 ;  /* 0x00000021031c7207 */ /* 0x001fc40006800000 */
[----:B-1----:R-:W-:-:S03]  /*123e0*/  SEL R30, R3, R34, !P5 ;  /* 0x00000022031e7207 */ /* 0x002fc60006800000 */
[----:B------:R0:W-:Y:S01]  /*123f0*/  STL [R1+0x324], R28 ;  /* 0x0003241c01007387 */ /* 0x0001e20000100800 */
[----:B--2---:R-:W-:-:S03]  /*12400*/  SEL R31, R3, R36, !P5 ;  /* 0x00000024031f7207 */ /* 0x004fc60006800000 */
[----:B------:R1:W-:Y:S04]  /*12410*/  STL [R1+0x320], R30 ;  /* 0x0003201e01007387 */ /* 0x0003e80000100800 */
[----:B------:R2:W-:Y:S01]  /*12420*/  STL [R1+0x31c], R31 ;  /* 0x00031c1f01007387 */ /* 0x0005e20000100800 */
[C---:B0-----:R-:W-:Y:S02]  /*12430*/  SEL R28, R3.reuse, R37, !P5 ;  /* 0x00000025031c7207 */ /* 0x041fe40006800000 */
        /* <DEDUP_REMOVED lines=10> */
[----:B------:R-:W-:Y:S01]  /*124e0*/  STL [R1+0x304], R31 ;  /* 0x0003041f01007387 */ /* 0x000fe20000100800 */
[----:B0-----:R-:W-:-:S03]  /*124f0*/  SEL R28, R3, R46, !P5 ;  /* 0x0000002e031c7207 */ /* 0x001fc60006800000 */
[----:B------:R-:W2:Y:S01]  /*12500*/  LDL.LU R34, [R1+0x294] ;  /* 0x0002940001227983 */ /* 0x000ea20000300800 */
[----:B-1----:R-:W-:-:S03]  /*12510*/  SEL R30, R3, R47, !P5 ;  /* 0x0000002f031e7207 */ /* 0x002fc60006800000 */
[----:B------:R0:W-:Y:S04]  /*12520*/  STL [R1+0x300], R28 ;  /* 0x0003001c01007387 */ /* 0x0001e80000100800 */
[----:B------:R-:W-:Y:S04]  /*12530*/  STL [R1+0x2fc], R30 ;  /* 0x0002fc1e01007387 */ /* 0x000fe80000100800 */
[----:B------:R-:W3:Y:S01]  /*12540*/  LDL.LU R44, [R1+0x290] ;  /* 0x00029000012c7983 */ /* 0x000ee20000300800 */
[----:B0-----:R-:W-:-:S03]  /*12550*/  SEL R28, R3, R49, !P5 ;  /* 0x00000031031c7207 */ /* 0x001fc60006800000 */
[----:B------:R-:W4:Y:S04]  /*12560*/  LDL.LU R42, [R1+0x23c] ;  /* 0x00023c00012a7983 */ /* 0x000f280000300800 */
[----:B------:R0:W-:Y:S04]  /*12570*/  STL [R1+0x2f8], R28 ;  /* 0x0002f81c01007387 */ /* 0x0001e80000100800 */
[----:B------:R-:W4:Y:S04]  /*12580*/  LDL.LU R41, [R1+0x260] ;  /* 0x0002600001297983 */ /* 0x000f280000300800 */
[----:B------:R-:W4:Y:S04]  /*12590*/  LDL.LU R39, [R1+0x280] ;  /* 0x0002800001277983 */ /* 0x000f280000300800 */
[----:B------:R-:W4:Y:S04]  /*125a0*/  LDL.LU R38, [R1+0x284] ;  /* 0x0002840001267983 */ /* 0x000f280000300800 */
[----:B------:R-:W4:Y:S01]  /*125b0*/  LDL.LU R33, [R1+0x264] ;  /* 0x0002640001217983 */ /* 0x000f220000300800 */
[----:B0-----:R-:W-:-:S03]  /*125c0*/  SEL R28, R3, R50, !P5 ;  /* 0x00000032031c7207 */ /* 0x001fc60006800000 */
[----:B------:R-:W4:Y:S01]  /*125d0*/  LDL.LU R31, [R1+0x268] ;  /* 0x00026800011f7983 */ /* 0x000f220000300800 */
[C---:B------:R-:W-:Y:S02]  /*125e0*/  SEL R30, R3.reuse, R51, !P5 ;  /* 0x00000033031e7207 */ /* 0x040fe40006800000 */
[C---:B------:R-:W-:Y:S01]  /*125f0*/  SEL R36, R3.reuse, R52, !P5 ;  /* 0x0000003403247207 */ /* 0x040fe20006800000 */
[----:B------:R0:W-:Y:S04]  /*12600*/  STL [R1+0x2f4], R28 ;  /* 0x0002f41c01007387 */ /* 0x0001e80000100800 */
[----:B0-----:R-:W4:Y:S04]  /*12610*/  LDL.LU R28, [R1+0x270] ;  /* 0x00027000011c7983 */ /* 0x001f280000300800 */
[----:B------:R0:W-:Y:S04]  /*12620*/  STL [R1+0x2f0], R30 ;  /* 0x0002f01e01007387 */ /* 0x0001e80000100800 */
[----:B------:R1:W-:Y:S04]  /*12630*/  STL [R1+0x2ec], R36 ;  /* 0x0002ec2401007387 */ /* 0x0003e80000100800 */
[----:B------:R-:W4:Y:S01]  /*12640*/  LDL.LU R61, [R1+0x274] ;  /* 0x00027400013d7983 */ /* 0x000f220000300800 */
[----:B0-----:R-:W-:-:S02]  /*12650*/  SEL R30, R3, R53, !P5 ;  /* 0x00000035031e7207 */ /* 0x001fc40006800000 */
[----:B------:R-:W-:-:S03]  /*12660*/  SEL R37, R3, R55, !P5 ;  /* 0x0000003703257207 */ /* 0x000fc60006800000 */
[----:B------:R0:W-:Y:S01]  /*12670*/  STL [R1+0x2e8], R30 ;  /* 0x0002e81e01007387 */ /* 0x0001e20000100800 */
[C---:B-1----:R-:W-:Y:S02]  /*12680*/  SEL R36, R3.reuse, R56, !P5 ;  /* 0x0000003803247207 */ /* 0x042fe40006800000 */
[C---:B------:R-:W-:Y:S01]  /*12690*/  SEL R46, R3.reuse, R57, !P5 ;  /* 0x00000039032e7207 */ /* 0x040fe20006800000 */
[----:B0-----:R-:W4:Y:S04]  /*126a0*/  LDL.LU R30, [R1+0x278] ;  /* 0x00027800011e7983 */ /* 0x001f280000300800 */
[----:B------:R0:W-:Y:S04]  /*126b0*/  STL [R1+0x2e4], R37 ;  /* 0x0002e42501007387 */ /* 0x0001e80000100800 */
[----:B------:R-:W4:Y:S04]  /*126c0*/  LDL.LU R60, [R1+0x27c] ;  /* 0x00027c00013c7983 */ /* 0x000f280000300800 */
[----:B------:R1:W-:Y:S04]  /*126d0*/  STL [R1+0x2e0], R36 ;  /* 0x0002e02401007387 */ /* 0x0003e80000100800 */
[----:B------:R-:W-:Y:S01]  /*126e0*/  STL [R1+0x2dc], R46 ;  /* 0x0002dc2e01007387 */ /* 0x000fe20000100800 */
[----:B0-----:R-:W-:-:S03]  /*126f0*/  SEL R37, R3, R58, !P5 ;  /* 0x0000003a03257207 */ /* 0x001fc60006800000 */
[----:B------:R-:W4:Y:S01]  /*12700*/  LDL.LU R59, [R1+0x248] ;  /* 0x00024800013b7983 */ /* 0x000f220000300800 */
[C---:B-1----:R-:W-:Y:S02]  /*12710*/  SEL R36, R3.reuse, R20, !P5 ;  /* 0x0000001403247207 */ /* 0x042fe40006800000 */
[C---:B------:R-:W-:Y:S02]  /*12720*/  SEL R20, R3.reuse, R0, !P5 ;  /* 0x0000000003147207 */ /* 0x040fe40006800000 */
[C---:B------:R-:W-:Y:S01]  /*12730*/  SEL R8, R3.reuse, R8, !P5 ;  /* 0x0000000803087207 */ /* 0x040fe20006800000 */
[----:B------:R-:W-:Y:S01]  /*12740*/  STL [R1+0x2d8], R37 ;  /* 0x0002d82501007387 */ /* 0x000fe20000100800 */
[C---:B------:R-:W-:Y:S02]  /*12750*/  SEL R0, R3.reuse, R10, !P5 ;  /* 0x0000000a03007207 */ /* 0x040fe40006800000 */
[C---:B------:R-:W-:Y:S01]  /*12760*/  SEL R10, R3.reuse, R13, !P5 ;  /* 0x0000000d030a7207 */ /* 0x040fe20006800000 */
[----:B------:R-:W-:Y:S04]  /*12770*/  STL [R1+0x2d0], R36 ;  /* 0x0002d02401007387 */ /* 0x000fe80000100800 */
[----:B------:R-:W-:Y:S04]  /*12780*/  STL [R1+0x2c8], R20 ;  /* 0x0002c81401007387 */ /* 0x000fe80000100800 */
[----:B------:R0:W-:Y:S04]  /*12790*/  STL [R1+0x2c4], R8 ;  /* 0x0002c40801007387 */ /* 0x0001e80000100800 */
[----:B------:R1:W-:Y:S04]  /*127a0*/  STL [R1+0x2c0], R0 ;  /* 0x0002c00001007387 */ /* 0x0003e80000100800 */
[----:B------:R-:W-:Y:S01]  /*127b0*/  STL [R1+0x2bc], R10 ;  /* 0x0002bc0a01007387 */ /* 0x000fe20000100800 */
[----:B0-----:R-:W-:-:S03]  /*127c0*/  SEL R8, R3, R15, !P5 ;  /* 0x0000000f03087207 */ /* 0x001fc60006800000 */
[----:B------:R-:W4:Y:S01]  /*127d0*/  LDL.LU R37, [R1+0x254] ;  /* 0x0002540001257983 */ /* 0x000f220000300800 */
[----:B-1----:R-:W-:-:S03]  /*127e0*/  SEL R0, R3, R18, !P5 ;  /* 0x0000001203007207 */ /* 0x002fc60006800000 */
[----:B------:R-:W-:Y:S04]  /*127f0*/  STL [R1+0x2b4], R8 ;  /* 0x0002b40801007387 */ /* 0x000fe80000100800 */
[----:B------:R-:W4:Y:S04]  /*12800*/  LDL.LU R36, [R1+0x244] ;  /* 0x0002440001247983 */ /* 0x000f280000300800 */
[----:B------:R2:W-:Y:S02]  /*12810*/  STL [R1+0x2b0], R0 ;  /* 0x0002b00001007387 */ /* 0x0005e40000100800 */
[----:B--2---:R-:W-:-:S02]  /*12820*/  SEL R0, R3, R34, !P5 ;  /* 0x0000002203007207 */ /* 0x004fc40006800000 */
[----:B------:R-:W2:Y:S04]  /*12830*/  LDL.LU R34, [R1+0x238] ;  /* 0x0002380001227983 */ /* 0x000ea80000300800 */
[----:B------:R4:W-:Y:S01]  /*12840*/  STL [R1+0x2a8], R0 ;  /* 0x0002a80001007387 */ /* 0x0009e20000100800 */
[C---:B---3--:R-:W-:Y:S02]  /*12850*/  SEL R10, R3.reuse, R44, !P5 ;  /* 0x0000002c030a7207 */ /* 0x048fe40006800000 */
[----:B----4-:R-:W-:-:S03]  /*12860*/  SEL R0, R3, R42, !P5 ;  /* 0x0000002a03007207 */ /* 0x010fc60006800000 */
[----:B------:R0:W-:Y:S01]  /*12870*/  STL [R1+0x2a4], R10 ;  /* 0x0002a40a01007387 */ /* 0x0001e20000100800 */
[----:B------:R-:W-:-:S03]  /*12880*/  SEL R8, R3, R41, !P5 ;  /* 0x0000002903087207 */ /* 0x000fc60006800000 */
[----:B------:R1:W-:Y:S01]  /*12890*/  STL [R1+0x2a0], R0 ;  /* 0x0002a00001007387 */ /* 0x0003e20000100800 */
[----:B0-----:R-:W-:-:S03]  /*128a0*/  SEL R10, R3, R39, !P5 ;  /* 0x00000027030a7207 */ /* 0x001fc60006800000 */
[----:B------:R0:W-:Y:S04]  /*128b0*/  STL [R1+0x29c], R8 ;  /* 0x00029c0801007387 */ /* 0x0001e80000100800 */
[----:B------:R-:W-:Y:S01]  /*128c0*/  STL [R1+0x298], R10 ;  /* 0x0002980a01007387 */ /* 0x000fe20000100800 */
[C---:B-1----:R-:W-:Y:S02]  /*128d0*/  SEL R0, R3.reuse, R38, !P5 ;  /* 0x0000002603007207 */ /* 0x042fe40006800000 */
[C---:B0-----:R-:W-:Y:S02]  /*128e0*/  SEL R8, R3.reuse, R33, !P5 ;  /* 0x0000002103087207 */ /* 0x041fe40006800000 */
[----:B------:R-:W3:Y:S04]  /*128f0*/  LDL.LU R33, [R1+0x1d0] ;  /* 0x0001d00001217983 */ /* 0x000ee80000300800 */
[----:B------:R0:W-:Y:S04]  /*12900*/  STL [R1+0x294], R0 ;  /* 0x0002940001007387 */ /* 0x0001e80000100800 */
[----:B------:R1:W-:Y:S04]  /*12910*/  STL [R1+0x290], R8 ;  /* 0x0002900801007387 */ /* 0x0003e80000100800 */
[----:B------:R-:W4:Y:S01]  /*12920*/  LDL.LU R53, [R1+0x1d4] ;  /* 0x0001d40001357983 */ /* 0x000f220000300800 */
[----:B0-----:R-:W-:-:S03]  /*12930*/  SEL R0, R3, R31, !P5 ;  /* 0x0000001f03007207 */ /* 0x001fc60006800000 */
[----:B------:R-:W4:Y:S01]  /*12940*/  LDL.LU R31, [R1+0x1fc] ;  /* 0x0001fc00011f7983 */ /* 0x000f220000300800 */
[----:B-1----:R-:W-:-:S03]  /*12950*/  SEL R8, R3, R28, !P5 ;  /* 0x0000001c03087207 */ /* 0x002fc60006800000 */
[----:B------:R0:W-:Y:S04]  /*12960*/  STL [R1+0x28c], R0 ;  /* 0x00028c0001007387 */ /* 0x0001e80000100800 */
[----:B------:R-:W4:Y:S04]  /*12970*/  LDL.LU R28, [R1+0x220] ;  /* 0x00022000011c7983 */ /* 0x000f280000300800 */
[----:B------:R1:W-:Y:S01]  /*12980*/  STL [R1+0x288], R8 ;  /* 0x0002880801007387 */ /* 0x0003e20000100800 */
[----:B0-----:R-:W-:-:S03]  /*12990*/  SEL R0, R3, R61, !P5 ;  /* 0x0000003d03007207 */ /* 0x001fc60006800000 */
[----:B------:R-:W4:Y:S04]  /*129a0*/  LDL.LU R61, [R1+0x224] ;  /* 0x00022400013d7983 */ /* 0x000f280000300800 */
[----:B------:R0:W-:Y:S01]  /*129b0*/  STL [R1+0x284], R0 ;  /* 0x0002840001007387 */ /* 0x0001e20000100800 */
[----:B-1----:R-:W-:-:S03]  /*129c0*/  SEL R8, R3, R30, !P5 ;  /* 0x0000001e03087207 */ /* 0x002fc60006800000 */
[----:B------:R-:W4:Y:S04]  /*129d0*/  LDL.LU R30, [R1+0x228] ;  /* 0x00022800011e7983 */ /* 0x000f280000300800 */
[----:B------:R-:W-:Y:S01]  /*129e0*/  STL [R1+0x280], R8 ;  /* 0x0002800801007387 */ /* 0x000fe20000100800 */
[----:B0-----:R-:W-:-:S03]  /*129f0*/  SEL R0, R3, R60, !P5 ;  /* 0x0000003c03007207 */ /* 0x001fc60006800000 */
[----:B------:R-:W4:Y:S04]  /*12a00*/  LDL.LU R52, [R1+0x22c] ;  /* 0x00022c0001347983 */ /* 0x000f280000300800 */
[----:B------:R-:W4:Y:S04]  /*12a10*/  LDL.LU R51, [R1+0x234] ;  /* 0x0002340001337983 */ /* 0x000f280000300800 */
[----:B------:R0:W-:Y:S04]  /*12a20*/  STL [R1+0x27c], R0 ;  /* 0x00027c0001007387 */ /* 0x0001e80000100800 */
[----:B------:R-:W4:Y:S04]  /*12a30*/  LDL.LU R60, [R1+0x218] ;  /* 0x00021800013c7983 */ /* 0x000f280000300800 */
[----:B------:R-:W4:Y:S01]  /*12a40*/  LDL.LU R50, [R1+0x21c] ;  /* 0x00021c0001327983 */ /* 0x000f220000300800 */
[----:B0-----:R-:W-:-:S03]  /*12a50*/  SEL R0, R3, R59, !P5 ;  /* 0x0000003b03007207 */ /* 0x001fc60006800000 */
[----:B------:R-:W4:Y:S04]  /*12a60*/  LDL.LU R49, [R1+0x214] ;  /* 0x0002140001317983 */ /* 0x000f280000300800 */
[----:B------:R0:W-:Y:S04]  /*12a70*/  STL [R1+0x278], R0 ;  /* 0x0002780001007387 */ /* 0x0001e80000100800 */
[----:B------:R-:W4:Y:S04]  /*12a80*/  LDL.LU R47, [R1+0x20c] ;  /* 0x00020c00012f7983 */ /* 0x000f280000300800 */
[----:B------:R-:W4:Y:S04]  /*12a90*/  LDL.LU R46, [R1+0x208] ;  /* 0x00020800012e7983 */ /* 0x000f280000300800 */
[----:B------:R-:W4:Y:S04]  /*12aa0*/  LDL.LU R38, [R1+0x204] ;  /* 0x0002040001267983 */ /* 0x000f280000300800 */
[----:B------:R-:W4:Y:S01]  /*12ab0*/  LDL.LU R59, [R1+0x200] ;  /* 0x00020000013b7983 */ /* 0x000f220000300800 */
[----:B0-----:R-:W-:-:S02]  /*12ac0*/  SEL R0, R3, R37, !P5 ;  /* 0x0000002503007207 */ /* 0x001fc40006800000 */
[C---:B------:R-:W-:Y:S02]  /*12ad0*/  SEL R8, R3.reuse, R36, !P5 ;  /* 0x0000002403087207 */ /* 0x040fe40006800000 */
[----:B------:R-:W4:Y:S04]  /*12ae0*/  LDL.LU R36, [R1+0x1e8] ;  /* 0x0001e80001247983 */ /* 0x000f280000300800 */
[----:B------:R2:W-:Y:S04]  /*12af0*/  STL [R1+0x274], R0 ;  /* 0x0002740001007387 */ /* 0x0005e80000100800 */
[----:B------:R3:W-:Y:S04]  /*12b00*/  STL [R1+0x270], R8 ;  /* 0x0002700801007387 */ /* 0x0007e80000100800 */
[----:B------:R-:W4:Y:S04]  /*12b10*/  LDL.LU R44, [R1+0x1ec] ;  /* 0x0001ec00012c7983 */ /* 0x000f280000300800 */
[----:B------:R-:W4:Y:S01]  /*12b20*/  LDL.LU R42, [R1+0x1f0] ;  /* 0x0001f000012a7983 */ /* 0x000f220000300800 */
[----:B--2---:R-:W-:-:S05]  /*12b30*/  SEL R0, R3, R34, !P5 ;  /* 0x0000002203007207 */ /* 0x004fca0006800000 */
[----:B------:R4:W-:Y:S04]  /*12b40*/  STL [R1+0x268], R0 ;  /* 0x0002680001007387 */ /* 0x0009e80000100800 */
[----:B------:R-:W2:Y:S04]  /*12b50*/  LDL.LU R41, [R1+0x1f4] ;  /* 0x0001f40001297983 */ /* 0x000ea80000300800 */
[----:B------:R-:W2:Y:S04]  /*12b60*/  LDL.LU R39, [R1+0x1f8] ;  /* 0x0001f80001277983 */ /* 0x000ea80000300800 */
[----:B------:R-:W2:Y:S04]  /*12b70*/  LDL.LU R37, [R1+0x1e4] ;  /* 0x0001e40001257983 */ /* 0x000ea80000300800 */
[----:B------:R-:W2:Y:S01]  /*12b80*/  LDL.LU R34, [R1+0x1e0] ;  /* 0x0001e00001227983 */ /* 0x000ea20000300800 */
[----:B---3--:R-:W-:-:S03]  /*12b90*/  SEL R8, R3, R33, !P5 ;  /* 0x0000002103087207 */ /* 0x008fc60006800000 */
[----:B------:R-:W3:Y:S04]  /*12ba0*/  LDL.LU R33, [R1+0x1dc] ;  /* 0x0001dc0001217983 */ /* 0x000ee80000300800 */
[----:B------:R0:W-:Y:S01]  /*12bb0*/  STL [R1+0x264], R8 ;  /* 0x0002640801007387 */ /* 0x0001e20000100800 */
[C---:B----4-:R-:W-:Y:S02]  /*12bc0*/  SEL R0, R3.reuse, R53, !P5 ;  /* 0x0000003503007207 */ /* 0x050fe40006800000 */
[C---:B0-----:R-:W-:Y:S02]  /*12bd0*/  SEL R8, R3.reuse, R31, !P5 ;  /* 0x0000001f03087207 */ /* 0x041fe40006800000 */
[----:B------:R-:W4:Y:S04]  /*12be0*/  LDL.LU R31, [R1+0x1d8] ;  /* 0x0001d800011f7983 */ /* 0x000f280000300800 */
[----:B------:R0:W-:Y:S04]  /*12bf0*/  STL [R1+0x260], R0 ;  /* 0x0002600001007387 */ /* 0x0001e80000100800 */
[----:B------:R1:W-:Y:S01]  /*12c00*/  STL [R1+0x254], R8 ;  /* 0x0002540801007387 */ /* 0x0003e20000100800 */
[----:B0-----:R-:W-:-:S03]  /*12c10*/  SEL R0, R3, R28, !P5 ;  /* 0x0000001c03007207 */ /* 0x001fc60006800000 */
[----:B------:R-:W4:Y:S01]  /*12c20*/  LDL.LU R28, [R1+0x1cc] ;  /* 0x0001cc00011c7983 */ /* 0x000f220000300800 */
[----:B-1----:R-:W-:-:S03]  /*12c30*/  SEL R8, R3, R61, !P5 ;  /* 0x0000003d03087207 */ /* 0x002fc60006800000 */
[----:B------:R0:W-:Y:S04]  /*12c40*/  STL [R1+0x248], R0 ;  /* 0x0002480001007387 */ /* 0x0001e80000100800 */
[----:B------:R-:W4:Y:S04]  /*12c50*/  LDL.LU R61, [R1+0x1c8] ;  /* 0x0001c800013d7983 */ /* 0x000f280000300800 */
[----:B------:R1:W-:Y:S01]  /*12c60*/  STL [R1+0x244], R8 ;  /* 0x0002440801007387 */ /* 0x0003e20000100800 */
[----:B0-----:R-:W-:-:S03]  /*12c70*/  SEL R0, R3, R30, !P5 ;  /* 0x0000001e03007207 */ /* 0x001fc60006800000 */
[----:B------:R-:W4:Y:S01]  /*12c80*/  LDL.LU R30, [R1+0x1b8] ;  /* 0x0001b800011e7983 */ /* 0x000f220000300800 */
[----:B------:R-:W-:-:S03]  /*12c90*/  SEL R10, R3, R52, !P5 ;  /* 0x00000034030a7207 */ /* 0x000fc60006800000 */
[----:B------:R0:W-:Y:S01]  /*12ca0*/  STL [R1+0x23c], R0 ;  /* 0x00023c0001007387 */ /* 0x0001e20000100800 */
[----:B-1----:R-:W-:-:S03]  /*12cb0*/  SEL R8, R3, R51, !P5 ;  /* 0x0000003303087207 */ /* 0x002fc60006800000 */
[----:B------:R1:W-:Y:S01]  /*12cc0*/  STL [R1+0x238], R10 ;  /* 0x0002380a01007387 */ /* 0x0003e20000100800 */
[----:B0-----:R-:W-:-:S03]  /*12cd0*/  SEL R0, R3, R60, !P5 ;  /* 0x0000003c03007207 */ /* 0x001fc60006800000 */
[----:B------:R-:W4:Y:S01]  /*12ce0*/  LDL.LU R60, [R1+0x1b4] ;  /* 0x0001b400013c7983 */ /* 0x000f220000300800 */
[----:B-1----:R-:W-:-:S03]  /*12cf0*/  SEL R10, R3, R50, !P5 ;  /* 0x00000032030a7207 */ /* 0x002fc60006800000 */
[----:B------:R0:W-:Y:S04]  /*12d00*/  STL [R1+0x234], R8 ;  /* 0x0002340801007387 */ /* 0x0001e80000100800 */
[----:B------:R1:W-:Y:S04]  /*12d10*/  STL [R1+0x22c], R0 ;  /* 0x00022c0001007387 */ /* 0x0003e80000100800 */
[----:B------:R1:W-:Y:S01]  /*12d20*/  STL [R1+0x228], R10 ;  /* 0x0002280a01007387 */ /* 0x0003e20000100800 */
[C---:B0-----:R-:W-:Y:S02]  /*12d30*/  SEL R8, R3.reuse, R49, !P5 ;  /* 0x0000003103087207 */ /* 0x041fe40006800000 */
[----:B-1----:R-:W-:-:S03]  /*12d40*/  SEL R0, R3, R47, !P5 ;  /* 0x0000002f03007207 */ /* 0x002fc60006800000 */
[----:B------:R0:W-:Y:S01]  /*12d50*/  STL [R1+0x224], R8 ;  /* 0x0002240801007387 */ /* 0x0001e20000100800 */
[----:B------:R-:W-:-:S03]  /*12d60*/  SEL R10, R3, R46, !P5 ;  /* 0x0000002e030a7207 */ /* 0x000fc60006800000 */
        /* <DEDUP_REMOVED lines=8> */
[----:B0-----:R-:W-:-:S02]  /*12df0*/  SEL R0, R3, R36, !P5 ;  /* 0x0000002403007207 */ /* 0x001fc40006800000 */
[----:B------:R-:W4:Y:S01]  /*12e00*/  LDL.LU R36, [R1+0x1a8] ;  /* 0x0001a80001247983 */ /* 0x000f220000300800 */
[----:B------:R-:W-:-:S03]  /*12e10*/  SEL R10, R3, R44, !P5 ;  /* 0x0000002c030a7207 */ /* 0x000fc60006800000 */
[----:B------:R0:W-:Y:S04]  /*12e20*/  STL [R1+0x20c], R0 ;  /* 0x00020c0001007387 */ /* 0x0001e80000100800 */
[----:B------:R1:W-:Y:S01]  /*12e30*/  STL [R1+0x208], R10 ;  /* 0x0002080a01007387 */ /* 0x0003e20000100800 */
[----:B0-----:R-:W-:-:S05]  /*12e40*/  SEL R0, R3, R42, !P5 ;  /* 0x0000002a03007207 */ /* 0x001fca0006800000 */
[----:B------:R0:W-:Y:S01]  /*12e50*/  STL [R1+0x204], R0 ;  /* 0x0002040001007387 */ /* 0x0001e20000100800 */
[C---:B--2---:R-:W-:Y:S02]  /*12e60*/  SEL R8, R3.reuse, R41, !P5 ;  /* 0x0000002903087207 */ /* 0x044fe40006800000 */
[----:B-1----:R-:W-:-:S03]  /*12e70*/  SEL R10, R3, R39, !P5 ;  /* 0x00000027030a7207 */ /* 0x002fc60006800000 */
[----:B------:R1:W-:Y:S01]  /*12e80*/  STL [R1+0x200], R8 ;  /* 0x0002000801007387 */ /* 0x0003e20000100800 */
[----:B0-----:R-:W-:-:S03]  /*12e90*/  SEL R0, R3, R37, !P5 ;  /* 0x0000002503007207 */ /* 0x001fc60006800000 */
[----:B------:R-:W-:Y:S01]  /*12ea0*/  STL [R1+0x1fc], R10 ;  /* 0x0001fc0a01007387 */ /* 0x000fe20000100800 */
[----:B-1----:R-:W-:-:S03]  /*12eb0*/  SEL R8, R3, R34, !P5 ;  /* 0x0000002203087207 */ /* 0x002fc60006800000 */
[----:B------:R-:W2:Y:S04]  /*12ec0*/  LDL.LU R34, [R1+0x1a0] ;  /* 0x0001a00001227983 */ /* 0x000ea80000300800 */
[----:B------:R3:W-:Y:S04]  /*12ed0*/  STL [R1+0x1f8], R0 ;  /* 0x0001f80001007387 */ /* 0x0007e80000100800 */
[----:B------:R4:W-:Y:S04]  /*12ee0*/  STL [R1+0x1f4], R8 ;  /* 0x0001f40801007387 */ /* 0x0009e80000100800 */
[----:B------:R-:W2:Y:S01]  /*12ef0*/  LDL.LU R52, [R1+0x18c] ;  /* 0x00018c0001347983 */ /* 0x000ea20000300800 */
[----:B---3--:R-:W-:-:S03]  /*12f00*/  SEL R0, R3, R33, !P5 ;  /* 0x0000002103007207 */ /* 0x008fc60006800000 */
[----:B------:R-:W3:Y:S04]  /*12f10*/  LDL.LU R33, [R1+0x19c] ;  /* 0x00019c0001217983 */ /* 0x000ee80000300800 */
[----:B------:R0:W-:Y:S01]  /*12f20*/  STL [R1+0x1f0], R0 ;  /* 0x0001f00001007387 */ /* 0x0001e20000100800 */
[----:B----4-:R-:W-:-:S03]  /*12f30*/  SEL R8, R3, R31, !P5 ;  /* 0x0000001f03087207 */ /* 0x010fc60006800000 */
        /* <DEDUP_REMOVED lines=25> */
[----:B------:R-:W-:Y:S04]  /*130d0*/  STL [R1+0x1d4], R8 ;  /* 0x0001d40801007387 */ /* 0x000fe80000100800 */
[----:B------:R-:W4:Y:S01]  /*130e0*/  LDL.LU R42, [R1+0x15c] ;  /* 0x00015c00012a7983 */ /* 0x000f220000300800 */
[----:B0-----:R-:W-:-:S03]  /*130f0*/  SEL R0, R3, R36, !P5 ;  /* 0x0000002403007207 */ /* 0x001fc60006800000 */
[----:B------:R-:W4:Y:S04]  /*13100*/  LDL.LU R41, [R1+0x124] ;  /* 0x0001240001297983 */ /* 0x000f280000300800 */
[----:B------:R0:W-:Y:S04]  /*13110*/  STL [R1+0x1d0], R0 ;  /* 0x0001d00001007387 */ /* 0x0001e80000100800 */
[----:B------:R-:W4:Y:S04]  /*13120*/  LDL.LU R39, [R1+0x128] ;  /* 0x0001280001277983 */ /* 0x000f280000300800 */
[----:B------:R-:W4:Y:S01]  /*13130*/  LDL.LU R38, [R1+0x130] ;  /* 0x0001300001267983 */ /* 0x000f220000300800 */
[----:B0-----:R-:W-:-:S03]  /*13140*/  SEL R0, R3, R23, !P5 ;  /* 0x0000001703007207 */ /* 0x001fc60006800000 */
[----:B------:R-:W4:Y:S01]  /*13150*/  LDL.LU R36, [R1+0x148] ;  /* 0x0001480001247983 */ /* 0x000f220000300800 */
[----:B--2---:R-:W-:-:S03]  /*13160*/  SEL R8, R3, R34, !P5 ;  /* 0x0000002203087207 */ /* 0x004fc60006800000 */
[----:B------:R-:W2:Y:S04]  /*13170*/  LDL.LU R34, [R1+0x144] ;  /* 0x0001440001227983 */ /* 0x000ea80000300800 */
[----:B------:R0:W-:Y:S04]  /*13180*/  STL [R1+0x1cc], R0 ;  /* 0x0001cc0001007387 */ /* 0x0001e80000100800 */
[----:B------:R3:W-:Y:S01]  /*13190*/  STL [R1+0x1c8], R8 ;  /* 0x0001c80801007387 */ /* 0x0007e20000100800 */
[C---:B0-----:R-:W-:Y:S02]  /*131a0*/  SEL R0, R3.reuse, R52, !P5 ;  /* 0x0000003403007207 */ /* 0x041fe40006800000 */
[----:B---3--:R-:W-:-:S02]  /*131b0*/  SEL R8, R3, R33, !P5 ;  /* 0x0000002103087207 */ /* 0x008fc40006800000 */
[----:B------:R-:W3:Y:S04]  /*131c0*/  LDL.LU R33, [R1+0x138] ;  /* 0x0001380001217983 */ /* 0x000ee80000300800 */
[----:B------:R4:W-:Y:S04]  /*131d0*/  STL [R1+0x1b8], R0 ;  /* 0x0001b80001007387 */ /* 0x0009e80000100800 */
        /* <DEDUP_REMOVED lines=8> */
[----:B------:R-:W4:Y:S01]  /*13260*/  LDL.LU R61, [R1+0x120] ;  /* 0x00012000013d7983 */ /* 0x000f220000300800 */
[----:B------:R-:W-:-:S03]  /*13270*/  SEL R10, R3, R51, !P5 ;  /* 0x00000033030a7207 */ /* 0x000fc60006800000 */
[----:B------:R1:W-:Y:S01]  /*13280*/  STL [R1+0x1a8], R0 ;  /* 0x0001a80001007387 */ /* 0x0003e20000100800 */
[----:B0-----:R-:W-:-:S03]  /*13290*/  SEL R8, R3, R50, !P5 ;  /* 0x0000003203087207 */ /* 0x001fc60006800000 */
[----:B------:R0:W-:Y:S01]  /*132a0*/  STL [R1+0x1a0], R10 ;  /* 0x0001a00a01007387 */ /* 0x0001e20000100800 */
[----:B-1----:R-:W-:-:S03]  /*132b0*/  SEL R0, R3, R30, !P5 ;  /* 0x0000001e03007207 */ /* 0x002fc60006800000 */
[----:B------:R-:W4:Y:S01]  /*132c0*/  LDL.LU R30, [R1+0x118] ;  /* 0x00011800011e7983 */ /* 0x000f220000300800 */
[----:B0-----:R-:W-:-:S03]  /*132d0*/  SEL R10, R3, R49, !P5 ;  /* 0x00000031030a7207 */ /* 0x001fc60006800000 */
[----:B------:R0:W-:Y:S04]  /*132e0*/  STL [R1+0x19c], R8 ;  /* 0x00019c0801007387 */ /* 0x0001e80000100800 */
        /* <DEDUP_REMOVED lines=8> */
[----:B------:R-:W-:Y:S04]  /*13370*/  STL [R1+0x188], R10 ;  /* 0x0001880a01007387 */ /* 0x000fe80000100800 */
[----:B------:R-:W4:Y:S01]  /*13380*/  LDL.LU R37, [R1+0x114] ;  /* 0x0001140001257983 */ /* 0x000f220000300800 */
[----:B0-----:R-:W-:-:S03]  /*13390*/  SEL R0, R3, R60, !P5 ;  /* 0x0000003c03007207 */ /* 0x001fc60006800000 */
[----:B------:R-:W-:Y:S04]  /*133a0*/  STL [R1+0x184], R8 ;  /* 0x0001840801007387 */ /* 0x000fe80000100800 */
[----:B------:R-:W4:Y:S04]  /*133b0*/  LDL.LU R60, [R1+0x10c] ;  /* 0x00010c00013c7983 */ /* 0x000f280000300800 */
[----:B------:R0:W-:Y:S02]  /*133c0*/  STL [R1+0x180], R0 ;  /* 0x0001800001007387 */ /* 0x0001e40000100800 */
[----:B0-----:R-:W-:-:S02]  /*133d0*/  SEL R0, R3, R59, !P5 ;  /* 0x0000003b03007207 */ /* 0x001fc40006800000 */
[----:B------:R-:W4:Y:S01]  /*133e0*/  LDL.LU R59, [R1+0x108] ;  /* 0x00010800013b7983 */ /* 0x000f220000300800 */
[----:B------:R-:W-:-:S03]  /*133f0*/  SEL R8, R3, R42, !P5 ;  /* 0x0000002a03087207 */ /* 0x000fc60006800000 */
[----:B------:R0:W-:Y:S01]  /*13400*/  STL [R1+0x178], R0 ;  /* 0x0001780001007387 */ /* 0x0001e20000100800 */
[----:B------:R-:W-:-:S03]  /*13410*/  SEL R10, R3, R39, !P5 ;  /* 0x00000027030a7207 */ /* 0x000fc60006800000 */
[----:B------:R1:W-:Y:S01]  /*13420*/  STL [R1+0x170], R8 ;  /* 0x0001700801007387 */ /* 0x0003e20000100800 */
[C---:B0-----:R-:W-:Y:S02]  /*13430*/  SEL R0, R3.reuse, R41, !P5 ;  /* 0x0000002903007207 */ /* 0x041fe40006800000 */
[----:B-1----:R-:W-:-:S03]  /*13440*/  SEL R8, R3, R38, !P5 ;  /* 0x0000002603087207 */ /* 0x002fc60006800000 */
[----:B------:R0:W-:Y:S04]  /*13450*/  STL [R1+0x164], R0 ;  /* 0x0001640001007387 */ /* 0x0001e80000100800 */
[----:B------:R-:W-:Y:S04]  /*13460*/  STL [R1+0x160], R10 ;  /* 0x0001600a01007387 */ /* 0x000fe80000100800 */
[----:B------:R-:W4:Y:S01]  /*13470*/  LDL.LU R53, [R1+0x104] ;  /* 0x0001040001357983 */ /* 0x000f220000300800 */
[----:B0-----:R-:W-:-:S03]  /*13480*/  SEL R0, R3, R36, !P5 ;  /* 0x0000002403007207 */ /* 0x001fc60006800000 */
[----:B------:R-:W-:Y:S04]  /*13490*/  STL [R1+0x15c], R8 ;  /* 0x00015c0801007387 */ /* 0x000fe80000100800 */
[----:B------:R-:W4:Y:S04]  /*134a0*/  LDL.LU R36, [R1+0x100] ;  /* 0x0001000001247983 */ /* 0x000f280000300800 */
[----:B------:R2:W-:Y:S04]  /*134b0*/  STL [R1+0x158], R0 ;  /* 0x0001580001007387 */ /* 0x0005e80000100800 */
[----:B------:R-:W4:Y:S01]  /*134c0*/  LDL.LU R52, [R1+0xfc] ;  /* 0x0000fc0001347983 */ /* 0x000f220000300800 */
[----:B--2---:R-:W-:-:S03]  /*134d0*/  SEL R0, R3, R34, !P5 ;  /* 0x0000002203007207 */ /* 0x004fc60006800000 */
[----:B------:R-:W2:Y:S04]  /*134e0*/  LDL.LU R34, [R1+0xf8] ;  /* 0x0000f80001227983 */ /* 0x000ea80000300800 */
[----:B------:R4:W-:Y:S01]  /*134f0*/  STL [R1+0x148], R0 ;  /* 0x0001480001007387 */ /* 0x0009e20000100800 */
        /* <DEDUP_REMOVED lines=8> */
[----:B------:R-:W-:Y:S01]  /*13580*/  STL [R1+0x13c], R8 ;  /* 0x00013c0801007387 */ /* 0x000fe20000100800 */
[----:B-1----:R-:W-:-:S03]  /*13590*/  SEL R0, R3, R61, !P5 ;  /* 0x0000003d03007207 */ /* 0x002fc60006800000 */
        /* <DEDUP_REMOVED lines=22> */
[----:B------:R-:W4:Y:S04]  /*13700*/  LDL.LU R37, [R1+0x9c] ;  /* 0x00009c0001257983 */ /* 0x000f280000300800 */
[----:B------:R-:W4:Y:S01]  /*13710*/  LDL.LU R59, [R1+0x98] ;  /* 0x00009800013b7983 */ /* 0x000f220000300800 */
[----:B0-----:R-:W-:-:S02]  /*13720*/  SEL R0, R3, R53, !P5 ;  /* 0x0000003503007207 */ /* 0x001fc40006800000 */
[C---:B------:R-:W-:Y:S02]  /*13730*/  SEL R8, R3.reuse, R36, !P5 ;  /* 0x0000002403087207 */ /* 0x040fe40006800000 */
[----:B------:R-:W4:Y:S04]  /*13740*/  LDL.LU R36, [R1+0x58] ;  /* 0x0000580001247983 */ /* 0x000f280000300800 */
[----:B------:R0:W-:Y:S04]  /*13750*/  STL [R1+0x118], R0 ;  /* 0x0001180001007387 */ /* 0x0001e80000100800 */
[----:B------:R2:W-:Y:S01]  /*13760*/  STL [R1+0x114], R8 ;  /* 0x0001140801007387 */ /* 0x0005e20000100800 */
[----:B0-----:R-:W-:-:S02]  /*13770*/  SEL R0, R3, R52, !P5 ;  /* 0x0000003403007207 */ /* 0x001fc40006800000 */
[C---:B--2---:R-:W-:Y:S02]  /*13780*/  SEL R8, R3.reuse, R34, !P5 ;  /* 0x0000002203087207 */ /* 0x044fe40006800000 */
[----:B------:R-:W2:Y:S04]  /*13790*/  LDL.LU R34, [R1+0x94] ;  /* 0x0000940001227983 */ /* 0x000ea80000300800 */
[----:B------:R3:W-:Y:S04]  /*137a0*/  STL [R1+0x110], R0 ;  /* 0x0001100001007387 */ /* 0x0007e80000100800 */
[----:B------:R4:W-:Y:S01]  /*137b0*/  STL [R1+0x10c], R8 ;  /* 0x00010c0801007387 */ /* 0x0009e20000100800 */
[----:B---3--:R-:W-:-:S03]  /*137c0*/  SEL R0, R3, R33, !P5 ;  /* 0x0000002103007207 */ /* 0x008fc60006800000 */
[----:B------:R-:W3:Y:S04]  /*137d0*/  LDL.LU R33, [R1+0x70] ;  /* 0x0000700001217983 */ /* 0x000ee80000300800 */
[----:B------:R0:W-:Y:S01]  /*137e0*/  STL [R1+0x108], R0 ;  /* 0x0001080001007387 */ /* 0x0001e20000100800 */
[----:B----4-:R-:W-:-:S03]  /*137f0*/  SEL R8, R3, R31, !P5 ;  /* 0x0000001f03087207 */ /* 0x010fc60006800000 */
[----:B------:R-:W4:Y:S04]  /*13800*/  LDL.LU R31, [R1+0x78] ;  /* 0x00007800011f7983 */ /* 0x000f280000300800 */
[----:B------:R-:W-:Y:S01]  /*13810*/  STL [R1+0x104], R8 ;  /* 0x0001040801007387 */ /* 0x000fe20000100800 */
[----:B0-----:R-:W-:-:S03]  /*13820*/  SEL R0, R3, R28, !P5 ;  /* 0x0000001c03007207 */ /* 0x001fc60006800000 */
[----:B------:R-:W4:Y:S01]  /*13830*/  LDL.LU R28, [R1+0x90] ;  /* 0x00009000011c7983 */ /* 0x000f220000300800 */
[----:B------:R-:W-:-:S03]  /*13840*/  SEL R10, R3, R51, !P5 ;  /* 0x00000033030a7207 */ /* 0x000fc60006800000 */
[----:B------:R0:W-:Y:S04]  /*13850*/  STL [R1+0x100], R0 ;  /* 0x0001000001007387 */ /* 0x0001e80000100800 */
[----:B------:R1:W-:Y:S01]  /*13860*/  STL [R1+0xfc], R10 ;  /* 0x0000fc0a01007387 */ /* 0x0003e20000100800 */
[----:B0-----:R-:W-:-:S03]  /*13870*/  SEL R0, R3, R61, !P5 ;  /* 0x0000003d03007207 */ /* 0x001fc60006800000 */
[----:B------:R-:W4:Y:S01]  /*13880*/  LDL.LU R61, [R1+0x8c] ;  /* 0x00008c00013d7983 */ /* 0x000f220000300800 */
[C---:B------:R-:W-:Y:S02]  /*13890*/  SEL R8, R3.reuse, R50, !P5 ;  /* 0x0000003203087207 */ /* 0x040fe40006800000 */
[----:B-1----:R-:W-:-:S03]  /*138a0*/  SEL R10, R3, R49, !P5 ;  /* 0x00000031030a7207 */ /* 0x002fc60006800000 */
        /* <DEDUP_REMOVED lines=20> */
[C---:B0-----:R-:W-:Y:S02]  /*139f0*/  SEL R0, R3.reuse, R41, !P5 ;  /* 0x0000002903007207 */ /* 0x041fe40006800000 */
[C---:B------:R-:W-:Y:S02]  /*13a00*/  SEL R10, R3.reuse, R39, !P5 ;  /* 0x00000027030a7207 */ /* 0x040fe40006800000 */
[C---:B-1----:R-:W-:Y:S01]  /*13a10*/  SEL R8, R3.reuse, R37, !P5 ;  /* 0x0000002503087207 */ /* 0x042fe20006800000 */
[----:B------:R0:W-:Y:S01]  /*13a20*/  STL [R1+0xd0], R0 ;  /* 0x0000d00001007387 */ /* 0x0001e20000100800 */
[----:B------:R-:W-:-:S03]  /*13a30*/  SEL R4, R3, R4, !P5 ;  /* 0x0000000403047207 */ /* 0x000fc60006800000 */
[----:B------:R-:W-:Y:S01]  /*13a40*/  STL [R1+0xcc], R10 ;  /* 0x0000cc0a01007387 */ /* 0x000fe20000100800 */
[----:B0-----:R-:W-:-:S03]  /*13a50*/  SEL R0, R3, R59, !P5 ;  /* 0x0000003b03007207 */ /* 0x001fc60006800000 */
[----:B------:R-:W-:Y:S04]  /*13a60*/  STL [R1+0xc8], R8 ;  /* 0x0000c80801007387 */ /* 0x000fe80000100800 */
[----:B------:R-:W4:Y:S04]  /*13a70*/  LDL.LU R59, [R1+0x2cc] ;  /* 0x0002cc00013b7983 */ /* 0x000f280000300800 */
[----:B------:R0:W-:Y:S04]  /*13a80*/  STL [R1+0xc0], R0 ;  /* 0x0000c00001007387 */ /* 0x0001e80000100800 */
[----:B------:R2:W-:Y:S04]  /*13a90*/  STL [R1+0xb0], R4 ;  /* 0x0000b00401007387 */ /* 0x0005e80000100800 */
[----:B------:R-:W4:Y:S01]  /*13aa0*/  LDL.LU R53, [R1+0x74] ;  /* 0x0000740001357983 */ /* 0x000f220000300800 */
[----:B0-----:R-:W-:-:S03]  /*13ab0*/  SEL R0, R3, R36, !P5 ;  /* 0x0000002403007207 */ /* 0x001fc60006800000 */
[----:B------:R-:W4:Y:S04]  /*13ac0*/  LDL.LU R37, [R1+0x2b8] ;  /* 0x0002b80001257983 */ /* 0x000f280000300800 */
[----:B------:R3:W-:Y:S04]  /*13ad0*/  STL [R1+0xac], R0 ;  /* 0x0000ac0001007387 */ /* 0x0007e80000100800 */
[----:B------:R-:W4:Y:S01]  /*13ae0*/  LDL.LU R36, [R1+0x2ac] ;  /* 0x0002ac0001247983 */ /* 0x000f220000300800 */
[----:B--2---:R-:W-:-:S05]  /*13af0*/  SEL R4, R3, R34, !P5 ;  /* 0x0000002203047207 */ /* 0x004fca0006800000 */
[----:B------:R4:W-:Y:S04]  /*13b00*/  STL [R1+0xa4], R4 ;  /* 0x0000a40401007387 */ /* 0x0009e80000100800 */
[----:B------:R-:W2:Y:S01]  /*13b10*/  LDL.LU R34, [R1+0x6c] ;  /* 0x00006c0001227983 */ /* 0x000ea20000300800 */
[----:B---3--:R-:W-:-:S05]  /*13b20*/  SEL R0, R3, R33, !P5 ;  /* 0x0000002103007207 */ /* 0x008fca0006800000 */
[----:B------:R0:W-:Y:S04]  /*13b30*/  STL [R1+0xa0], R0 ;  /* 0x0000a00001007387 */ /* 0x0001e80000100800 */
[----:B------:R-:W3:Y:S01]  /*13b40*/  LDL.LU R33, [R1+0x64] ;  /* 0x0000640001217983 */ /* 0x000ee20000300800 */
[----:B----4-:R-:W-:-:S05]  /*13b50*/  SEL R4, R3, R31, !P5 ;  /* 0x0000001f03047207 */ /* 0x010fca0006800000 */
        /* <DEDUP_REMOVED lines=8> */
[----:B0-----:R-:W-:-:S05]  /*13be0*/  SEL R0, R3, R61, !P5 ;  /* 0x0000003d03007207 */ /* 0x001fca0006800000 */
[----:B------:R0:W-:Y:S04]  /*13bf0*/  STL [R1+0x94], R0 ;  /* 0x0000940001007387 */ /* 0x0001e80000100800 */
[----:B------:R-:W4:Y:S04]  /*13c00*/  LDL.LU R47, [R1+0x24c] ;  /* 0x00024c00012f7983 */ /* 0x000f280000300800 */
[----:B------:R-:W4:Y:S04]  /*13c10*/  LDL.LU R46, [R1+0x240] ;  /* 0x00024000012e7983 */ /* 0x000f280000300800 */
[----:B------:R-:W4:Y:S04]  /*13c20*/  LDL.LU R28, [R1+0x230] ;  /* 0x00023000011c7983 */ /* 0x000f280000300800 */
[----:B------:R-:W4:Y:S04]  /*13c30*/  LDL.LU R61, [R1+0x210] ;  /* 0x00021000013d7983 */ /* 0x000f280000300800 */
[----:B------:R-:W4:Y:S01]  /*13c40*/  LDL.LU R44, [R1+0x1c4] ;  /* 0x0001c400012c7983 */ /* 0x000f220000300800 */
[----:B0-----:R-:W-:-:S05]  /*13c50*/  SEL R0, R3, R38, !P5 ;  /* 0x0000002603007207 */ /* 0x001fca0006800000 */
[----:B------:R0:W-:Y:S01]  /*13c60*/  STL [R1+0x90], R0 ;  /* 0x0000900001007387 */ /* 0x0001e20000100800 */
[----:B------:R-:W-:-:S05]  /*13c70*/  SEL R4, R3, R30, !P5 ;  /* 0x0000001e03047207 */ /* 0x000fca0006800000 */
[----:B------:R1:W-:Y:S04]  /*13c80*/  STL [R1+0x8c], R4 ;  /* 0x00008c0401007387 */ /* 0x0003e80000100800 */
[----:B------:R-:W4:Y:S04]  /*13c90*/  LDL.LU R42, [R1+0x1c0] ;  /* 0x0001c000012a7983 */ /* 0x000f280000300800 */
[----:B------:R-:W4:Y:S01]  /*13ca0*/  LDL.LU R41, [R1+0x1bc] ;  /* 0x0001bc0001297983 */ /* 0x000f220000300800 */
[----:B0-----:R-:W-:-:S05]  /*13cb0*/  SEL R0, R3, R60, !P5 ;  /* 0x0000003c03007207 */ /* 0x001fca0006800000 */
[----:B------:R0:W-:Y:S04]  /*13cc0*/  STL [R1+0x88], R0 ;  /* 0x0000880001007387 */ /* 0x0001e80000100800 */
[----:B------:R-:W4:Y:S04]  /*13cd0*/  LDL.LU R39, [R1+0x1a4] ;  /* 0x0001a40001277983 */ /* 0x000f280000300800 */
[----:B------:R-:W4:Y:S04]  /*13ce0*/  LDL.LU R38, [R1+0x17c] ;  /* 0x00017c0001267983 */ /* 0x000f280000300800 */
[----:B------:R-:W4:Y:S04]  /*13cf0*/  LDL.LU R30, [R1+0x174] ;  /* 0x00017400011e7983 */ /* 0x000f280000300800 */
[----:B------:R-:W4:Y:S01]  /*13d00*/  LDL.LU R60, [R1+0x16c] ;  /* 0x00016c00013c7983 */ /* 0x000f220000300800 */
[----:B-1----:R-:W-:-:S03]  /*13d10*/  SEL R4, R3, R59, !P5 ;  /* 0x0000003b03047207 */ /* 0x002fc60006800000 */
[----:B------:R-:W4:Y:S04]  /*13d20*/  LDL.LU R59, [R1+0x168] ;  /* 0x00016800013b7983 */ /* 0x000f280000300800 */
[----:B------:R1:W-:Y:S01]  /*13d30*/  STL [R1+0x84], R4 ;  /* 0x0000840401007387 */ /* 0x0003e20000100800 */
[C---:B0-----:R-:W-:Y:S02]  /*13d40*/  SEL R0, R3.reuse, R53, !P5 ;  /* 0x0000003503007207 */ /* 0x041fe40006800000 */
[C---:B-1----:R-:W-:Y:S02]  /*13d50*/  SEL R4, R3.reuse, R37, !P5 ;  /* 0x0000002503047207 */ /* 0x042fe40006800000 */
[----:B------:R-:W4:Y:S04]  /*13d60*/  LDL.LU R37, [R1+0x154] ;  /* 0x0001540001257983 */ /* 0x000f280000300800 */
[----:B------:R0:W-:Y:S04]  /*13d70*/  STL [R1+0x78], R0 ;  /* 0x0000780001007387 */ /* 0x0001e80000100800 */
[----:B------:R2:W-:Y:S01]  /*13d80*/  STL [R1+0x74], R4 ;  /* 0x0000740401007387 */ /* 0x0005e20000100800 */
[----:B0-----:R-:W-:-:S03]  /*13d90*/  SEL R0, R3, R36, !P5 ;  /* 0x0000002403007207 */ /* 0x001fc60006800000 */
[----:B------:R-:W4:Y:S04]  /*13da0*/  LDL.LU R36, [R1+0x150] ;  /* 0x0001500001247983 */ /* 0x000f280000300800 */
[----:B------:R3:W-:Y:S01]  /*13db0*/  STL [R1+0x70], R0 ;  /* 0x0000700001007387 */ /* 0x0007e20000100800 */
[----:B--2---:R-:W-:-:S03]  /*13dc0*/  SEL R4, R3, R34, !P5 ;  /* 0x0000002203047207 */ /* 0x004fc60006800000 */
[----:B------:R-:W2:Y:S04]  /*13dd0*/  LDL.LU R34, [R1+0x14c] ;  /* 0x00014c0001227983 */ /* 0x000ea80000300800 */
[----:B------:R0:W-:Y:S01]  /*13de0*/  STL [R1+0x6c], R4 ;  /* 0x00006c0401007387 */ /* 0x0001e20000100800 */
[----:B---3--:R-:W-:-:S03]  /*13df0*/  SEL R0, R3, R33, !P5 ;  /* 0x0000002103007207 */ /* 0x008fc60006800000 */
[----:B------:R-:W3:Y:S04]  /*13e00*/  LDL.LU R33, [R1+0x134] ;  /* 0x0001340001217983 */ /* 0x000ee80000300800 */
[----:B------:R1:W-:Y:S01]  /*13e10*/  STL [R1+0x64], R0 ;  /* 0x0000640001007387 */ /* 0x0003e20000100800 */
[C---:B----4-:R-:W-:Y:S02]  /*13e20*/  SEL R8, R3.reuse, R52, !P5 ;  /* 0x0000003403087207 */ /* 0x050fe40006800000 */
[----:B0-----:R-:W-:-:S03]  /*13e30*/  SEL R4, R3, R51, !P5 ;  /* 0x0000003303047207 */ /* 0x001fc60006800000 */
[----:B------:R-:W-:Y:S01]  /*13e40*/  STL [R1+0x5c], R8 ;  /* 0x00005c0801007387 */ /* 0x000fe20000100800 */
[----:B-1----:R-:W-:-:S03]  /*13e50*/  SEL R0, R3, R31, !P5 ;  /* 0x0000001f03007207 */ /* 0x002fc60006800000 */
[----:B------:R-:W4:Y:S04]  /*13e60*/  LDL.LU R31, [R1+0x12c] ;  /* 0x00012c00011f7983 */ /* 0x000f280000300800 */
[----:B------:R0:W-:Y:S04]  /*13e70*/  STL [R1+0x58], R4 ;  /* 0x0000580401007387 */ /* 0x0001e80000100800 */
[----:B------:R1:W-:Y:S01]  /*13e80*/  STL [R1+0x54], R0 ;  /* 0x0000540001007387 */ /* 0x0003e20000100800 */
[C---:B0-----:R-:W-:Y:S02]  /*13e90*/  SEL R4, R3.reuse, R50, !P5 ;  /* 0x0000003203047207 */ /* 0x041fe40006800000 */
[----:B-1----:R-:W-:-:S03]  /*13ea0*/  SEL R0, R3, R49, !P5 ;  /* 0x0000003103007207 */ /* 0x002fc60006800000 */
[----:B------:R0:W-:Y:S01]  /*13eb0*/  STL [R1+0x50], R4 ;  /* 0x0000500401007387 */ /* 0x0001e20000100800 */
[----:B------:R-:W-:-:S03]  /*13ec0*/  SEL R8, R3, R47, !P5 ;  /* 0x0000002f03087207 */ /* 0x000fc60006800000 */
[----:B------:R1:W-:Y:S01]  /*13ed0*/  STL [R1+0x4c], R0 ;  /* 0x00004c0001007387 */ /* 0x0003e20000100800 */
[----:B0-----:R-:W-:-:S03]  /*13ee0*/  SEL R4, R3, R46, !P5 ;  /* 0x0000002e03047207 */ /* 0x001fc60006800000 */
[----:B------:R-:W-:Y:S01]  /*13ef0*/  STL [R1+0x40], R8 ;  /* 0x0000400801007387 */ /* 0x000fe20000100800 */
[----:B-1----:R-:W-:-:S03]  /*13f00*/  SEL R0, R3, R28, !P5 ;  /* 0x0000001c03007207 */ /* 0x002fc60006800000 */
[----:B------:R0:W-:Y:S04]  /*13f10*/  STL [R1+0x1c], R4 ;  /* 0x00001c0401007387 */ /* 0x0001e80000100800 */
[----:B------:R-:W4:Y:S01]  /*13f20*/  LDL.LU R28, [R1+0x11c] ;  /* 0x00011c00011c7983 */ /* 0x000f220000300800 */
[C---:B------:R-:W-:Y:S02]  /*13f30*/  SEL R61, R3.reuse, R61, !P5 ;  /* 0x0000003d033d7207 */ /* 0x040fe40006800000 */
[C---:B------:R-:W-:Y:S01]  /*13f40*/  SEL R52, R3.reuse, R44, !P5 ;  /* 0x0000002c03347207 */ /* 0x040fe20006800000 */
[----:B------:R1:W-:Y:S04]  /*13f50*/  STL [R1+0x18], R0 ;  /* 0x0000180001007387 */ /* 0x0003e80000100800 */
[----:B------:R-:W-:Y:S04]  /*13f60*/  STL [R1+0x3314], R61 ;  /* 0x0033143d01007387 */ /* 0x000fe80000100800 */
[----:B------:R-:W-:Y:S01]  /*13f70*/  STL [R1+0x3318], R52 ;  /* 0x0033183401007387 */ /* 0x000fe20000100800 */
[----:B0-----:R-:W-:-:S02]  /*13f80*/  SEL R4, R3, R42, !P5 ;  /* 0x0000002a03047207 */ /* 0x001fc40006800000 */
[----:B-1----:R-:W-:-:S03]  /*13f90*/  SEL R0, R3, R41, !P5 ;  /* 0x0000002903007207 */ /* 0x002fc60006800000 */
[----:B------:R0:W-:Y:S04]  /*13fa0*/  STL [R1+0x10], R4 ;  /* 0x0000100401007387 */ /* 0x0001e80000100800 */
[----:B------:R1:W-:Y:S01]  /*13fb0*/  STL [R1+0xc], R0 ;  /* 0x00000c0001007387 */ /* 0x0003e20000100800 */
[C---:B------:R-:W-:Y:S02]  /*13fc0*/  SEL R8, R3.reuse, R39, !P5 ;  /* 0x0000002703087207 */ /* 0x040fe40006800000 */
[----:B0-----:R-:W-:-:S03]  /*13fd0*/  SEL R4, R3, R38, !P5 ;  /* 0x0000002603047207 */ /* 0x001fc60006800000 */
[----:B------:R0:W-:Y:S01]  /*13fe0*/  STL [R1+0x8], R8 ;  /* 0x0000080801007387 */ /* 0x0001e20000100800 */
[C---:B-1----:R-:W-:Y:S02]  /*13ff0*/  SEL R0, R3.reuse, R30, !P5 ;  /* 0x0000001e03007207 */ /* 0x042fe40006800000 */
[C---:B------:R-:W-:Y:S01]  /*14000*/  SEL R60, R3.reuse, R60, !P5 ;  /* 0x0000003c033c7207 */ /* 0x040fe20006800000 */
[----:B------:R-:W-:Y:S04]  /*14010*/  STL [R1+0x4], R4 ;  /* 0x0000040401007387 */ /* 0x000fe80000100800 */
[----:B------:R-:W-:Y:S04]  /*14020*/  STL [R1+0x3310], R60 ;  /* 0x0033103c01007387 */ /* 0x000fe80000100800 */
[----:B------:R1:W-:Y:S04]  /*14030*/  STL [R1], R0 ;  /* 0x0000000001007387 */ /* 0x0003e80000100800 */
[----:B------:R-:W4:Y:S01]  /*14040*/  LDL.LU R30, [R1+0x68] ;  /* 0x00006800011e7983 */ /* 0x000f220000300800 */
[----:B------:R-:W-:-:S05]  /*14050*/  SEL R59, R3, R59, !P5 ;  /* 0x0000003b033b7207 */ /* 0x000fca0006800000 */
[----:B------:R-:W-:Y:S01]  /*14060*/  STL [R1+0x331c], R59 ;  /* 0x00331c3b01007387 */ /* 0x000fe20000100800 */
[----:B------:R-:W-:-:S05]  /*14070*/  SEL R58, R3, R37, !P5 ;  /* 0x00000025033a7207 */ /* 0x000fca0006800000 */
[----:B------:R-:W-:Y:S01]  /*14080*/  STL [R1+0x3320], R58 ;  /* 0x0033203a01007387 */ /* 0x000fe20000100800 */
[C---:B------:R-:W-:Y:S02]  /*14090*/  SEL R51, R3.reuse, R14, !P5 ;  /* 0x0000000e03337207 */ /* 0x040fe40006800000 */
[----:B------:R-:W-:-:S05]  /*140a0*/  SEL R57, R3, R36, !P5 ;  /* 0x0000002403397207 */ /* 0x000fca0006800000 */
[----:B------:R-:W-:Y:S01]  /*140b0*/  STL [R1+0x3324], R57 ;  /* 0x0033243901007387 */ /* 0x000fe20000100800 */
[C---:B------:R-:W-:Y:S02]  /*140c0*/  SEL R49, R3.reuse, R40, !P5 ;  /* 0x0000002803317207 */ /* 0x040fe40006800000 */
[C---:B------:R-:W-:Y:S02]  /*140d0*/  SEL R47, R3.reuse, R6, !P5 ;  /* 0x00000006032f7207 */ /* 0x040fe40006800000 */
[----:B--2---:R-:W-:-:S05]  /*140e0*/  SEL R56, R3, R34, !P5 ;  /* 0x0000002203387207 */ /* 0x004fca0006800000 */
[----:B------:R-:W-:Y:S04]  /*140f0*/  STL [R1+0x3328], R56 ;  /* 0x0033283801007387 */ /* 0x000fe80000100800 */
[----:B------:R-:W2:Y:S04]  /*14100*/  LDL.LU R44, [R1+0xa8] ;  /* 0x0000a800012c7983 */ /* 0x000ea80000300800 */
[----:B------:R-:W2:Y:S01]  /*14110*/  LDL.LU R15, [R1+0xb4] ;  /* 0x0000b400010f7983 */ /* 0x000ea20000300800 */
[----:B---3--:R-:W-:-:S05]  /*14120*/  SEL R55, R3, R33, !P5 ;  /* 0x0000002103377207 */ /* 0x008fca0006800000 */
[----:B------:R-:W-:Y:S04]  /*14130*/  STL [R1+0x332c], R55 ;  /* 0x00332c3701007387 */ /* 0x000fe80000100800 */
[----:B------:R-:W3:Y:S04]  /*14140*/  LDL.LU R34, [R1+0xb8] ;  /* 0x0000b80001227983 */ /* 0x000ee80000300800 */
[----:B------:R-:W3:Y:S04]  /*14150*/  LDL.LU R13, [R1+0xc4] ;  /* 0x0000c400010d7983 */ /* 0x000ee80000300800 */
[----:B------:R-:W3:Y:S04]  /*14160*/  LDL.LU R10, [R1+0xbc] ;  /* 0x0000bc00010a7983 */ /* 0x000ee80000300800 */
[----:B0-----:R-:W3:Y:S01]  /*14170*/  LDL.LU R8, [R1+0x7c] ;  /* 0x00007c0001087983 */ /* 0x001ee20000300800 */
[----:B----4-:R-:W-:-:S05]  /*14180*/  SEL R53, R3, R31, !P5 ;  /* 0x0000001f03357207 */ /* 0x010fca0006800000 */
[----:B------:R-:W-:Y:S04]  /*14190*/  STL [R1+0x3330], R53 ;  /* 0x0033303501007387 */ /* 0x000fe80000100800 */
[----:B------:R-:W-:Y:S04]  /*141a0*/  STL [R1+0x3334], R51 ;  /* 0x0033343301007387 */ /* 0x000fe80000100800 */
[----:B------:R-:W4:Y:S04]  /*141b0*/  LDL.LU R20, [R1+0x80] ;  /* 0x0000800001147983 */ /* 0x000f280000300800 */
[----:B-1----:R-:W4:Y:S01]  /*141c0*/  LDL.LU R0, [R1+0x60] ;  /* 0x0000600001007983 */ /* 0x002f220000300800 */
[----:B------:R-:W-:-:S03]  /*141d0*/  SEL R50, R3, R28, !P5 ;  /* 0x0000001c03327207 */ /* 0x000fc60006800000 */
[----:B------:R-:W4:Y:S04]  /*141e0*/  LDL.LU R28, [R1+0x48] ;  /* 0x00004800011c7983 */ /* 0x000f280000300800 */
[----:B------:R-:W4:Y:S04]  /*141f0*/  LDL.LU R42, [R1+0x44] ;  /* 0x00004400012a7983 */ /* 0x000f280000300800 */
[----:B------:R-:W4:Y:S04]  /*14200*/  LDL.LU R41, [R1+0x34] ;  /* 0x0000340001297983 */ /* 0x000f280000300800 */
[----:B------:R-:W4:Y:S04]  /*14210*/  LDL.LU R39, [R1+0x38] ;  /* 0x0000380001277983 */ /* 0x000f280000300800 */
[----:B------:R-:W-:Y:S04]  /*14220*/  STL [R1+0x3338], R50 ;  /* 0x0033383201007387 */ /* 0x000fe80000100800 */
[----:B------:R-:W-:Y:S04]  /*14230*/  STL [R1+0x333c], R49 ;  /* 0x00333c3101007387 */ /* 0x000fe80000100800 */
[----:B------:R-:W-:Y:S04]  /*14240*/  STL [R1+0x3340], R47 ;  /* 0x0033402f01007387 */ /* 0x000fe80000100800 */
[----:B------:R-:W4:Y:S04]  /*14250*/  LDL.LU R38, [R1+0x3c] ;  /* 0x00003c0001267983 */ /* 0x000f280000300800 */
[----:B------:R-:W4:Y:S04]  /*14260*/  LDL.LU R33, [R1+0x30] ;  /* 0x0000300001217983 */ /* 0x000f280000300800 */
[----:B------:R-:W4:Y:S04]  /*14270*/  LDL.LU R36, [R1+0x2c] ;  /* 0x00002c0001247983 */ /* 0x000f280000300800 */
[----:B------:R-:W4:Y:S04]  /*14280*/  LDL.LU R37, [R1+0x28] ;  /* 0x0000280001257983 */ /* 0x000f280000300800 */
[----:B------:R-:W4:Y:S01]  /*14290*/  LDL.LU R31, [R1+0x24] ;  /* 0x00002400011f7983 */ /* 0x000f220000300800 */
[----:B------:R-:W-:-:S03]  /*142a0*/  SEL R46, R3, R30, !P5 ;  /* 0x0000001e032e7207 */ /* 0x000fc60006800000 */
[----:B------:R-:W4:Y:S04]  /*142b0*/  LDL.LU R30, [R1+0x20] ;  /* 0x00002000011e7983 */ /* 0x000f280000300800 */
[----:B------:R-:W-:Y:S01]  /*142c0*/  STL [R1+0x3344], R46 ;  /* 0x0033442e01007387 */ /* 0x000fe20000100800 */
[C---:B--2---:R-:W-:Y:S02]  /*142d0*/  SEL R44, R3.reuse, R44, !P5 ;  /* 0x0000002c032c7207 */ /* 0x044fe40006800000 */
[----:B------:R-:W-:-:S03]  /*142e0*/  SEL R4, R3, R15, !P5 ;  /* 0x0000000f03047207 */ /* 0x000fc60006800000 */
[----:B------:R0:W-:Y:S04]  /*142f0*/  STL [R1+0x3348], R44 ;  /* 0x0033482c01007387 */ /* 0x0001e80000100800 */
[----:B------:R1:W-:Y:S01]  /*14300*/  STL [R1+0x334c], R4 ;  /* 0x00334c0401007387 */ /* 0x0003e20000100800 */
[C---:B---3--:R-:W-:Y:S02]  /*14310*/  SEL R34, R3.reuse, R34, !P5 ;  /* 0x0000002203227207 */ /* 0x048fe40006800000 */
[----:B------:R-:W-:-:S03]  /*14320*/  SEL R13, R3, R13, !P5 ;  /* 0x0000000d030d7207 */ /* 0x000fc60006800000 */
[----:B------:R-:W-:Y:S01]  /*14330*/  STL [R1+0x3350], R34 ;  /* 0x0033502201007387 */ /* 0x000fe20000100800 */
[----:B------:R-:W-:-:S03]  /*14340*/  SEL R18, R3, R10, !P5 ;  /* 0x0000000a03127207 */ /* 0x000fc60006800000 */
[----:B------:R-:W-:Y:S01]  /*14350*/  STL [R1+0x3354], R13 ;  /* 0x0033540d01007387 */ /* 0x000fe20000100800 */
[----:B------:R-:W-:-:S03]  /*14360*/  SEL R8, R3, R8, !P5 ;  /* 0x0000000803087207 */ /* 0x000fc60006800000 */
[----:B------:R-:W-:Y:S04]  /*14370*/  STL [R1+0x3358], R18 ;  /* 0x0033581201007387 */ /* 0x000fe80000100800 */
[----:B------:R-:W-:Y:S01]  /*14380*/  STL [R1+0x335c], R8 ;  /* 0x00335c0801007387 */ /* 0x000fe20000100800 */
[C---:B----4-:R-:W-:Y:S02]  /*14390*/  SEL R20, R3.reuse, R20, !P5 ;  /* 0x0000001403147207 */ /* 0x050fe40006800000 */
[----:B------:R-:W-:-:S03]  /*143a0*/  SEL R14, R3, R0, !P5 ;  /* 0x00000000030e7207 */ /* 0x000fc60006800000 */
[----:B------:R-:W-:Y:S04]  /*143b0*/  STL [R1+0x3360], R20 ;  /* 0x0033601401007387 */ /* 0x000fe80000100800 */
[----:B------:R-:W-:Y:S01]  /*143c0*/  STL [R1+0x3364], R14 ;  /* 0x0033640e01007387 */ /* 0x000fe20000100800 */
[C---:B------:R-:W-:Y:S02]  /*143d0*/  SEL R28, R3.reuse, R28, !P5 ;  /* 0x0000001c031c7207 */ /* 0x040fe40006800000 */
[----:B------:R-:W-:-:S03]  /*143e0*/  SEL R0, R3, R42, !P5 ;  /* 0x0000002a03007207 */ /* 0x000fc60006800000 */
[----:B------:R-:W-:Y:S01]  /*143f0*/  STL [R1+0x3368], R28 ;  /* 0x0033681c01007387 */ /* 0x000fe20000100800 */
[----:B------:R-:W-:-:S03]  /*14400*/  SEL R10, R3, R41, !P5 ;  /* 0x00000029030a7207 */ /* 0x000fc60006800000 */
[----:B------:R-:W-:Y:S01]  /*14410*/  STL [R1+0x336c], R0 ;  /* 0x00336c0001007387 */ /* 0x000fe20000100800 */
[----:B------:R-:W-:-:S03]  /*14420*/  SEL R15, R3, R39, !P5 ;  /* 0x00000027030f7207 */ /* 0x000fc60006800000 */
[----:B------:R-:W-:Y:S04]  /*14430*/  STL [R1+0x3370], R10 ;  /* 0x0033700a01007387 */ /* 0x000fe80000100800 */
[----:B------:R-:W-:Y:S01]  /*14440*/  STL [R1+0x3374], R15 ;  /* 0x0033740f01007387 */ /* 0x000fe20000100800 */
[C---:B------:R-:W-:Y:S02]  /*14450*/  SEL R36, R3.reuse, R36, !P5 ;  /* 0x0000002403247207 */ /* 0x040fe40006800000 */
[----:B------:R-:W-:-:S05]  /*14460*/  SEL R37, R3, R37, !P5 ;  /* 0x0000002503257207 */ /* 0x000fca0006800000 */
[----:B------:R-:W-:Y:S04]  /*14470*/  STL.64 [R1+0x3378], R36 ;  /* 0x0033782401007387 */ /* 0x000fe80000100a00 */
[----:B------:R-:W2:Y:S04]  /*14480*/  LDL.LU R39, [R1+0x40c] ;  /* 0x00040c0001277983 */ /* 0x000ea80000300800 */
[----:B------:R-:W3:Y:S04]  /*14490*/  LDL.LU R60, [R1+0x408] ;  /* 0x00040800013c7983 */ /* 0x000ee80000300800 */
[----:B------:R-:W4:Y:S04]  /*144a0*/  LDL.LU R41, [R1+0x404] ;  /* 0x0004040001297983 */ /* 0x000f280000300800 */
[----:B------:R-:W2:Y:S04]  /*144b0*/  LDL.LU R42, [R1+0x400] ;  /* 0x00040000012a7983 */ /* 0x000ea80000300800 */
[----:B0-----:R-:W2:Y:S04]  /*144c0*/  LDL.LU R44, [R1+0x3e4] ;  /* 0x0003e400012c7983 */ /* 0x001ea80000300800 */
[----:B------:R-:W2:Y:S04]  /*144d0*/  LDL.LU R46, [R1+0x3e0] ;  /* 0x0003e000012e7983 */ /* 0x000ea80000300800 */
[----:B------:R-:W2:Y:S01]  /*144e0*/  LDL.LU R47, [R1+0x3dc] ;  /* 0x0003dc00012f7983 */ /* 0x000ea20000300800 */
[----:B------:R-:W-:-:S02]  /*144f0*/  SEL R6, R3, R30, !P5 ;  /* 0x0000001e03067207 */ /* 0x000fc40006800000 */
[----:B------:R-:W0:Y:S01]  /*14500*/  S2R R30, SR_TID.X ;  /* 0x00000000001e7919 */ /* 0x000e220000002100 */
[C---:B------:R-:W-:Y:S02]  /*14510*/  SEL R23, R3.reuse, R38, !P5 ;  /* 0x0000002603177207 */ /* 0x040fe40006800000 */
[----:B------:R-:W-:Y:S02]  /*14520*/  SEL R38, R3, R31, !P5 ;  /* 0x0000001f03267207 */ /* 0x000fe40006800000 */
[----:B------:R-:W1:Y:S01]  /*14530*/  LDC R31, c[0x0][0x3ac] ;  /* 0x0000eb00ff1f7b82 */ /* 0x000e620000000800 */
[----:B------:R-:W-:Y:S02]  /*14540*/  @!P1 IMAD.MOV R25, RZ, RZ, -R25 ;  /* 0x000000ffff199224 */ /* 0x000fe400078e0a19 */
[----:B------:R-:W-:Y:S02]  /*14550*/  @!P2 IMAD.MOV R9, RZ, RZ, -R9 ;  /* 0x000000ffff09a224 */ /* 0x000fe400078e0a09 */
[----:B------:R-:W-:-:S02]  /*14560*/  @!P3 IMAD.MOV R27, RZ, RZ, -R27 ;  /* 0x000000ffff1bb224 */ /* 0x000fc400078e0a1b */
[----:B------:R-:W-:Y:S02]  /*14570*/  @!P6 IMAD.MOV R22, RZ, RZ, -R22 ;  /* 0x000000ffff16e224 */ /* 0x000fe400078e0a16 */
[----:B------:R-:W-:Y:S01]  /*14580*/  @!P4 IMAD.MOV R54, RZ, RZ, -R54 ;  /* 0x000000ffff36c224 */ /* 0x000fe200078e0a36 */
[C---:B------:R-:W-:Y:S02]  /*14590*/  SEL R33, R3.reuse, R33, !P5 ;  /* 0x0000002103217207 */ /* 0x040fe40006800000 */
[C---:B------:R-:W-:Y:S02]  /*145a0*/  SEL R7, R3.reuse, R7, !P5 ;  /* 0x0000000703077207 */ /* 0x040fe40006800000 */
[C---:B------:R-:W-:Y:S02]  /*145b0*/  SEL R26, R3.reuse, R26, !P5 ;  /* 0x0000001a031a7207 */ /* 0x040fe40006800000 */
[C---:B------:R-:W-:Y:S02]  /*145c0*/  SEL R17, R3.reuse, R17, !P5 ;  /* 0x0000001103117207 */ /* 0x040fe40006800000 */
[----:B------:R-:W-:-:S02]  /*145d0*/  SEL R29, R3, R29, !P5 ;  /* 0x0000001d031d7207 */ /* 0x000fc40006800000 */
[----:B0-----:R-:W-:-:S05]  /*145e0*/  LOP3.LUT R30, R30, 0x1f, RZ, 0xc0, !PT ;  /* 0x0000001f1e1e7812 */ /* 0x001fca00078ec0ff */
[----:B-1----:R-:W-:Y:S01]  /*145f0*/  IMAD R58, R30, R31, RZ ;  /* 0x0000001f1e3a7224 */ /* 0x002fe200078e02ff */
[----:B--2---:R0:W-:Y:S04]  /*14600*/  STL.64 [R1+0x3380], R46 ;  /* 0x0033802e01007387 */ /* 0x0041e80000100a00 */
[----:B------:R-:W2:Y:S04]  /*14610*/  LDL.LU R49, [R1+0x3d8] ;  /* 0x0003d80001317983 */ /* 0x000ea80000300800 */
[----:B------:R-:W2:Y:S04]  /*14620*/  LDL.LU R50, [R1+0x3d4] ;  /* 0x0003d40001327983 */ /* 0x000ea80000300800 */
[----:B------:R-:W2:Y:S04]  /*14630*/  LDL.LU R51, [R1+0x3d0] ;  /* 0x0003d00001337983 */ /* 0x000ea80000300800 */
[----:B------:R-:W2:Y:S04]  /*14640*/  LDL.LU R53, [R1+0x3cc] ;  /* 0x0003cc0001357983 */ /* 0x000ea80000300800 */
[----:B------:R-:W2:Y:S04]  /*14650*/  LDL.LU R55, [R1+0x3c8] ;  /* 0x0003c80001377983 */ /* 0x000ea80000300800 */
[----:B------:R-:W2:Y:S04]  /*14660*/  LDL.LU R56, [R1+0x3c4] ;  /* 0x0003c40001387983 */ /* 0x000ea80000300800 */
[----:B------:R-:W2:Y:S04]  /*14670*/  LDL.LU R59, [R1+0x3c0] ;  /* 0x0003c000013b7983 */ /* 0x000ea80000300800 */
[----:B------:R-:W2:Y:S04]  /*14680*/  LDL.LU R52, [R1+0x3bc] ;  /* 0x0003bc0001347983 */ /* 0x000ea80000300800 */
[----:B------:R-:W2:Y:S01]  /*14690*/  LDL.LU R61, [R1+0x3b8] ;  /* 0x0003b800013d7983 */ /* 0x000ea20000300800 */
[----:B------:R-:W-:-:S02]  /*146a0*/  SEL R11, R3, R11, !P5 ;  /* 0x0000000b030b7207 */ /* 0x000fc40006800000 */
[C---:B------:R-:W-:Y:S02]  /*146b0*/  SEL R32, R3.reuse, R32, !P5 ;  /* 0x0000002003207207 */ /* 0x040fe40006800000 */
[C---:B------:R-:W-:Y:S02]  /*146c0*/  SEL R19, R3.reuse, R19, !P5 ;  /* 0x0000001303137207 */ /* 0x040fe40006800000 */
[C---:B------:R-:W-:Y:S02]  /*146d0*/  SEL R35, R3.reuse, R35, !P5 ;  /* 0x0000002303237207 */ /* 0x040fe40006800000 */
[C---:B------:R-:W-:Y:S02]  /*146e0*/  SEL R5, R3.reuse, R5, !P5 ;  /* 0x0000000503057207 */ /* 0x040fe40006800000 */
[C---:B------:R-:W-:Y:S02]  /*146f0*/  SEL R16, R3.reuse, R16, !P5 ;  /* 0x0000001003107207 */ /* 0x040fe40006800000 */
        /* <DEDUP_REMOVED lines=10> */
[----:B------:R-:W-:Y:S02]  /*147a0*/  SEL R54, R3, R54, !P5 ;  /* 0x0000003603367207 */ /* 0x000fe40006800000 */
[----:B------:R-:W-:Y:S01]  /*147b0*/  LEA.HI.X.SX32 R3, R58, UR11, 0x1, P0 ;  /* 0x0000000b3a037c11 */ /* 0x000fe200080f0eff */
[----:B------:R1:W-:Y:S04]  /*147c0*/  STL [R1+0x32f4], R2 ;  /* 0x0032f40201007387 */ /* 0x0003e80000100800 */
[----:B------:R0:W-:Y:S01]  /*147d0*/  STL [R1+0x32f0], R3 ;  /* 0x0032f00301007387 */ /* 0x0001e20000100800 */
[----:B---3--:R-:W-:-:S03]  /*147e0*/  IMAD R40, R60, UR6, RZ ;  /* 0x000000063c287c24 */ /* 0x008fc6000f8e02ff */
[----:B------:R-:W3:Y:S04]  /*147f0*/  LDL.LU R57, [R1+0x3b4] ;  /* 0x0003b40001397983 */ /* 0x000ee80000300800 */
[----:B------:R-:W3:Y:S01]  /*14800*/  LDL.LU R58, [R1+0x3b0] ;  /* 0x0003b000013a7983 */ /* 0x000ee20000300800 */
[----:B------:R-:W-:-:S03]  /*14810*/  IMAD R4, R30, R31, RZ ;  /* 0x0000001f1e047224 */ /* 0x000fc600078e02ff */
[----:B------:R-:W3:Y:S01]  /*14820*/  LDL.LU R60, [R1+0x3ac] ;  /* 0x0003ac00013c7983 */ /* 0x000ee20000300800 */
[----:B------:R-:W-:Y:S02]  /*14830*/  IMAD R4, R31, 0x20, R4 ;  /* 0x000000201f047824 */ /* 0x000fe400078e0204 */
[----:B------:R-:W-:-:S03]  /*14840*/  IMAD R39, R39, UR6, RZ ;  /* 0x0000000627277c24 */ /* 0x000fc6000f8e02ff */
[----:B------:R-:W-:Y:S01]  /*14850*/  LEA R30, P1, R4, UR10, 0x1 ;  /* 0x0000000a041e7c11 */ /* 0x000fe2000f8208ff */
[----:B----4-:R-:W-:Y:S01]  /*14860*/  IMAD R41, R41, UR6, RZ ;  /* 0x0000000629297c24 */ /* 0x010fe2000f8e02ff */
[----:B0-----:R-:W-:Y:S01]  /*14870*/  LEA R46, P0, R39, UR8, 0x1 ;  /* 0x00000008272e7c11 */ /* 0x001fe2000f8008ff */
[----:B------:R-:W-:Y:S01]  /*14880*/  IMAD R42, R42, UR6, RZ ;  /* 0x000000062a2a7c24 */ /* 0x000fe2000f8e02ff */
[----:B------:R-:W-:Y:S02]  /*14890*/  LEA.HI.X.SX32 R31, R4, UR11, 0x1, P1 ;  /* 0x0000000b041f7c11 */ /* 0x000fe400088f0eff */
[----:B------:R-:W-:Y:S02]  /*148a0*/  LEA R36, P1, R40, UR8, 0x1 ;  /* 0x0000000828247c11 */ /* 0x000fe4000f8208ff */
[----:B------:R-:W-:Y:S02]  /*148b0*/  LEA R14, P2, R41, UR8, 0x1 ;  /* 0x00000008290e7c11 */ /* 0x000fe4000f8408ff */
[----:B------:R-:W-:-:S02]  /*148c0*/  LEA.HI.X.SX32 R47, R39, UR9, 0x1, P0 ;  /* 0x00000009272f7c11 */ /* 0x000fc400080f0eff */
[----:B-1----:R-:W-:Y:S02]  /*148d0*/  LEA R2, P3, R42, UR8, 0x1 ;  /* 0x000000082a027c11 */ /* 0x002fe4000f8608ff */
[----:B------:R-:W-:Y:S01]  /*148e0*/  LEA.HI.X.SX32 R37, R40, UR9, 0x1, P1 ;  /* 0x0000000928257c11 */ /* 0x000fe200088f0eff */
[----:B------:R0:W-:Y:S01]  /*148f0*/  STL.64 [R1+0x19f0], R46 ;  /* 0x0019f02e01007387 */ /* 0x0001e20000100a00 */
[----:B------:R-:W-:Y:S02]  /*14900*/  LEA.HI.X.SX32 R15, R41, UR9, 0x1, P2 ;  /* 0x00000009290f7c11 */ /* 0x000fe400090f0eff */
[----:B------:R-:W-:Y:S01]  /*14910*/  LEA.HI.X.SX32 R3, R42, UR9, 0x1, P3 ;  /* 0x000000092a037c11 */ /* 0x000fe200098f0eff */
[----:B0-----:R-:W4:Y:S04]  /*14920*/  LDL.LU.64 R46, [R1+0x3380] ;  /* 0x00338000012e7983 */ /* 0x001f280000300a00 */
[----:B------:R0:W-:Y:S04]  /*14930*/  STL.64 [R1+0x19e8], R36 ;  /* 0x0019e82401007387 */ /* 0x0001e80000100a00 */
[----:B0-----:R-:W4:Y:S04]  /*14940*/  LDL.LU.64 R36, [R1+0x3378] ;  /* 0x0033780001247983 */ /* 0x001f280000300a00 */
[----:B------:R-:W-:Y:S04]  /*14950*/  STL.64 [R1+0x19e0], R14 ;  /* 0x0019e00e01007387 */ /* 0x000fe80000100a00 */
[----:B------:R2:W-:Y:S02]  /*14960*/  STL.64 [R1+0xfc8], R2 ;  /* 0x000fc80201007387 */ /* 0x0005e40000100a00 */
[----:B--2---:R-:W-:-:S02]  /*14970*/  IMAD R2, R50, UR7, RZ ;  /* 0x0000000732027c24 */ /* 0x004fc4000f8e02ff */
[----:B------:R-:W-:-:S03]  /*14980*/  IMAD R0, R51, UR7, RZ ;  /* 0x0000000733007c24 */ /* 0x000fc6000f8e02ff */
[----:B------:R0:W-:Y:S01]  /*14990*/  STL [R1+0x20], R2 ;  /* 0x0000200201007387 */ /* 0x0001e20000100800 */
[----:B------:R-:W-:-:S03]  /*149a0*/  IMAD R3, R53, UR7, RZ ;  /* 0x0000000735037c24 */ /* 0x000fc6000f8e02ff */
[----:B------:R1:W-:Y:S01]  /*149b0*/  STL [R1+0x24], R0 ;  /* 0x0000240001007387 */ /* 0x0003e20000100800 */
[----:B0-----:R-:W-:-:S03]  /*149c0*/  IMAD R2, R55, UR7, RZ ;  /* 0x0000000737027c24 */ /* 0x001fc6000f8e02ff */
[----:B------:R0:W-:Y:S01]  /*149d0*/  STL [R1+0x30], R3 ;  /* 0x0000300301007387 */ /* 0x0001e20000100800 */
[----:B-1----:R-:W-:-:S03]  /*149e0*/  IMAD R0, R56, UR7, RZ ;  /* 0x0000000738007c24 */ /* 0x002fc6000f8e02ff */
[----:B------:R1:W-:Y:S01]  /*149f0*/  STL [R1+0x34], R2 ;  /* 0x0000340201007387 */ /* 0x0003e20000100800 */
[----:B0-----:R-:W-:-:S03]  /*14a00*/  IMAD R3, R59, UR7, RZ ;  /* 0x000000073b037c24 */ /* 0x001fc6000f8e02ff */
[----:B------:R0:W-:Y:S01]  /*14a10*/  STL [R1+0x38], R0 ;  /* 0x0000380001007387 */ /* 0x0001e20000100800 */
[----:B-1----:R-:W-:-:S03]  /*14a20*/  IMAD R2, R52, UR7, RZ ;  /* 0x0000000734027c24 */ /* 0x002fc6000f8e02ff */
[----:B------:R1:W-:Y:S01]  /*14a30*/  STL [R1+0x3c], R3 ;  /* 0x00003c0301007387 */ /* 0x0003e20000100800 */
[----:B0-----:R-:W-:-:S03]  /*14a40*/  IMAD R0, R61, UR7, RZ ;  /* 0x000000073d007c24 */ /* 0x001fc6000f8e02ff */
[----:B-1----:R-:W2:Y:S04]  /*14a50*/  LDL.LU R3, [R1+0x3a8] ;  /* 0x0003a80001037983 */ /* 0x002ea80000300800 */
[----:B------:R0:W-:Y:S04]  /*14a60*/  STL [R1+0x44], R2 ;  /* 0x0000440201007387 */ /* 0x0001e80000100800 */
[----:B0-----:R-:W2:Y:S04]  /*14a70*/  LDL.LU R2, [R1+0x3a4] ;  /* 0x0003a40001027983 */ /* 0x001ea80000300800 */
[----:B------:R0:W-:Y:S04]  /*14a80*/  STL [R1+0x48], R0 ;  /* 0x0000480001007387 */ /* 0x0001e80000100800 */
[----:B------:R-:W2:Y:S04]  /*14a90*/  LDL.LU R59, [R1+0x3a0] ;  /* 0x0003a000013b7983 */ /* 0x000ea80000300800 */
[----:B------:R-:W2:Y:S04]  /*14aa0*/  LDL.LU R52, [R1+0x39c] ;  /* 0x00039c0001347983 */ /* 0x000ea80000300800 */
[----:B------:R-:W2:Y:S01]  /*14ab0*/  LDL.LU R61, [R1+0x398] ;  /* 0x00039800013d7983 */ /* 0x000ea20000300800 */
[----:B---3--:R-:W-:-:S02]  /*14ac0*/  IMAD R8, R57, UR7, RZ ;  /* 0x0000000739087c24 */ /* 0x008fc4000f8e02ff */
[----:B------:R-:W-:-:S03]  /*14ad0*/  IMAD R4, R58, UR7, RZ ;  /* 0x000000073a047c24 */ /* 0x000fc6000f8e02ff */
[----:B------:R-:W-:Y:S01]  /*14ae0*/  STL [R1+0x60], R8 ;  /* 0x0000600801007387 */ /* 0x000fe20000100800 */
[----:B0-----:R-:W-:-:S03]  /*14af0*/  IMAD R0, R60, UR7, RZ ;  /* 0x000000073c007c24 */ /* 0x001fc6000f8e02ff */
[----:B------:R-:W3:Y:S04]  /*14b00*/  LDL.LU R15, [R1+0x394] ;  /* 0x00039400010f7983 */ /* 0x000ee80000300800 */
[----:B------:R-:W-:Y:S04]  /*14b10*/  STL [R1+0x68], R4 ;  /* 0x0000680401007387 */ /* 0x000fe80000100800 */
[----:B------:R-:W3:Y:S04]  /*14b20*/  LDL.LU R10, [R1+0x390] ;  /* 0x00039000010a7983 */ /* 0x000ee80000300800 */
[----:B------:R0:W-:Y:S04]  /*14b30*/  STL [R1+0x7c], R0 ;  /* 0x00007c0001007387 */ /* 0x0001e80000100800 */
[----:B0-----:R-:W3:Y:S04]  /*14b40*/  LDL.LU R0, [R1+0x38c] ;  /* 0x00038c0001007983 */ /* 0x001ee80000300800 */
[----:B------:R-:W3:Y:S04]  /*14b50*/  LDL.LU R28, [R1+0x388] ;  /* 0x00038800011c7983 */ /* 0x000ee80000300800 */
[----:B------:R-:W3:Y:S04]  /*14b60*/  LDL.LU R14, [R1+0x384] ;  /* 0x00038400010e7983 */ /* 0x000ee80000300800 */
[----:B------:R-:W3:Y:S04]  /*14b70*/  LDL.LU R20, [R1+0x380] ;  /* 0x0003800001147983 */ /* 0x000ee80000300800 */
[----:B------:R-:W3:Y:S04]  /*14b80*/  LDL.LU R8, [R1+0x37c] ;  /* 0x00037c0001087983 */ /* 0x000ee80000300800 */
[----:B------:R-:W3:Y:S04]  /*14b90*/  LDL.LU R18, [R1+0x378] ;  /* 0x0003780001127983 */ /* 0x000ee80000300800 */
[----:B------:R-:W3:Y:S01]  /*14ba0*/  LDL.LU R13, [R1+0x374] ;  /* 0x00037400010d7983 */ /* 0x000ee20000300800 */
[----:B------:R-:W-:-:S03]  /*14bb0*/  IMAD R39, R44, UR7, RZ ;  /* 0x000000072c277c24 */ /* 0x000fc6000f8e02ff */
[----:B------:R-:W3:Y:S01]  /*14bc0*/  LDL.LU R34, [R1+0x370] ;  /* 0x0003700001227983 */ /* 0x000ee20000300800 */
[----:B----4-:R-:W-:-:S03]  /*14bd0*/  IMAD R40, R46, UR7, RZ ;  /* 0x000000072e287c24 */ /* 0x010fc6000f8e02ff */
[----:B------:R-:W4:Y:S01]  /*14be0*/  LDL.LU R4, [R1+0x36c] ;  /* 0x00036c0001047983 */ /* 0x000f220000300800 */
[----:B------:R-:W-:-:S03]  /*14bf0*/  IMAD R41, R47, UR7, RZ ;  /* 0x000000072f297c24 */ /* 0x000fc6000f8e02ff */
[----:B------:R-:W4:Y:S01]  /*14c00*/  LDL.LU R44, [R1+0x368] ;  /* 0x00036800012c7983 */ /* 0x000f220000300800 */
[----:B------:R-:W-:-:S03]  /*14c10*/  IMAD R42, R49, UR7, RZ ;  /* 0x00000007312a7c24 */ /* 0x000fc6000f8e02ff */
        /* <DEDUP_REMOVED lines=11> */
[----:B--2---:R-:W-:-:S05]  /*14cd0*/  IMAD R3, R3, UR7, RZ ;  /* 0x0000000703037c24 */ /* 0x004fca000f8e02ff */
[----:B------:R0:W-:Y:S01]  /*14ce0*/  STL [R1+0x80], R3 ;  /* 0x0000800301007387 */ /* 0x0001e20000100800 */
[----:B------:R-:W-:-:S05]  /*14cf0*/  IMAD R2, R2, UR7, RZ ;  /* 0x0000000702027c24 */ /* 0x000fca000f8e02ff */
[----:B------:R1:W-:Y:S01]  /*14d00*/  STL [R1+0xa8], R2 ;  /* 0x0000a80201007387 */ /* 0x0003e20000100800 */
[----:B------:R-:W-:Y:S02]  /*14d10*/  IMAD R59, R59, UR7, RZ ;  /* 0x000000073b3b7c24 */ /* 0x000fe4000f8e02ff */
[----:B0-----:R-:W-:-:S03]  /*14d20*/  IMAD R3, R52, UR7, RZ ;  /* 0x0000000734037c24 */ /* 0x001fc6000f8e02ff */
[----:B------:R0:W-:Y:S01]  /*14d30*/  STL [R1+0xb4], R59 ;  /* 0x0000b43b01007387 */ /* 0x0001e20000100800 */
[----:B-1----:R-:W-:-:S03]  /*14d40*/  IMAD R2, R61, UR7, RZ ;  /* 0x000000073d027c24 */ /* 0x002fc6000f8e02ff */
[----:B0-----:R-:W2:Y:S04]  /*14d50*/  LDL.LU R59, [R1+0x334] ;  /* 0x00033400013b7983 */ /* 0x001ea80000300800 */
[----:B------:R-:W-:Y:S04]  /*14d60*/  STL [R1+0x39c], R3 ;  /* 0x00039c0301007387 */ /* 0x000fe80000100800 */
[----:B------:R-:W2:Y:S04]  /*14d70*/  LDL.LU R52, [R1+0x330] ;  /* 0x0003300001347983 */ /* 0x000ea80000300800 */
[----:B------:R0:W-:Y:S04]  /*14d80*/  STL [R1+0x398], R2 ;  /* 0x0003980201007387 */ /* 0x0001e80000100800 */
[----:B------:R-:W2:Y:S01]  /*14d90*/  LDL.LU R61, [R1+0x32c] ;  /* 0x00032c00013d7983 */ /* 0x000ea20000300800 */
[----:B---3--:R-:W-:-:S02]  /*14da0*/  IMAD R10, R10, UR7, RZ ;  /* 0x000000070a0a7c24 */ /* 0x008fc4000f8e02ff */
[----:B0-----:R-:W-:Y:S02]  /*14db0*/  IMAD R2, R15, UR7, RZ ;  /* 0x000000070f027c24 */ /* 0x001fe4000f8e02ff */
[----:B------:R-:W-:-:S03]  /*14dc0*/  IMAD R3, R0, UR7, RZ ;  /* 0x0000000700037c24 */ /* 0x000fc6000f8e02ff */
[----:B------:R0:W-:Y:S04]  /*14dd0*/  STL [R1+0x3b0], R2 ;  /* 0x0003b00201007387 */ /* 0x0001e80000100800 */
[----:B------:R-:W-:Y:S01]  /*14de0*/  STL [R1+0x3b4], R10 ;  /* 0x0003b40a01007387 */ /* 0x000fe20000100800 */
[----:B------:R-:W-:Y:S02]  /*14df0*/  IMAD R0, R14, UR7, RZ ;  /* 0x000000070e007c24 */ /* 0x000fe4000f8e02ff */
[----:B0-----:R-:W-:Y:S01]  /*14e00*/  IMAD R2, R28, UR7, RZ ;  /* 0x000000071c027c24 */ /* 0x001fe2000f8e02ff */
[----:B------:R0:W-:Y:S04]  /*14e10*/  STL [R1+0x38c], R3 ;  /* 0x00038c0301007387 */ /* 0x0001e80000100800 */
        /* <DEDUP_REMOVED lines=10> */
[----:B------:R0:W-:Y:S01]  /*14ec0*/  STL [R1+0x374], R3 ;  /* 0x0003740301007387 */ /* 0x0001e20000100800 */
[----:B----4-:R-:W-:-:S03]  /*14ed0*/  IMAD R0, R4, UR7, RZ ;  /* 0x0000000704007c24 */ /* 0x010fc6000f8e02ff */
        /* <DEDUP_REMOVED lines=24> */
[----:B0-----:R-:W3:Y:S04]  /*15060*/  LDL.LU R3, [R1+0x328] ;  /* 0x0003280001037983 */ /* 0x001ee80000300800 */
[----:B------:R0:W-:Y:S04]  /*15070*/  STL [R1+0x42c], R2 ;  /* 0x00042c0201007387 */ /* 0x0001e80000100800 */
[----:B0-----:R-:W4:Y:S04]  /*15080*/  LDL.LU R2, [R1+0x324] ;  /* 0x0003240001027983 */ /* 0x001f280000300800 */
[----:B------:R0:W-:Y:S04]  /*15090*/  STL [R1+0x440], R0 ;  /* 0x0004400001007387 */ /* 0x0001e80000100800 */
[----:B------:R-:W4:Y:S04]  /*150a0*/  LDL.LU R57, [R1+0x320] ;  /* 0x0003200001397983 */ /* 0x000f280000300800 */
[----:B------:R-:W4:Y:S04]  /*150b0*/  LDL.LU R58, [R1+0x31c] ;  /* 0x00031c00013a7983 */ /* 0x000f280000300800 */
[----:B------:R-:W4:Y:S01]  /*150c0*/  LDL.LU R60, [R1+0x318] ;  /* 0x00031800013c7983 */ /* 0x000f220000300800 */
[----:B--2---:R-:W-:-:S05]  /*150d0*/  IMAD R8, R59, UR7, RZ ;  /* 0x000000073b087c24 */ /* 0x004fca000f8e02ff */
[----:B------:R-:W-:Y:S01]  /*150e0*/  STL [R1+0x334], R8 ;  /* 0x0003340801007387 */ /* 0x000fe20000100800 */
[----:B------:R-:W-:-:S03]  /*150f0*/  IMAD R4, R52, UR7, RZ ;  /* 0x0000000734047c24 */ /* 0x000fc6000f8e02ff */
[----:B------:R-:W2:Y:S04]  /*15100*/  LDL.LU R15, [R1+0x314] ;  /* 0x00031400010f7983 */ /* 0x000ea80000300800 */
[----:B------:R-:W-:Y:S01]  /*15110*/  STL [R1+0x330], R4 ;  /* 0x0003300401007387 */ /* 0x000fe20000100800 */
[----:B0-----:R-:W-:-:S03]  /*15120*/  IMAD R0, R61, UR7, RZ ;  /* 0x000000073d007c24 */ /* 0x001fc6000f8e02ff */
[----:B------:R-:W2:Y:S04]  /*15130*/  LDL.LU R10, [R1+0x310] ;  /* 0x00031000010a7983 */ /* 0x000ea80000300800 */
[----:B------:R0:W-:Y:S04]  /*15140*/  STL [R1+0x444], R0 ;  /* 0x0004440001007387 */ /* 0x0001e80000100800 */
[----:B0-----:R-:W2:Y:S04]  /*15150*/  LDL.LU R0, [R1+0x30c] ;  /* 0x00030c0001007983 */ /* 0x001ea80000300800 */
        /* <DEDUP_REMOVED lines=20> */
[----:B---3--:R-:W-:-:S05]  /*152a0*/  IMAD R3, R3, UR7, RZ ;  /* 0x0000000703037c24 */ /* 0x008fca000f8e02ff */
[----:B------:R0:W-:Y:S01]  /*152b0*/  STL [R1+0x450], R3 ;  /* 0x0004500301007387 */ /* 0x0001e20000100800 */
[----:B----4-:R-:W-:-:S05]  /*152c0*/  IMAD R2, R2, UR7, RZ ;  /* 0x0000000702027c24 */ /* 0x010fca000f8e02ff */
[----:B------:R1:W-:Y:S01]  /*152d0*/  STL [R1+0x454], R2 ;  /* 0x0004540201007387 */ /* 0x0003e20000100800 */
[----:B------:R-:W-:Y:S02]  /*152e0*/  IMAD R57, R57, UR7, RZ ;  /* 0x0000000739397c24 */ /* 0x000fe4000f8e02ff */
[----:B0-----:R-:W-:-:S03]  /*152f0*/  IMAD R3, R58, UR7, RZ ;  /* 0x000000073a037c24 */ /* 0x001fc6000f8e02ff */
[----:B------:R0:W-:Y:S01]  /*15300*/  STL [R1+0x468], R57 ;  /* 0x0004683901007387 */ /* 0x0001e20000100800 */
[----:B-1----:R-:W-:-:S03]  /*15310*/  IMAD R2, R60, UR7, RZ ;  /* 0x000000073c027c24 */ /* 0x002fc6000f8e02ff */
[----:B0-----:R-:W3:Y:S04]  /*15320*/  LDL.LU R57, [R1+0x2a8] ;  /* 0x0002a80001397983 */ /* 0x001ee80000300800 */
[----:B------:R-:W-:Y:S04]  /*15330*/  STL [R1+0x46c], R3 ;  /* 0x00046c0301007387 */ /* 0x000fe80000100800 */
[----:B------:R-:W4:Y:S04]  /*15340*/  LDL.LU R58, [R1+0x2a4] ;  /* 0x0002a400013a7983 */ /* 0x000f280000300800 */
[----:B------:R2:W-:Y:S04]  /*15350*/  STL [R1+0x478], R2 ;  /* 0x0004780201007387 */ /* 0x0005e80000100800 */
[----:B------:R-:W4:Y:S01]  /*15360*/  LDL.LU R60, [R1+0x2a0] ;  /* 0x0002a000013c7983 */ /* 0x000f220000300800 */
[----:B--2---:R-:W-:-:S05]  /*15370*/  IMAD R2, R15, UR7, RZ ;  /* 0x000000070f027c24 */ /* 0x004fca000f8e02ff */
[----:B------:R0:W-:Y:S01]  /*15380*/  STL [R1+0x47c], R2 ;  /* 0x00047c0201007387 */ /* 0x0001e20000100800 */
[----:B------:R-:W-:-:S05]  /*15390*/  IMAD R10, R10, UR7, RZ ;  /* 0x000000070a0a7c24 */ /* 0x000fca000f8e02ff */
[----:B------:R-:W-:Y:S01]  /*153a0*/  STL [R1+0x490], R10 ;  /* 0x0004900a01007387 */ /* 0x000fe20000100800 */
[----:B------:R-:W-:Y:S02]  /*153b0*/  IMAD R3, R0, UR7, RZ ;  /* 0x0000000700037c24 */ /* 0x000fe4000f8e02ff */
[----:B0-----:R-:W-:-:S03]  /*153c0*/  IMAD R2, R28, UR7, RZ ;  /* 0x000000071c027c24 */ /* 0x001fc6000f8e02ff */
        /* <DEDUP_REMOVED lines=38> */
[----:B0-----:R-:W2:Y:S04]  /*15630*/  LDL.LU R3, [R1+0x29c] ;  /* 0x00029c0001037983 */ /* 0x001ea80000300800 */
[----:B------:R0:W-:Y:S04]  /*15640*/  STL [R1+0x544], R2 ;  /* 0x0005440201007387 */ /* 0x0001e80000100800 */
[----:B0-----:R-:W2:Y:S04]  /*15650*/  LDL.LU R2, [R1+0x298] ;  /* 0x0002980001027983 */ /* 0x001ea80000300800 */
[----:B------:R0:W-:Y:S04]  /*15660*/  STL [R1+0x550], R0 ;  /* 0x0005500001007387 */ /* 0x0001e80000100800 */
[----:B------:R-:W2:Y:S04]  /*15670*/  LDL.LU R59, [R1+0x294] ;  /* 0x00029400013b7983 */ /* 0x000ea80000300800 */
[----:B------:R-:W2:Y:S04]  /*15680*/  LDL.LU R52, [R1+0x290] ;  /* 0x0002900001347983 */ /* 0x000ea80000300800 */
[----:B------:R-:W2:Y:S01]  /*15690*/  LDL.LU R61, [R1+0x28c] ;  /* 0x00028c00013d7983 */ /* 0x000ea20000300800 */
[----:B---3--:R-:W-:-:S05]  /*156a0*/  IMAD R8, R57, UR7, RZ ;  /* 0x0000000739087c24 */ /* 0x008fca000f8e02ff */
[----:B------:R-:W-:Y:S01]  /*156b0*/  STL [R1+0x554], R8 ;  /* 0x0005540801007387 */ /* 0x000fe20000100800 */
[----:B----4-:R-:W-:-:S03]  /*156c0*/  IMAD R4, R58, UR7, RZ ;  /* 0x000000073a047c24 */ /* 0x010fc6000f8e02ff */
[----:B------:R-:W3:Y:S04]  /*156d0*/  LDL.LU R15, [R1+0x288] ;  /* 0x00028800010f7983 */ /* 0x000ee80000300800 */
[----:B------:R-:W-:Y:S01]  /*156e0*/  STL [R1+0x560], R4 ;  /* 0x0005600401007387 */ /* 0x000fe20000100800 */
[----:B0-----:R-:W-:-:S03]  /*156f0*/  IMAD R0, R60, UR7, RZ ;  /* 0x000000073c007c24 */ /* 0x001fc6000f8e02ff */
[----:B------:R-:W4:Y:S04]  /*15700*/  LDL.LU R10, [R1+0x284] ;  /* 0x00028400010a7983 */ /* 0x000f280000300800 */
[----:B------:R0:W-:Y:S04]  /*15710*/  STL [R1+0x564], R0 ;  /* 0x0005640001007387 */ /* 0x0001e80000100800 */
[----:B0-----:R-:W3:Y:S04]  /*15720*/  LDL.LU R0, [R1+0x280] ;  /* 0x0002800001007983 */ /* 0x001ee80000300800 */
[----:B------:R-:W3:Y:S04]  /*15730*/  LDL.LU R28, [R1+0x27c] ;  /* 0x00027c00011c7983 */ /* 0x000ee80000300800 */
        /* <DEDUP_REMOVED lines=18> */
[----:B------:R-:W3:Y:S01]  /*15860*/  LDL.LU R60, [R1+0x214] ;  /* 0x00021400013c7983 */ /* 0x000ee20000300800 */
        /* <DEDUP_REMOVED lines=13> */
[----:B----4-:R-:W-:-:S02]  /*15940*/  IMAD R10, R10, UR7, RZ ;  /* 0x000000070a0a7c24 */ /* 0x010fc4000f8e02ff */
[----:B---3--:R-:W-:-:S05]  /*15950*/  IMAD R2, R15, UR7, RZ ;  /* 0x000000070f027c24 */ /* 0x008fca000f8e02ff */
[----:B------:R0:W-:Y:S01]  /*15960*/  STL [R1+0x594], R2 ;  /* 0x0005940201007387 */ /* 0x0001e20000100800 */
[----:B------:R-:W-:-:S03]  /*15970*/  IMAD R3, R0, UR7, RZ ;  /* 0x0000000700037c24 */ /* 0x000fc6000f8e02ff */
[----:B------:R-:W-:Y:S01]  /*15980*/  STL [R1+0x598], R10 ;  /* 0x0005980a01007387 */ /* 0x000fe20000100800 */
        /* <DEDUP_REMOVED lines=225> */
[----:B------:R-:W3:Y:S04]  /*167a0*/  LDL.LU R15, [R1+0xd0] ;  /* 0x0000d000010f7983 */ /* 0x000ee80000300800 */
[----:B------:R1:W-:Y:S04]  /*167b0*/  STL [R1+0x978], R2 ;  /* 0x0009780201007387 */ /* 0x0003e80000100800 */
[----:B------:R-:W4:Y:S04]  /*167c0*/  LDL.LU R10, [R1+0xcc] ;  /* 0x0000cc00010a7983 */ /* 0x000f280000300800 */
[----:B------:R2:W-:Y:S04]  /*167d0*/  STL [R1+0x980], R0 ;  /* 0x0009800001007387 */ /* 0x0005e80000100800 */
[----:B0-----:R-:W4:Y:S04]  /*167e0*/  LDL.LU R3, [R1+0xc8] ;  /* 0x0000c80001037983 */ /* 0x001f280000300800 */
[----:B-1----:R-:W4:Y:S04]  /*167f0*/  LDL.LU R2, [R1+0xc0] ;  /* 0x0000c00001027983 */ /* 0x002f280000300800 */
[----:B------:R-:W4:Y:S01]  /*16800*/  LDL.LU R60, [R1+0xb0] ;  /* 0x0000b000013c7983 */ /* 0x000f220000300800 */
[----:B--2---:R-:W-:-:S05]  /*16810*/  IMAD R0, R59, UR7, RZ ;  /* 0x000000073b007c24 */ /* 0x004fca000f8e02ff */
[----:B------:R0:W-:Y:S01]  /*16820*/  STL [R1+0x990], R0 ;  /* 0x0009900001007387 */ /* 0x0001e20000100800 */
[----:B------:R-:W-:-:S03]  /*16830*/  IMAD R8, R52, UR7, RZ ;  /* 0x0000000734087c24 */ /* 0x000fc6000f8e02ff */
[----:B0-----:R-:W2:Y:S01]  /*16840*/  LDL.LU R0, [R1+0xac] ;  /* 0x0000ac0001007983 */ /* 0x001ea20000300800 */
[----:B------:R-:W-:-:S03]  /*16850*/  IMAD R4, R61, UR7, RZ ;  /* 0x000000073d047c24 */ /* 0x000fc6000f8e02ff */
[----:B------:R0:W-:Y:S04]  /*16860*/  STL [R1+0x998], R8 ;  /* 0x0009980801007387 */ /* 0x0001e80000100800 */
[----:B------:R-:W2:Y:S04]  /*16870*/  LDL.LU R28, [R1+0xa4] ;  /* 0x0000a400011c7983 */ /* 0x000ea80000300800 */
[----:B------:R1:W-:Y:S04]  /*16880*/  STL [R1+0x9a8], R4 ;  /* 0x0009a80401007387 */ /* 0x0003e80000100800 */
[----:B------:R-:W2:Y:S04]  /*16890*/  LDL.LU R14, [R1+0xa0] ;  /* 0x0000a000010e7983 */ /* 0x000ea80000300800 */
[----:B------:R-:W2:Y:S04]  /*168a0*/  LDL.LU R20, [R1+0x9c] ;  /* 0x00009c0001147983 */ /* 0x000ea80000300800 */
[----:B0-----:R-:W2:Y:S04]  /*168b0*/  LDL.LU R8, [R1+0x98] ;  /* 0x0000980001087983 */ /* 0x001ea80000300800 */
[----:B------:R-:W2:Y:S04]  /*168c0*/  LDL.LU R18, [R1+0x94] ;  /* 0x0000940001127983 */ /* 0x000ea80000300800 */
[----:B------:R-:W2:Y:S04]  /*168d0*/  LDL.LU R13, [R1+0x90] ;  /* 0x00009000010d7983 */ /* 0x000ea80000300800 */
[----:B------:R-:W2:Y:S04]  /*168e0*/  LDL.LU R34, [R1+0x8c] ;  /* 0x00008c0001227983 */ /* 0x000ea80000300800 */
[----:B-1----:R-:W2:Y:S04]  /*168f0*/  LDL.LU R4, [R1+0x88] ;  /* 0x0000880001047983 */ /* 0x002ea80000300800 */
        /* <DEDUP_REMOVED lines=16> */
[----:B----4-:R-:W-:-:S03]  /*16a00*/  IMAD R10, R10, UR7, RZ ;  /* 0x000000070a0a7c24 */ /* 0x010fc6000f8e02ff */
[----:B0-----:R-:W3:Y:S01]  /*16a10*/  LDL.LU R15, [R1+0x3374] ;  /* 0x00337400010f7983 */ /* 0x001ee20000300800 */
[----:B------:R-:W-:-:S03]  /*16a20*/  IMAD R3, R3, UR7, RZ ;  /* 0x0000000703037c24 */ /* 0x000fc6000f8e02ff */
[----:B------:R0:W-:Y:S04]  /*16a30*/  STL [R1+0x9c0], R10 ;  /* 0x0009c00a01007387 */ /* 0x0001e80000100800 */
[----:B0-----:R-:W4:Y:S04]  /*16a40*/  LDL.LU R10, [R1+0x3370] ;  /* 0x00337000010a7983 */ /* 0x001f280000300800 */
[----:B------:R0:W-:Y:S02]  /*16a50*/  STL [R1+0x9c8], R3 ;  /* 0x0009c80301007387 */ /* 0x0001e40000100800 */
[----:B0-----:R-:W-:-:S02]  /*16a60*/  IMAD R3, R2, UR7, RZ ;  /* 0x0000000702037c24 */ /* 0x001fc4000f8e02ff */
[----:B------:R-:W-:Y:S02]  /*16a70*/  IMAD R2, R60, UR7, RZ ;  /* 0x000000073c027c24 */ /* 0x000fe4000f8e02ff */
[----:B------:R-:W3:Y:S04]  /*16a80*/  LDL.LU R60, [R1+0x10] ;  /* 0x00001000013c7983 */ /* 0x000ee80000300800 */
[----:B------:R0:W-:Y:S04]  /*16a90*/  STL [R1+0x9d8], R3 ;  /* 0x0009d80301007387 */ /* 0x0001e80000100800 */
[----:B0-----:R-:W3:Y:S04]  /*16aa0*/  LDL.LU R3, [R1+0x4] ;  /* 0x0000040001037983 */ /* 0x001ee80000300800 */
[----:B------:R0:W-:Y:S04]  /*16ab0*/  STL [R1+0x9e0], R2 ;  /* 0x0009e00201007387 */ /* 0x0001e80000100800 */
[----:B0-----:R-:W3:Y:S01]  /*16ac0*/  LDL.LU R2, [R1] ;  /* 0x0000000001027983 */ /* 0x001ee20000300800 */
[----:B--2---:R-:W-:-:S05]  /*16ad0*/  IMAD R0, R0, UR7, RZ ;  /* 0x0000000700007c24 */ /* 0x004fca000f8e02ff */
[----:B------:R0:W-:Y:S01]  /*16ae0*/  STL [R1+0x9f0], R0 ;  /* 0x0009f00001007387 */ /* 0x0001e20000100800 */
[----:B------:R-:W-:-:S03]  /*16af0*/  IMAD R28, R28, UR7, RZ ;  /* 0x000000071c1c7c24 */ /* 0x000fc6000f8e02ff */
[----:B0-----:R-:W2:Y:S01]  /*16b00*/  LDL.LU R0, [R1+0x336c] ;  /* 0x00336c0001007983 */ /* 0x001ea20000300800 */
[----:B------:R-:W-:-:S03]  /*16b10*/  IMAD R14, R14, UR7, RZ ;  /* 0x000000070e0e7c24 */ /* 0x000fc6000f8e02ff */
[----:B------:R0:W-:Y:S01]  /*16b20*/  STL [R1+0x9f8], R28 ;  /* 0x0009f81c01007387 */ /* 0x0001e20000100800 */
[----:B------:R-:W-:Y:S02]  /*16b30*/  IMAD R20, R20, UR7, RZ ;  /* 0x0000000714147c24 */ /* 0x000fe4000f8e02ff */
[----:B------:R-:W-:Y:S01]  /*16b40*/  IMAD R8, R8, UR7, RZ ;  /* 0x0000000708087c24 */ /* 0x000fe2000f8e02ff */
[----:B0-----:R-:W2:Y:S01]  /*16b50*/  LDL.LU R28, [R1+0x3368] ;  /* 0x00336800011c7983 */ /* 0x001ea20000300800 */
[----:B------:R-:W-:-:S03]  /*16b60*/  IMAD R18, R18, UR7, RZ ;  /* 0x0000000712127c24 */ /* 0x000fc6000f8e02ff */
[----:B------:R0:W-:Y:S01]  /*16b70*/  STL [R1+0x510], R14 ;  /* 0x0005100e01007387 */ /* 0x0001e20000100800 */
[----:B------:R-:W-:Y:S02]  /*16b80*/  IMAD R13, R13, UR7, RZ ;  /* 0x000000070d0d7c24 */ /* 0x000fe4000f8e02ff */
[----:B------:R-:W-:Y:S01]  /*16b90*/  IMAD R34, R34, UR7, RZ ;  /* 0x0000000722227c24 */ /* 0x000fe2000f8e02ff */
[----:B0-----:R-:W2:Y:S04]  /*16ba0*/  LDL.LU R14, [R1+0x3364] ;  /* 0x00336400010e7983 */ /* 0x001ea80000300800 */
[----:B------:R0:W-:Y:S01]  /*16bb0*/  STL [R1+0x4ec], R20 ;  /* 0x0004ec1401007387 */ /* 0x0001e20000100800 */
[----:B------:R-:W-:Y:S02]  /*16bc0*/  IMAD R4, R4, UR7, RZ ;  /* 0x0000000704047c24 */ /* 0x000fe4000f8e02ff */
[----:B------:R-:W-:Y:S01]  /*16bd0*/  IMAD R44, R44, UR7, RZ ;  /* 0x000000072c2c7c24 */ /* 0x000fe2000f8e02ff */
[----:B0-----:R-:W2:Y:S04]  /*16be0*/  LDL.LU R20, [R1+0x3360] ;  /* 0x0033600001147983 */ /* 0x001ea80000300800 */
[----:B------:R0:W-:Y:S01]  /*16bf0*/  STL [R1+0x4e8], R8 ;  /* 0x0004e80801007387 */ /* 0x0001e20000100800 */
[----:B------:R-:W-:-:S03]  /*16c00*/  IMAD R46, R46, UR7, RZ ;  /* 0x000000072e2e7c24 */ /* 0x000fc6000f8e02ff */
        /* <DEDUP_REMOVED lines=48> */
[----:B0-----:R-:W2:Y:S01]  /*16f10*/  LDL.LU R61, [R1+0x3314] ;  /* 0x00331400013d7983 */ /* 0x001ea20000300800 */
[----:B---3--:R-:W-:-:S02]  /*16f20*/  IMAD R60, R60, UR7, RZ ;  /* 0x000000073c3c7c24 */ /* 0x008fc4000f8e02ff */
[----:B--2---:R-:W-:-:S05]  /*16f30*/  IMAD R61, R61, UR7, RZ ;  /* 0x000000073d3d7c24 */ /* 0x004fca000f8e02ff */
[----:B------:R0:W-:Y:S02]  /*16f40*/  STL [R1+0x37c], R61 ;  /* 0x00037c3d01007387 */ /* 0x0001e40000100800 */
[----:B0-----:R-:W-:Y:S02]  /*16f50*/  IMAD R61, R52, UR7, RZ ;  /* 0x00000007343d7c24 */ /* 0x001fe4000f8e02ff */
[----:B------:R-:W2:Y:S04]  /*16f60*/  LDL.LU R52, [R1+0x8] ;  /* 0x0000080001347983 */ /* 0x000ea80000300800 */
[----:B------:R0:W-:Y:S04]  /*16f70*/  STL [R1+0x32f8], R61 ;  /* 0x0032f83d01007387 */ /* 0x0001e80000100800 */
[----:B0-----:R-:W3:Y:S04]  /*16f80*/  LDL.LU R61, [R1+0xc] ;  /* 0x00000c00013d7983 */ /* 0x001ee80000300800 */
[----:B------:R0:W-:Y:S04]  /*16f90*/  STL [R1+0x354], R60 ;  /* 0x0003543c01007387 */ /* 0x0001e80000100800 */
[----:B0-----:R-:W4:Y:S01]  /*16fa0*/  LDL.LU R60, [R1+0x3310] ;  /* 0x00331000013c7983 */ /* 0x001f220000300800 */
[----:B------:R-:W-:-:S02]  /*16fb0*/  IMAD R49, R49, UR7, RZ ;  /* 0x0000000731317c24 */ /* 0x000fc4000f8e02ff */
[----:B------:R-:W-:Y:S02]  /*16fc0*/  IMAD R44, R44, UR7, RZ ;  /* 0x000000072c2c7c24 */ /* 0x000fe4000f8e02ff */
[----:B------:R-:W-:Y:S02]  /*16fd0*/  IMAD R0, R0, UR7, RZ ;  /* 0x0000000700007c24 */ /* 0x000fe4000f8e02ff */
[----:B--2---:R-:W-:Y:S02]  /*16fe0*/  IMAD R52, R52, UR7, RZ ;  /* 0x0000000734347c24 */ /* 0x004fe4000f8e02ff */
[----:B---3--:R-:W-:-:S05]  /*16ff0*/  IMAD R61, R61, UR7, RZ ;  /* 0x000000073d3d7c24 */ /* 0x008fca000f8e02ff */
[----:B------:R0:W-:Y:S04]  /*17000*/  STL [R1+0x350], R61 ;  /* 0x0003503d01007387 */ /* 0x0001e80000100800 */
[----:B------:R4:W-:Y:S01]  /*17010*/  STL [R1+0x33c], R52 ;  /* 0x00033c3401007387 */ /* 0x0009e20000100800 */
[----:B0-----:R-:W-:Y:S02]  /*17020*/  IMAD R61, R3, UR7, RZ ;  /* 0x00000007033d7c24 */ /* 0x001fe4000f8e02ff */
[----:B------:R-:W-:Y:S02]  /*17030*/  IMAD R3, R2, UR7, RZ ;  /* 0x0000000702037c24 */ /* 0x000fe4000f8e02ff */
[----:B----4-:R-:W-:Y:S01]  /*17040*/  IMAD R52, R60, UR7, RZ ;  /* 0x000000073c347c24 */ /* 0x010fe2000f8e02ff */
[----:B------:R-:W-:Y:S01]  /*17050*/  STL [R1+0x338], R61 ;  /* 0x0003383d01007387 */ /* 0x000fe20000100800 */
[----:B------:R-:W-:-:S03]  /*17060*/  IMAD R2, R59, UR7, RZ ;  /* 0x000000073b027c24 */ /* 0x000fc6000f8e02ff */
        /* <DEDUP_REMOVED lines=9> */
[----:B------:R1:W-:Y:S04]  /*17100*/  STL [R1+0x310], R2 ;  /* 0x0003100201007387 */ /* 0x0003e80000100800 */
[----:B------:R2:W-:Y:S01]  /*17110*/  STL [R1+0x30c], R3 ;  /* 0x00030c0301007387 */ /* 0x0005e20000100800 */
[----:B0-----:R-:W-:Y:S02]  /*17120*/  IMAD R52, R53, UR7, RZ ;  /* 0x0000000735347c24 */ /* 0x001fe4000f8e02ff */
[----:B-1----:R-:W-:-:S03]  /*17130*/  IMAD R2, R51, UR7, RZ ;  /* 0x0000000733027c24 */ /* 0x002fc6000f8e02ff */
[----:B------:R-:W-:Y:S01]  /*17140*/  STL [R1+0x308], R52 ;  /* 0x0003083401007387 */ /* 0x000fe20000100800 */
[----:B--2---:R-:W-:-:S03]  /*17150*/  IMAD R3, R50, UR7, RZ ;  /* 0x0000000732037c24 */ /* 0x004fc6000f8e02ff */
[----:B------:R0:W-:Y:S04]  /*17160*/  STL [R1+0x304], R2 ;  /* 0x0003040201007387 */ /* 0x0001e80000100800 */
[----:B------:R1:W-:Y:S01]  /*17170*/  STL [R1+0x300], R3 ;  /* 0x0003000301007387 */ /* 0x0003e20000100800 */
[----:B0-----:R-:W-:-:S03]  /*17180*/  IMAD R2, R47, UR7, RZ ;  /* 0x000000072f027c24 */ /* 0x001fc6000f8e02ff */
[----:B------:R-:W-:Y:S01]  /*17190*/  STL [R1+0x2fc], R49 ;  /* 0x0002fc3101007387 */ /* 0x000fe20000100800 */
[----:B-1----:R-:W-:-:S03]  /*171a0*/  IMAD R3, R46, UR7, RZ ;  /* 0x000000072e037c24 */ /* 0x002fc6000f8e02ff */
[----:B------:R0:W-:Y:S04]  /*171b0*/  STL [R1+0x2f8], R2 ;  /* 0x0002f80201007387 */ /* 0x0001e80000100800 */
[----:B------:R1:W-:Y:S01]  /*171c0*/  STL [R1+0x2f4], R3 ;  /* 0x0002f40301007387 */ /* 0x0003e20000100800 */
[----:B0-----:R-:W-:-:S03]  /*171d0*/  IMAD R2, R4, UR7, RZ ;  /* 0x0000000704027c24 */ /* 0x001fc6000f8e02ff */
[----:B------:R-:W-:Y:S01]  /*171e0*/  STL [R1+0x2f0], R44 ;  /* 0x0002f02c01007387 */ /* 0x000fe20000100800 */
[----:B-1----:R-:W-:-:S03]  /*171f0*/  IMAD R3, R34, UR7, RZ ;  /* 0x0000000722037c24 */ /* 0x002fc6000f8e02ff */
[----:B------:R0:W-:Y:S01]  /*17200*/  STL [R1+0x2ec], R2 ;  /* 0x0002ec0201007387 */ /* 0x0001e20000100800 */
[----:B------:R-:W-:-:S03]  /*17210*/  IMAD R4, R13, UR7, RZ ;  /* 0x000000070d047c24 */ /* 0x000fc6000f8e02ff */
        /* <DEDUP_REMOVED lines=11> */
[----:B------:R1:W-:Y:S04]  /*172d0*/  STL [R1+0x2d0], R3 ;  /* 0x0002d00301007387 */ /* 0x0003e80000100800 */
[----:B------:R2:W-:Y:S01]  /*172e0*/  STL [R1+0x2cc], R0 ;  /* 0x0002cc0001007387 */ /* 0x0005e20000100800 */
[----:B0-----:R-:W-:Y:S02]  /*172f0*/  IMAD R2, R10, UR7, RZ ;  /* 0x000000070a027c24 */ /* 0x001fe4000f8e02ff */
[----:B-1----:R-:W-:-:S03]  /*17300*/  IMAD R3, R15, UR7, RZ ;  /* 0x000000070f037c24 */ /* 0x002fc6000f8e02ff */
[----:B------:R0:W-:Y:S01]  /*17310*/  STL [R1+0x2c8], R2 ;  /* 0x0002c80201007387 */ /* 0x0001e20000100800 */
[----:B--2---:R-:W-:-:S03]  /*17320*/  IMAD R0, R23, UR7, RZ ;  /* 0x0000000717007c24 */ /* 0x004fc6000f8e02ff */
        /* <DEDUP_REMOVED lines=36> */
[----:B------:R-:W-:Y:S04]  /*17570*/  STL [R1+0x27c], R3 ;  /* 0x00027c0301007387 */ /* 0x000fe80000100800 */
[----:B------:R1:W-:Y:S01]  /*17580*/  STL [R1+0x278], R0 ;  /* 0x0002780001007387 */ /* 0x0003e20000100800 */
[----:B0-----:R-:W-:-:S05]  /*17590*/  IMAD R2, R45, UR7, RZ ;  /* 0x000000072d027c24 */ /* 0x001fca000f8e02ff */
[----:B------:R-:W-:Y:S01]  /*175a0*/  STL [R1+0x274], R2 ;  /* 0x0002740201007387 */ /* 0x000fe20000100800 */
[----:B-1----:R-:W-:-:S03]  /*175b0*/  IMAD R0, R48, UR7, RZ ;  /* 0x0000000730007c24 */ /* 0x002fc6000f8e02ff */
[----:B------:R-:W2:Y:S04]  /*175c0*/  LDL R18, [R1+0x20] ;  /* 0x0000200001127983 */ /* 0x000ea80000100800 */
[----:B------:R-:W3:Y:S04]  /*175d0*/  LDL R13, [R1+0x24] ;  /* 0x00002400010d7983 */ /* 0x000ee80000100800 */
[----:B------:R0:W-:Y:S04]  /*175e0*/  STL [R1+0x26c], R0 ;  /* 0x00026c0001007387 */ /* 0x0001e80000100800 */
[----:B------:R-:W4:Y:S04]  /*175f0*/  LDL R34, [R1+0x30] ;  /* 0x0000300001227983 */ /* 0x000f280000100800 */
[----:B------:R-:W4:Y:S04]  /*17600*/  LDL R50, [R1+0x34] ;  /* 0x0000340001327983 */ /* 0x000f280000100800 */
[----:B------:R-:W4:Y:S04]  /*17610*/  LDL R51, [R1+0x38] ;  /* 0x0000380001337983 */ /* 0x000f280000100800 */
[----:B------:R-:W4:Y:S01]  /*17620*/  LDL R53, [R1+0x3c] ;  /* 0x00003c0001357983 */ /* 0x000f220000100800 */
[----:B0-----:R-:W-:-:S05]  /*17630*/  IMAD R0, R25, UR7, RZ ;  /* 0x0000000719007c24 */ /* 0x001fca000f8e02ff */
[----:B------:R-:W-:Y:S04]  /*17640*/  STL [R1+0x268], R0 ;  /* 0x0002680001007387 */ /* 0x000fe80000100800 */
[----:B------:R-:W4:Y:S04]  /*17650*/  LDL R55, [R1+0x44] ;  /* 0x0000440001377983 */ /* 0x000f280000100800 */
[----:B------:R-:W4:Y:S01]  /*17660*/  LDL R56, [R1+0x48] ;  /* 0x0000480001387983 */ /* 0x000f220000100800 */
[----:B------:R-:W-:-:S03]  /*17670*/  IMAD R61, R21, UR7, RZ ;  /* 0x00000007153d7c24 */ /* 0x000fc6000f8e02ff */
[----:B------:R-:W4:Y:S01]  /*17680*/  LDL R57, [R1+0x60] ;  /* 0x0000600001397983 */ /* 0x000f220000100800 */
[----:B------:R-:W-:Y:S02]  /*17690*/  IMAD R60, R22, UR7, RZ ;  /* 0x00000007163c7c24 */ /* 0x000fe4000f8e02ff */
[----:B------:R-:W-:Y:S01]  /*176a0*/  IMAD R2, R9, UR7, RZ ;  /* 0x0000000709027c24 */ /* 0x000fe2000f8e02ff */
[----:B------:R-:W4:Y:S01]  /*176b0*/  LDL R58, [R1+0x68] ;  /* 0x00006800013a7983 */ /* 0x000f220000100800 */
[----:B------:R-:W-:-:S03]  /*176c0*/  IMAD.WIDE R6, R39, 0x2, R30 ;  /* 0x0000000227067825 */ /* 0x000fc600078e021e */
[----:B------:R-:W4:Y:S01]  /*176d0*/  LDL R59, [R1+0x7c] ;  /* 0x00007c00013b7983 */ /* 0x000f220000100800 */
[----:B------:R-:W-:-:S03]  /*176e0*/  IMAD R3, R27, UR7, RZ ;  /* 0x000000071b037c24 */ /* 0x000fc6000f8e02ff */
[----:B------:R-:W4:Y:S04]  /*176f0*/  LDL R52, [R1+0x80] ;  /* 0x0000800001347983 */ /* 0x000f280000100800 */
[----:B------:R-:W-:Y:S04]  /*17700*/  STL [R1+0x270], R61 ;  /* 0x0002703d01007387 */ /* 0x000fe80000100800 */
[----:B------:R-:W-:Y:S04]  /*17710*/  STL.64 [R1+0x3300], R60 ;  /* 0x0033003c01007387 */ /* 0x000fe80000100a00 */
[----:B------:R-:W-:Y:S04]  /*17720*/  STL [R1+0x264], R2 ;  /* 0x0002640201007387 */ /* 0x000fe80000100800 */
[----:B------:R-:W4:Y:S04]  /*17730*/  LDL R4, [R1+0xa8] ;  /* 0x0000a80001047983 */ /* 0x000f280000100800 */
[----:B------:R-:W4:Y:S04]  /*17740*/  LDL R44, [R1+0xb4] ;  /* 0x0000b400012c7983 */ /* 0x000f280000100800 */
[----:B------:R0:W-:Y:S04]  /*17750*/  STL.64 [R1+0x258], R6 ;  /* 0x0002580601007387 */ /* 0x0001e80000100a00 */
[----:B------:R-:W4:Y:S04]  /*17760*/  LDL R46, [R1+0x39c] ;  /* 0x00039c00012e7983 */ /* 0x000f280000100800 */
[----:B------:R-:W-:Y:S04]  /*17770*/  STL [R1+0x260], R3 ;  /* 0x0002600301007387 */ /* 0x000fe80000100800 */
[----:B------:R1:W-:Y:S01]  /*17780*/  STL.64 [R1+0x3308], R2 ;  /* 0x0033080201007387 */ /* 0x0003e20000100a00 */
[----:B0-----:R-:W-:-:S03]  /*17790*/  IMAD.WIDE R6, R41, 0x2, R30 ;  /* 0x0000000229067825 */ /* 0x001fc600078e021e */
[----:B------:R-:W4:Y:S01]  /*177a0*/  LDL R47, [R1+0x398] ;  /* 0x00039800012f7983 */ /* 0x000f220000100800 */
[----:B-1----:R-:W-:-:S05]  /*177b0*/  IMAD.WIDE R2, R40, 0x2, R30 ;  /* 0x0000000228027825 */ /* 0x002fca00078e021e */
[----:B------:R0:W-:Y:S04]  /*177c0*/  STL.64 [R1+0x250], R2 ;  /* 0x0002500201007387 */ /* 0x0001e80000100a00 */
[----:B------:R-:W4:Y:S04]  /*177d0*/  LDL R49, [R1+0x3b0] ;  /* 0x0003b00001317983 */ /* 0x000f280000100800 */
[----:B------:R2:W-:Y:S01]  /*177e0*/  STL.64 [R1+0x248], R6 ;  /* 0x0002480601007387 */ /* 0x0005e20000100a00 */
[----:B0-----:R-:W-:-:S05]  /*177f0*/  IMAD.WIDE R2, R42, 0x2, R30 ;  /* 0x000000022a027825 */ /* 0x001fca00078e021e */
[----:B------:R4:W-:Y:S01]  /*17800*/  STL.64 [R1+0x240], R2 ;  /* 0x0002400201007387 */ /* 0x0009e20000100a00 */
[----:B--2---:R-:W-:-:S04]  /*17810*/  IMAD.WIDE R6, R18, 0x2, R30 ;  /* 0x0000000212067825 */ /* 0x004fc800078e021e */
[--C-:B---3--:R-:W-:Y:S01]  /*17820*/  IMAD.WIDE R8, R13, 0x2, R30.reuse ;  /* 0x000000020d087825 */ /* 0x108fe200078e021e */
[----:B------:R0:W-:Y:S04]  /*17830*/  STL.64 [R1+0x238], R6 ;  /* 0x0002380601007387 */ /* 0x0001e80000100a00 */
[----:B------:R-:W-:Y:S01]  /*17840*/  STL.64 [R1+0x230], R8 ;  /* 0x0002300801007387 */ /* 0x000fe20000100a00 */
[----:B----4-:R-:W-:-:S04]  /*17850*/  IMAD.WIDE R2, R34, 0x2, R30 ;  /* 0x0000000222027825 */ /* 0x010fc800078e021e */
[--C-:B0-----:R-:W-:Y:S02]  /*17860*/  IMAD.WIDE R6, R50, 0x2, R30.reuse ;  /* 0x0000000232067825 */ /* 0x101fe400078e021e */
[----:B------:R-:W2:Y:S04]  /*17870*/  LDL R50, [R1+0x3b4] ;  /* 0x0003b40001327983 */ /* 0x000ea80000100800 */
[----:B------:R0:W-:Y:S04]  /*17880*/  STL.64 [R1+0x228], R2 ;  /* 0x0002280201007387 */ /* 0x0001e80000100a00 */
[----:B------:R1:W-:Y:S01]  /*17890*/  STL.64 [R1+0x220], R6 ;  /* 0x0002200601007387 */ /* 0x0003e20000100a00 */
[----:B0-----:R-:W-:-:S03]  /*178a0*/  IMAD.WIDE R2, R51, 0x2, R30 ;  /* 0x0000000233027825 */ /* 0x001fc600078e021e */
[----:B------:R-:W3:Y:S01]  /*178b0*/  LDL R51, [R1+0x38c] ;  /* 0x00038c0001337983 */ /* 0x000ee20000100800 */
[----:B-1----:R-:W-:-:S03]  /*178c0*/  IMAD.WIDE R6, R53, 0x2, R30 ;  /* 0x0000000235067825 */ /* 0x002fc600078e021e */
[----:B------:R0:W-:Y:S04]  /*178d0*/  STL.64 [R1+0x218], R2 ;  /* 0x0002180201007387 */ /* 0x0001e80000100a00 */
[----:B------:R-:W4:Y:S04]  /*178e0*/  LDL R53, [R1+0x388] ;  /* 0x0003880001357983 */ /* 0x000f280000100800 */
[----:B------:R1:W-:Y:S01]  /*178f0*/  STL.64 [R1+0x210], R6 ;  /* 0x0002100601007387 */ /* 0x0003e20000100a00 */
[----:B0-----:R-:W-:-:S03]  /*17900*/  IMAD.WIDE R2, R55, 0x2, R30 ;  /* 0x0000000237027825 */ /* 0x001fc600078e021e */
[----:B------:R-:W4:Y:S04]  /*17910*/  LDL R55, [R1+0x3c0] ;  /* 0x0003c00001377983 */ /* 0x000f280000100800 */
[----:B------:R0:W-:Y:S01]  /*17920*/  STL.64 [R1+0x208], R2 ;  /* 0x0002080201007387 */ /* 0x0001e20000100a00 */
[----:B-1----:R-:W-:-:S03]  /*17930*/  IMAD.WIDE R6, R56, 0x2, R30 ;  /* 0x0000000238067825 */ /* 0x002fc600078e021e */
        /* <DEDUP_REMOVED lines=12> */
[----:B------:R-:W4:Y:S01]  /*17a00*/  LDL R52, [R1+0x370] ;  /* 0x0003700001347983 */ /* 0x000f220000100800 */
[----:B------:R-:W-:-:S03]  /*17a10*/  IMAD R0, R54, UR7, RZ ;  /* 0x0000000736007c24 */ /* 0x000fc6000f8e02ff */
[----:B------:R-:W-:Y:S01]  /*17a20*/  STL.64 [R1+0x1e0], R6 ;  /* 0x0001e00601007387 */ /* 0x000fe20000100a00 */
[----:B0-----:R-:W-:-:S03]  /*17a30*/  IMAD.WIDE R2, R4, 0x2, R30 ;  /* 0x0000000204027825 */ /* 0x001fc600078e021e */
[----:B------:R-:W4:Y:S01]  /*17a40*/  LDL.LU R54, [R1+0x3e8] ;  /* 0x0003e80001367983 */ /* 0x000f220000300800 */
[----:B------:R-:W-:-:S03]  /*17a50*/  IMAD.WIDE R4, R44, 0x2, R30 ;  /* 0x000000022c047825 */ /* 0x000fc600078e021e */
[----:B------:R0:W-:Y:S04]  /*17a60*/  STL.64 [R1+0x1d8], R2 ;  /* 0x0001d80201007387 */ /* 0x0001e80000100a00 */
[----:B------:R-:W4:Y:S04]  /*17a70*/  LDL.LU R48, [R1+0x3ec] ;  /* 0x0003ec0001307983 */ /* 0x000f280000300800 */
[----:B------:R1:W-:Y:S01]  /*17a80*/  STL.64 [R1+0x1d0], R4 ;  /* 0x0001d00401007387 */ /* 0x0003e20000100a00 */
[----:B0-----:R-:W-:-:S03]  /*17a90*/  IMAD.WIDE R2, R46, 0x2, R30 ;  /* 0x000000022e027825 */ /* 0x001fc600078e021e */
[----:B------:R-:W4:Y:S04]  /*17aa0*/  LDL.LU R45, [R1+0x364] ;  /* 0x00036400012d7983 */ /* 0x000f280000300800 */
[----:B------:R0:W-:Y:S01]  /*17ab0*/  STL.64 [R1+0x1c8], R2 ;  /* 0x0001c80201007387 */ /* 0x0001e20000100a00 */
[----:B-1----:R-:W-:-:S03]  /*17ac0*/  IMAD.WIDE R4, R47, 0x2, R30 ;  /* 0x000000022f047825 */ /* 0x002fc600078e021e */
[----:B------:R-:W4:Y:S04]  /*17ad0*/  LDL.LU R43, [R1+0x360] ;  /* 0x00036000012b7983 */ /* 0x000f280000300800 */
[----:B------:R-:W-:Y:S01]  /*17ae0*/  STL.64 [R1+0x1c0], R4 ;  /* 0x0001c00401007387 */ /* 0x000fe20000100a00 */
[----:B0-----:R-:W-:-:S03]  /*17af0*/  IMAD.WIDE R2, R49, 0x2, R30 ;  /* 0x0000000231027825 */ /* 0x001fc600078e021e */
[----:B------:R-:W4:Y:S04]  /*17b00*/  LDL.LU R35, [R1+0x400] ;  /* 0x0004000001237983 */ /* 0x000f280000300800 */
[----:B------:R-:W4:Y:S04]  /*17b10*/  LDL.LU R32, [R1+0x404] ;  /* 0x0004040001207983 */ /* 0x000f280000300800 */
[----:B------:R2:W-:Y:S04]  /*17b20*/  STL.64 [R1+0x1b8], R2 ;  /* 0x0001b80201007387 */ /* 0x0005e80000100a00 */
[----:B------:R-:W4:Y:S04]  /*17b30*/  LDL.LU R38, [R1+0x418] ;  /* 0x0004180001267983 */ /* 0x000f280000300800 */
[----:B------:R-:W4:Y:S04]  /*17b40*/  LDL.LU R37, [R1+0x41c] ;  /* 0x00041c0001257983 */ /* 0x000f280000300800 */
[----:B------:R-:W4:Y:S04]  /*17b50*/  LDL.LU R36, [R1+0x34c] ;  /* 0x00034c0001247983 */ /* 0x000f280000300800 */
[----:B------:R-:W4:Y:S01]  /*17b60*/  LDL.LU R33, [R1+0x348] ;  /* 0x0003480001217983 */ /* 0x000f220000300800 */
[----:B--2---:R-:W-:-:S05]  /*17b70*/  IMAD.WIDE R2, R50, 0x2, R30 ;  /* 0x0000000232027825 */ /* 0x004fca00078e021e */
[----:B------:R4:W-:Y:S04]  /*17b80*/  STL.64 [R1+0x1b0], R2 ;  /* 0x0001b00201007387 */ /* 0x0009e80000100a00 */
[----:B------:R-:W2:Y:S01]  /*17b90*/  LDL.LU R34, [R1+0x428] ;  /* 0x0004280001227983 */ /* 0x000ea20000300800 */
[----:B---3--:R-:W-:-:S05]  /*17ba0*/  IMAD.WIDE R4, R51, 0x2, R30 ;  /* 0x0000000233047825 */ /* 0x008fca00078e021e */
[----:B------:R0:W-:Y:S01]  /*17bb0*/  STL.64 [R1+0x1a8], R4 ;  /* 0x0001a80401007387 */ /* 0x0001e20000100a00 */
[----:B----4-:R-:W-:-:S03]  /*17bc0*/  IMAD.WIDE R2, R53, 0x2, R30 ;  /* 0x0000000235027825 */ /* 0x010fc600078e021e */
[----:B------:R-:W3:Y:S04]  /*17bd0*/  LDL.LU R44, [R1+0x42c] ;  /* 0x00042c00012c7983 */ /* 0x000ee80000300800 */
[----:B------:R1:W-:Y:S04]  /*17be0*/  STL.64 [R1+0x1a0], R2 ;  /* 0x0001a00201007387 */ /* 0x0003e80000100a00 */
[----:B------:R-:W4:Y:S01]  /*17bf0*/  LDL.LU R46, [R1+0x440] ;  /* 0x00044000012e7983 */ /* 0x000f220000300800 */
[----:B0-----:R-:W-:-:S05]  /*17c00*/  IMAD.WIDE R4, R55, 0x2, R30 ;  /* 0x0000000237047825 */ /* 0x001fca00078e021e */
[----:B------:R0:W-:Y:S01]  /*17c10*/  STL.64 [R1+0x198], R4 ;  /* 0x0001980401007387 */ /* 0x0001e20000100a00 */
[----:B-1----:R-:W-:-:S03]  /*17c20*/  IMAD.WIDE R2, R56, 0x2, R30 ;  /* 0x0000000238027825 */ /* 0x002fc600078e021e */
[----:B------:R-:W4:Y:S04]  /*17c30*/  LDL.LU R47, [R1+0x334] ;  /* 0x00033400012f7983 */ /* 0x000f280000300800 */
        /* <DEDUP_REMOVED lines=12> */
[----:B------:R1:W-:Y:S01]  /*17d00*/  STL.64 [R1+0x170], R2 ;  /* 0x0001700201007387 */ /* 0x0003e20000100a00 */
[----:B0-----:R-:W-:-:S03]  /*17d10*/  IMAD.WIDE R4, R54, 0x2, R30 ;  /* 0x0000000236047825 */ /* 0x001fc600078e021e */
[----:B------:R-:W4:Y:S04]  /*17d20*/  LDL.LU R55, [R1+0x468] ;  /* 0x0004680001377983 */ /* 0x000f280000300800 */
        /* <DEDUP_REMOVED lines=10> */
[----:B0-----:R-:W-:-:S05]  /*17dd0*/  IMAD.WIDE R4, R35, 0x2, R30 ;  /* 0x0000000223047825 */ /* 0x001fca00078e021e */
[----:B------:R0:W-:Y:S01]  /*17de0*/  STL.64 [R1+0x148], R4 ;  /* 0x0001480401007387 */ /* 0x0001e20000100a00 */
[----:B-1----:R-:W-:-:S04]  /*17df0*/  IMAD.WIDE R2, R32, 0x2, R30 ;  /* 0x0000000220027825 */ /* 0x002fc800078e021e */
[--C-:B------:R-:W-:Y:S01]  /*17e00*/  IMAD.WIDE R6, R38, 0x2, R30.reuse ;  /* 0x0000000226067825 */ /* 0x100fe200078e021e */
[----:B------:R1:W-:Y:S03]  /*17e10*/  STL.64 [R1+0x28], R2 ;  /* 0x0000280201007387 */ /* 0x0003e60000100a00 */
[----:B0-----:R-:W-:-:S04]  /*17e20*/  IMAD.WIDE R4, R37, 0x2, R30 ;  /* 0x0000000225047825 */ /* 0x001fc800078e021e */
[--C-:B------:R-:W-:Y:S01]  /*17e30*/  IMAD.WIDE R58, R36, 0x2, R30.reuse ;  /* 0x00000002243a7825 */ /* 0x100fe200078e021e */
[----:B-1----:R-:W4:Y:S04]  /*17e40*/  LDL R3, [R1+0x4e4] ;  /* 0x0004e40001037983 */ /* 0x002f280000100800 */
[----:B------:R-:W-:Y:S04]  /*17e50*/  STL.64 [R1+0x18], R6 ;  /* 0x0000180601007387 */ /* 0x000fe80000100a00 */
[----:B------:R-:W4:Y:S04]  /*17e60*/  LDL R2, [R1+0x4f8] ;  /* 0x0004f80001027983 */ /* 0x000f280000100800 */
[----:B------:R0:W-:Y:S04]  /*17e70*/  STL.64 [R1+0x8], R4 ;  /* 0x0000080401007387 */ /* 0x0001e80000100a00 */
[----:B------:R-:W4:Y:S04]  /*17e80*/  LDL R60, [R1+0x4fc] ;  /* 0x0004fc00013c7983 */ /* 0x000f280000100800 */
[----:B------:R-:W4:Y:S01]  /*17e90*/  LDL R61, [R1+0x508] ;  /* 0x00050800013d7983 */ /* 0x000f220000100800 */
[----:B0-----:R-:W-:-:S03]  /*17ea0*/  IMAD.WIDE R4, R33, 0x2, R30 ;  /* 0x0000000221047825 */ /* 0x001fc600078e021e */
[----:B------:R0:W-:Y:S04]  /*17eb0*/  STL.64 [R1+0x3210], R58 ;  /* 0x0032103a01007387 */ /* 0x0001e80000100a00 */
[----:B0-----:R-:W4:Y:S04]  /*17ec0*/  LDL R58, [R1+0x4d4] ;  /* 0x0004d400013a7983 */ /* 0x001f280000100800 */
[----:B------:R-:W4:Y:S04]  /*17ed0*/  LDL R59, [R1+0x4e0] ;  /* 0x0004e000013b7983 */ /* 0x000f280000100800 */
[----:B------:R0:W-:Y:S04]  /*17ee0*/  STL.64 [R1+0x3218], R4 ;  /* 0x0032180401007387 */ /* 0x0001e80000100a00 */
[----:B0-----:R-:W4:Y:S04]  /*17ef0*/  LDL R4, [R1+0x4bc] ;  /* 0x0004bc0001047983 */ /* 0x001f280000100800 */
[----:B------:R-:W4:Y:S01]  /*17f00*/  LDL R5, [R1+0x4d0] ;  /* 0x0004d00001057983 */ /* 0x000f220000100800 */
[----:B--2---:R-:W-:-:S05]  /*17f10*/  IMAD.WIDE R6, R34, 0x2, R30 ;  /* 0x0000000222067825 */ /* 0x004fca00078e021e */
[----:B------:R0:W-:Y:S04]  /*17f20*/  STL.64 [R1+0x3220], R6 ;  /* 0x0032200601007387 */ /* 0x0001e80000100a00 */
[----:B0-----:R-:W2:Y:S01]  /*17f30*/  LDL R6, [R1+0x4ac] ;  /* 0x0004ac0001067983 */ /* 0x001ea20000100800 */
[----:B---3--:R-:W-:-:S03]  /*17f40*/  IMAD.WIDE R8, R44, 0x2, R30 ;  /* 0x000000022c087825 */ /* 0x008fc600078e021e */
[----:B------:R-:W3:Y:S01]  /*17f50*/  LDL R7, [R1+0x4b8] ;  /* 0x0004b80001077983 */ /* 0x000ee20000100800 */
[----:B----4-:R-:W-:-:S03]  /*17f60*/  IMAD.WIDE R10, R46, 0x2, R30 ;  /* 0x000000022e0a7825 */ /* 0x010fc600078e021e */
[----:B------:R0:W-:Y:S04]  /*17f70*/  STL.64 [R1+0x3228], R8 ;  /* 0x0032280801007387 */ /* 0x0001e80000100a00 */
[----:B0-----:R-:W4:Y:S04]  /*17f80*/  LDL R8, [R1+0x494] ;  /* 0x0004940001087983 */ /* 0x001f280000100800 */
[----:B------:R-:W2:Y:S04]  /*17f90*/  LDL R9, [R1+0x4a8] ;  /* 0x0004a80001097983 */ /* 0x000ea80000100800 */
[----:B------:R0:W-:Y:S04]  /*17fa0*/  STL.64 [R1+0x3230], R10 ;  /* 0x0032300a01007387 */ /* 0x0001e80000100a00 */
[----:B0-----:R-:W3:Y:S01]  /*17fb0*/  LDL R11, [R1+0x490] ;  /* 0x00049000010b7983 */ /* 0x001ee20000100800 */
[----:B------:R-:W-:-:S04]  /*17fc0*/  IMAD.WIDE R12, R47, 0x2, R30 ;  /* 0x000000022f0c7825 */ /* 0x000fc800078e021e */
[--C-:B------:R-:W-:Y:S01]  /*17fd0*/  IMAD.WIDE R14, R49, 0x2, R30.reuse ;  /* 0x00000002310e7825 */ /* 0x100fe200078e021e */
[----:B------:R-:W-:Y:S03]  /*17fe0*/  STL.64 [R1+0x3238], R12 ;  /* 0x0032380c01007387 */ /* 0x000fe60000100a00 */
[--C-:B------:R-:W-:Y:S01]  /*17ff0*/  IMAD.WIDE R16, R50, 0x2, R30.reuse ;  /* 0x0000000232107825 */ /* 0x100fe200078e021e */
[----:B------:R4:W-:Y:S03]  /*18000*/  STL.64 [R1+0x3240], R14 ;  /* 0x0032400e01007387 */ /* 0x0009e60000100a00 */
[--C-:B------:R-:W-:Y:S01]  /*18010*/  IMAD.WIDE R18, R51, 0x2, R30.reuse ;  /* 0x0000000233127825 */ /* 0x100fe200078e021e */
[----:B------:R-:W-:Y:S03]  /*18020*/  STL.64 [R1+0x3248], R16 ;  /* 0x0032481001007387 */ /* 0x000fe60000100a00 */
[--C-:B------:R-:W-:Y:S01]  /*18030*/  IMAD.WIDE R20, R53, 0x2, R30.reuse ;  /* 0x0000000235147825 */ /* 0x100fe200078e021e */
[----:B------:R-:W-:Y:S03]  /*18040*/  STL.64 [R1+0x3250], R18 ;  /* 0x0032501201007387 */ /* 0x000fe60000100a00 */
[--C-:B------:R-:W-:Y:S01]  /*18050*/  IMAD.WIDE R22, R55, 0x2, R30.reuse ;  /* 0x0000000237167825 */ /* 0x100fe200078e021e */
[----:B------:R-:W-:Y:S03]  /*18060*/  STL.64 [R1+0x3258], R20 ;  /* 0x0032581401007387 */ /* 0x000fe60000100a00 */
[--C-:B------:R-:W-:Y:S01]  /*18070*/  IMAD.WIDE R24, R52, 0x2, R30.reuse ;  /* 0x0000000234187825 */ /* 0x100fe200078e021e */
[----:B------:R-:W-:Y:S04]  /*18080*/  STL.64 [R1+0x3260], R22 ;  /* 0x0032601601007387 */ /* 0x000fe80000100a00 */
[----:B------:R-:W-:Y:S01]  /*18090*/  STL.64 [R1+0x3268], R24 ;  /* 0x0032681801007387 */ /* 0x000fe20000100a00 */
[----:B------:R-:W-:-:S04]  /*180a0*/  IMAD.WIDE R26, R56, 0x2, R30 ;  /* 0x00000002381a7825 */ /* 0x000fc800078e021e */
[--C-:B------:R-:W-:Y:S01]  /*180b0*/  IMAD.WIDE R28, R57, 0x2, R30.reuse ;  /* 0x00000002391c7825 */ /* 0x100fe200078e021e */
[----:B------:R-:W-:Y:S04]  /*180c0*/  STL.64 [R1+0x3270], R26 ;  /* 0x0032701a01007387 */ /* 0x000fe80000100a00 */
[----:B------:R-:W-:Y:S01]  /*180d0*/  STL.64 [R1+0x3278], R28 ;  /* 0x0032781c01007387 */ /* 0x000fe20000100a00 */
[----:B----4-:R-:W-:-:S04]  /*180e0*/  IMAD.WIDE R14, R8, 0x2, R30 ;  /* 0x00000002080e7825 */ /* 0x010fc800078e021e */
[----:B--2---:R-:W-:-:S04]  /*180f0*/  IMAD.WIDE R12, R9, 0x2, R30 ;  /* 0x00000002090c7825 */ /* 0x004fc800078e021e */
[----:B---3--:R-:W-:-:S04]  /*18100*/  IMAD.WIDE R8, R7, 0x2, R30 ;  /* 0x0000000207087825 */ /* 0x008fc800078e021e */
[----:B------:R-:W-:-:S05]  /*18110*/  IMAD.WIDE R10, R11, 0x2, R30 ;  /* 0x000000020b0a7825 */ /* 0x000fca00078e021e */
[----:B------:R0:W-:Y:S04]  /*18120*/  STL.64 [R1+0x328], R10 ;  /* 0x0003280a01007387 */ /* 0x0001e80000100a00 */
[----:B------:R-:W-:Y:S04]  /*18130*/  STL.64 [R1+0x340], R14 ;  /* 0x0003400e01007387 */ /* 0x000fe80000100a00 */
[----:B------:R-:W-:Y:S01]  /*18140*/  STL.64 [R1+0x358], R12 ;  /* 0x0003580c01007387 */ /* 0x000fe20000100a00 */
[----:B0-----:R-:W-:-:S04]  /*18150*/  IMAD.WIDE R10, R6, 0x2, R30 ;  /* 0x00000002060a7825 */ /* 0x001fc800078e021e */
[--C-:B------:R-:W-:Y:S01]  /*18160*/  IMAD.WIDE R6, R4, 0x2, R30.reuse ;  /* 0x0000000204067825 */ /* 0x100fe200078e021e */
[----:B------:R-:W-:Y:S03]  /*18170*/  STL.64 [R1+0x368], R10 ;  /* 0x0003680a01007387 */ /* 0x000fe60000100a00 */
[--C-:B------:R-:W-:Y:S01]  /*18180*/  IMAD.WIDE R4, R5, 0x2, R30.reuse ;  /* 0x0000000205047825 */ /* 0x100fe200078e021e */
[----:B------:R0:W-:Y:S04]  /*18190*/  STL.64 [R1+0x380], R8 ;  /* 0x0003800801007387 */ /* 0x0001e80000100a00 */
[----:B------:R1:W-:Y:S04]  /*181a0*/  STL.64 [R1+0x390], R6 ;  /* 0x0003900601007387 */ /* 0x0003e80000100a00 */
[----:B------:R2:W-:Y:S01]  /*181b0*/  STL.64 [R1+0x3a8], R4 ;  /* 0x0003a80401007387 */ /* 0x0005e20000100a00 */
[----:B0-----:R-:W-:-:S04]  /*181c0*/  IMAD.WIDE R8, R58, 0x2, R30 ;  /* 0x000000023a087825 */ /* 0x001fc800078e021e */
[--C-:B-1----:R-:W-:Y:S01]  /*181d0*/  IMAD.WIDE R6, R59, 0x2, R30.reuse ;  /* 0x000000023b067825 */ /* 0x102fe200078e021e */
[----:B------:R-:W-:Y:S03]  /*181e0*/  STL.64 [R1+0x3b8], R8 ;  /* 0x0003b80801007387 */ /* 0x000fe60000100a00 */
[--C-:B--2---:R-:W-:Y:S02]  /*181f0*/  IMAD.WIDE R4, R3, 0x2, R30.reuse ;  /* 0x0000000203047825 */ /* 0x104fe400078e021e */
[----:B------:R-:W2:Y:S04]  /*18200*/  LDL R3, [R1+0x50c] ;  /* 0x00050c0001037983 */ /* 0x000ea80000100800 */
[----:B------:R0:W-:Y:S04]  /*18210*/  STL.64 [R1+0x3d0], R6 ;  /* 0x0003d00601007387 */ /* 0x0001e80000100a00 */
[----:B------:R1:W-:Y:S04]  /*18220*/  STL.64 [R1+0x3e0], R4 ;  /* 0x0003e00401007387 */ /* 0x0003e80000100a00 */
[----:B------:R-:W3:Y:S01]  /*18230*/  LDL R27, [R1+0x514] ;  /* 0x00051400011b7983 */ /* 0x000ee20000100800 */
[----:B0-----:R-:W-:-:S04]  /*18240*/  IMAD.WIDE R6, R2, 0x2, R30 ;  /* 0x0000000202067825 */ /* 0x001fc800078e021e */
[--C-:B-1----:R-:W-:Y:S01]  /*18250*/  IMAD.WIDE R4, R60, 0x2, R30.reuse ;  /* 0x000000023c047825 */ /* 0x102fe200078e021e */
[----:B------:R-:W-:Y:S04]  /*18260*/  STL.64 [R1+0x3f8], R6 ;  /* 0x0003f80601007387 */ /* 0x000fe80000100a00 */
[----:B------:R-:W4:Y:S04]  /*18270*/  LDL R24, [R1+0x520] ;  /* 0x0005200001187983 */ /* 0x000f280000100800 */
[----:B------:R0:W-:Y:S04]  /*18280*/  STL.64 [R1+0x410], R4 ;  /* 0x0004100401007387 */ /* 0x0001e80000100a00 */
[----:B------:R-:W4:Y:S04]  /*18290*/  LDL R25, [R1+0x524] ;  /* 0x0005240001197983 */ /* 0x000f280000100800 */
[----:B------:R-:W4:Y:S04]  /*182a0*/  LDL R22, [R1+0x530] ;  /* 0x0005300001167983 */ /* 0x000f280000100800 */
[----:B------:R-:W4:Y:S04]  /*182b0*/  LDL R23, [R1+0x534] ;  /* 0x0005340001177983 */ /* 0x000f280000100800 */
[----:B------:R-:W4:Y:S04]  /*182c0*/  LDL R20, [R1+0x540] ;  /* 0x0005400001147983 */ /* 0x000f280000100800 */
[----:B------:R-:W4:Y:S04]  /*182d0*/  LDL R21, [R1+0x544] ;  /* 0x0005440001157983 */ /* 0x000f280000100800 */
[----:B------:R-:W4:Y:S04]  /*182e0*/  LDL R60, [R1+0x554] ;  /* 0x00055400013c7983 */ /* 0x000f280000100800 */
[----:B------:R-:W4:Y:S01]  /*182f0*/  LDL R18, [R1+0x550] ;  /* 0x0005500001127983 */ /* 0x000f220000100800 */
[----:B0-----:R-:W-:-:S03]  /*18300*/  IMAD.WIDE R4, R61, 0x2, R30 ;  /* 0x000000023d047825 */ /* 0x001fc600078e021e */
[----:B------:R-:W4:Y:S04]  /*18310*/  LDL R19, [R1+0x560] ;  /* 0x0005600001137983 */ /* 0x000f280000100800 */
        /* <DEDUP_REMOVED lines=13> */
[----:B0-----:R-:W4:Y:S04]  /*183f0*/  LDL R4, [R1+0x5c8] ;  /* 0x0005c80001047983 */ /* 0x001f280000100800 */
[----:B------:R-:W4:Y:S04]  /*18400*/  LDL R5, [R1+0x5d8] ;  /* 0x0005d80001057983 */ /* 0x000f280000100800 */
[----:B------:R-:W4:Y:S04]  /*18410*/  LDL R58, [R1+0x5e0] ;  /* 0x0005e000013a7983 */ /* 0x000f280000100800 */
[----:B------:R-:W4:Y:S04]  /*18420*/  LDL R61, [R1+0x5f8] ;  /* 0x0005f800013d7983 */ /* 0x000f280000100800 */
[----:B------:R-:W4:Y:S04]  /*18430*/  LDL R59, [R1+0x5f0] ;  /* 0x0005f000013b7983 */ /* 0x000f280000100800 */
[----:B------:R-:W4:Y:S01]  /*18440*/  LDL R2, [R1+0x608] ;  /* 0x0006080001027983 */ /* 0x000f220000100800 */
[----:B--2---:R-:W-:-:S03]  /*18450*/  IMAD.WIDE R28, R3, 0x2, R30 ;  /* 0x00000002031c7825 */ /* 0x004fc600078e021e */
[----:B------:R-:W2:Y:S04]  /*18460*/  LDL R3, [R1+0x610] ;  /* 0x0006100001037983 */ /* 0x000ea80000100800 */
[----:B------:R3:W-:Y:S02]  /*18470*/  STL.64 [R1+0x438], R28 ;  /* 0x0004381c01007387 */ /* 0x0007e40000100a00 */
[----:B---3--:R-:W-:-:S05]  /*18480*/  IMAD.WIDE R28, R27, 0x2, R30 ;  /* 0x000000021b1c7825 */ /* 0x008fca00078e021e */
[----:B------:R0:W-:Y:S01]  /*18490*/  STL.64 [R1+0x448], R28 ;  /* 0x0004481c01007387 */ /* 0x0001e20000100a00 */
[----:B----4-:R-:W-:-:S05]  /*184a0*/  IMAD.WIDE R26, R24, 0x2, R30 ;  /* 0x00000002181a7825 */ /* 0x010fca00078e021e */
[----:B------:R1:W-:Y:S01]  /*184b0*/  STL.64 [R1+0x460], R26 ;  /* 0x0004601a01007387 */ /* 0x0003e20000100a00 */
[----:B0-----:R-:W-:-:S04]  /*184c0*/  IMAD.WIDE R28, R25, 0x2, R30 ;  /* 0x00000002191c7825 */ /* 0x001fc800078e021e */
[--C-:B------:R-:W-:Y:S01]  /*184d0*/  IMAD.WIDE R24, R22, 0x2, R30.reuse ;  /* 0x0000000216187825 */ /* 0x100fe200078e021e */
[----:B------:R-:W-:Y:S03]  /*184e0*/  STL.64 [R1+0x470], R28 ;  /* 0x0004701c01007387 */ /* 0x000fe60000100a00 */
[--C-:B-1----:R-:W-:Y:S01]  /*184f0*/  IMAD.WIDE R26, R23, 0x2, R30.reuse ;  /* 0x00000002171a7825 */ /* 0x102fe200078e021e */
[----:B------:R0:W-:Y:S03]  /*18500*/  STL.64 [R1+0x488], R24 ;  /* 0x0004881801007387 */ /* 0x0001e60000100a00 */
[--C-:B------:R-:W-:Y:S01]  /*18510*/  IMAD.WIDE R22, R20, 0x2, R30.reuse ;  /* 0x0000000214167825 */ /* 0x100fe200078e021e */
[----:B------:R-:W-:Y:S04]  /*18520*/  STL.64 [R1+0x4a0], R26 ;  /* 0x0004a01a01007387 */ /* 0x000fe80000100a00 */
[----:B------:R1:W-:Y:S01]  /*18530*/  STL.64 [R1+0x4b0], R22 ;  /* 0x0004b01601007387 */ /* 0x0003e20000100a00 */
[----:B0-----:R-:W-:-:S04]  /*18540*/  IMAD.WIDE R24, R21, 0x2, R30 ;  /* 0x0000000215187825 */ /* 0x001fc800078e021e */
[--C-:B------:R-:W-:Y:S01]  /*18550*/  IMAD.WIDE R20, R18, 0x2, R30.reuse ;  /* 0x0000000212147825 */ /* 0x100fe200078e021e */
[----:B------:R-:W-:Y:S03]  /*18560*/  STL.64 [R1+0x4c8], R24 ;  /* 0x0004c81801007387 */ /* 0x000fe60000100a00 */
[--C-:B-1----:R-:W-:Y:S02]  /*18570*/  IMAD.WIDE R22, R60, 0x2, R30.reuse ;  /* 0x000000023c167825 */ /* 0x102fe400078e021e */
[----:B------:R-:W3:Y:S04]  /*18580*/  LDL R60, [R1+0x620] ;  /* 0x00062000013c7983 */ /* 0x000ee80000100800 */
[----:B------:R0:W-:Y:S04]  /*18590*/  STL.64 [R1+0x4d8], R20 ;  /* 0x0004d81401007387 */ /* 0x0001e80000100a00 */
[----:B------:R1:W-:Y:S01]  /*185a0*/  STL.64 [R1+0x4f0], R22 ;  /* 0x0004f01601007387 */ /* 0x0003e20000100a00 */
[----:B0-----:R-:W-:-:S04]  /*185b0*/  IMAD.WIDE R20, R19, 0x2, R30 ;  /* 0x0000000213147825 */ /* 0x001fc800078e021e */
[--C-:B-1----:R-:W-:Y:S01]  /*185c0*/  IMAD.WIDE R22, R16, 0x2, R30.reuse ;  /* 0x0000000210167825 */ /* 0x102fe200078e021e */
[----:B------:R0:W-:Y:S03]  /*185d0*/  STL.64 [R1+0x500], R20 ;  /* 0x0005001401007387 */ /* 0x0001e60000100a00 */
[--C-:B------:R-:W-:Y:S01]  /*185e0*/  IMAD.WIDE R18, R17, 0x2, R30.reuse ;  /* 0x0000000211127825 */ /* 0x100fe200078e021e */
[----:B------:R-:W-:Y:S03]  /*185f0*/  STL.64 [R1+0x518], R22 ;  /* 0x0005181601007387 */ /* 0x000fe60000100a00 */
[--C-:B------:R-:W-:Y:S01]  /*18600*/  IMAD.WIDE R16, R15, 0x2, R30.reuse ;  /* 0x000000020f107825 */ /* 0x100fe200078e021e */
[----:B------:R1:W-:Y:S03]  /*18610*/  STL.64 [R1+0x528], R18 ;  /* 0x0005281201007387 */ /* 0x0003e60000100a00 */
        /* <DEDUP_REMOVED lines=20> */
[----:B------:R0:W-:Y:S04]  /*18760*/  STL.64 [R1+0x5e8], R8 ;  /* 0x0005e80801007387 */ /* 0x0001e80000100a00 */
[----:B------:R-:W-:Y:S04]  /*18770*/  STL.64 [R1+0x600], R10 ;  /* 0x0006000a01007387 */ /* 0x000fe80000100a00 */
[----:B------:R1:W-:Y:S01]  /*18780*/  STL.64 [R1+0x618], R6 ;  /* 0x0006180601007387 */ /* 0x0003e20000100a00 */
[----:B0-----:R-:W-:-:S05]  /*18790*/  IMAD.WIDE R8, R58, 0x2, R30 ;  /* 0x000000023a087825 */ /* 0x001fca00078e021e */
[----:B------:R-:W-:Y:S01]  /*187a0*/  STL.64 [R1+0x630], R8 ;  /* 0x0006300801007387 */ /* 0x000fe20000100a00 */
[----:B-1----:R-:W-:-:S03]  /*187b0*/  IMAD.WIDE R6, R61, 0x2, R30 ;  /* 0x000000023d067825 */ /* 0x002fc600078e021e */
[----:B------:R-:W4:Y:S01]  /*187c0*/  LDL R61, [R1+0x628] ;  /* 0x00062800013d7983 */ /* 0x000f220000100800 */
[----:B------:R-:W-:-:S05]  /*187d0*/  IMAD.WIDE R4, R59, 0x2, R30 ;  /* 0x000000023b047825 */ /* 0x000fca00078e021e */
[----:B------:R0:W-:Y:S04]  /*187e0*/  STL.64 [R1+0x648], R4 ;  /* 0x0006480401007387 */ /* 0x0001e80000100a00 */
[----:B------:R-:W-:Y:S04]  /*187f0*/  STL.64 [R1+0x660], R6 ;  /* 0x0006600601007387 */ /* 0x000fe80000100a00 */
[----:B------:R-:W4:Y:S01]  /*18800*/  LDL R27, [R1+0x638] ;  /* 0x00063800011b7983 */ /* 0x000f220000100800 */
[----:B0-----:R-:W-:-:S05]  /*18810*/  IMAD.WIDE R4, R2, 0x2, R30 ;  /* 0x0000000202047825 */ /* 0x001fca00078e021e */
[----:B------:R-:W-:Y:S04]  /*18820*/  STL.64 [R1+0x670], R4 ;  /* 0x0006700401007387 */ /* 0x000fe80000100a00 */
[----:B------:R-:W4:Y:S01]  /*18830*/  LDL R24, [R1+0x640] ;  /* 0x0006400001187983 */ /* 0x000f220000100800 */
[----:B--2---:R-:W-:-:S05]  /*18840*/  IMAD.WIDE R2, R3, 0x2, R30 ;  /* 0x0000000203027825 */ /* 0x004fca00078e021e */
[----:B------:R0:W-:Y:S04]  /*18850*/  STL.64 [R1+0x688], R2 ;  /* 0x0006880201007387 */ /* 0x0001e80000100a00 */
[----:B------:R-:W2:Y:S04]  /*18860*/  LDL R25, [R1+0x650] ;  /* 0x0006500001197983 */ /* 0x000ea80000100800 */
[----:B------:R-:W2:Y:S04]  /*18870*/  LDL R22, [R1+0x658] ;  /* 0x0006580001167983 */ /* 0x000ea80000100800 */
[----:B------:R-:W2:Y:S04]  /*18880*/  LDL R23, [R1+0x668] ;  /* 0x0006680001177983 */ /* 0x000ea80000100800 */
[----:B------:R-:W2:Y:S04]  /*18890*/  LDL R20, [R1+0x678] ;  /* 0x0006780001147983 */ /* 0x000ea80000100800 */
[----:B------:R-:W2:Y:S04]  /*188a0*/  LDL R21, [R1+0x680] ;  /* 0x0006800001157983 */ /* 0x000ea80000100800 */
[----:B0-----:R-:W2:Y:S04]  /*188b0*/  LDL R3, [R1+0x698] ;  /* 0x0006980001037983 */ /* 0x001ea80000100800 */
[----:B------:R-:W2:Y:S04]  /*188c0*/  LDL R18, [R1+0x690] ;  /* 0x0006900001127983 */ /* 0x000ea80000100800 */
[----:B------:R-:W2:Y:S04]  /*188d0*/  LDL R19, [R1+0x6a8] ;  /* 0x0006a80001137983 */ /* 0x000ea80000100800 */
[----:B------:R-:W2:Y:S01]  /*188e0*/  LDL R16, [R1+0x6b0] ;  /* 0x0006b00001107983 */ /* 0x000ea20000100800 */
[----:B---3--:R-:W-:-:S05]  /*188f0*/  IMAD.WIDE R4, R60, 0x2, R30 ;  /* 0x000000023c047825 */ /* 0x008fca00078e021e */
[----:B------:R0:W-:Y:S04]  /*18900*/  STL.64 [R1+0x6a0], R4 ;  /* 0x0006a00401007387 */ /* 0x0001e80000100a00 */
[----:B------:R-:W3:Y:S04]  /*18910*/  LDL R17, [R1+0x6c0] ;  /* 0x0006c00001117983 */ /* 0x000ee80000100800 */
        /* <DEDUP_REMOVED lines=10> */
[----:B0-----:R-:W3:Y:S04]  /*189c0*/  LDL R4, [R1+0x740] ;  /* 0x0007400001047983 */ /* 0x001ee80000100800 */
[----:B------:R-:W3:Y:S04]  /*189d0*/  LDL R5, [R1+0x750] ;  /* 0x0007500001057983 */ /* 0x000ee80000100800 */
[----:B------:R-:W3:Y:S04]  /*189e0*/  LDL R58, [R1+0x758] ;  /* 0x00075800013a7983 */ /* 0x000ee80000100800 */
[----:B------:R-:W3:Y:S04]  /*189f0*/  LDL R59, [R1+0x768] ;  /* 0x00076800013b7983 */ /* 0x000ee80000100800 */
[----:B------:R-:W3:Y:S04]  /*18a00*/  LDL R60, [R1+0x778] ;  /* 0x00077800013c7983 */ /* 0x000ee80000100800 */
[----:B------:R-:W3:Y:S01]  /*18a10*/  LDL R2, [R1+0x780] ;  /* 0x0007800001027983 */ /* 0x000ee20000100800 */
[----:B----4-:R-:W-:-:S03]  /*18a20*/  IMAD.WIDE R28, R61, 0x2, R30 ;  /* 0x000000023d1c7825 */ /* 0x010fc600078e021e */
[----:B------:R-:W4:Y:S04]  /*18a30*/  LDL R61, [R1+0x790] ;  /* 0x00079000013d7983 */ /* 0x000f280000100800 */
[----:B------:R0:W-:Y:S02]  /*18a40*/  STL.64 [R1+0x6b8], R28 ;  /* 0x0006b81c01007387 */ /* 0x0001e40000100a00 */
[----:B0-----:R-:W-:-:S05]  /*18a50*/  IMAD.WIDE R28, R27, 0x2, R30 ;  /* 0x000000021b1c7825 */ /* 0x001fca00078e021e */
[----:B------:R2:W-:Y:S01]  /*18a60*/  STL.64 [R1+0x6d0], R28 ;  /* 0x0006d01c01007387 */ /* 0x0005e20000100a00 */
[----:B------:R-:W-:-:S05]  /*18a70*/  IMAD.WIDE R26, R24, 0x2, R30 ;  /* 0x00000002181a7825 */ /* 0x000fca00078e021e */
[----:B------:R0:W-:Y:S01]  /*18a80*/  STL.64 [R1+0x6e8], R26 ;  /* 0x0006e81a01007387 */ /* 0x0001e20000100a00 */
[----:B--2---:R-:W-:-:S04]  /*18a90*/  IMAD.WIDE R28, R25, 0x2, R30 ;  /* 0x00000002191c7825 */ /* 0x004fc800078e021e */
[--C-:B------:R-:W-:Y:S01]  /*18aa0*/  IMAD.WIDE R24, R22, 0x2, R30.reuse ;  /* 0x0000000216187825 */ /* 0x100fe200078e021e */
[----:B------:R-:W-:Y:S03]  /*18ab0*/  STL.64 [R1+0x700], R28 ;  /* 0x0007001c01007387 */ /* 0x000fe60000100a00 */
[--C-:B0-----:R-:W-:Y:S01]  /*18ac0*/  IMAD.WIDE R26, R23, 0x2, R30.reuse ;  /* 0x00000002171a7825 */ /* 0x101fe200078e021e */
[----:B------:R0:W-:Y:S03]  /*18ad0*/  STL.64 [R1+0x718], R24 ;  /* 0x0007181801007387 */ /* 0x0001e60000100a00 */
[--C-:B------:R-:W-:Y:S01]  /*18ae0*/  IMAD.WIDE R22, R20, 0x2, R30.reuse ;  /* 0x0000000214167825 */ /* 0x100fe200078e021e */
[----:B------:R-:W-:Y:S04]  /*18af0*/  STL.64 [R1+0x730], R26 ;  /* 0x0007301a01007387 */ /* 0x000fe80000100a00 */
[----:B------:R1:W-:Y:S01]  /*18b00*/  STL.64 [R1+0x748], R22 ;  /* 0x0007481601007387 */ /* 0x0003e20000100a00 */
[----:B0-----:R-:W-:-:S05]  /*18b10*/  IMAD.WIDE R24, R21, 0x2, R30 ;  /* 0x0000000215187825 */ /* 0x001fca00078e021e */
[----:B------:R-:W-:Y:S01]  /*18b20*/  STL.64 [R1+0x760], R24 ;  /* 0x0007601801007387 */ /* 0x000fe20000100a00 */
[----:B-1----:R-:W-:-:S03]  /*18b30*/  IMAD.WIDE R22, R3, 0x2, R30 ;  /* 0x0000000203167825 */ /* 0x002fc600078e021e */
[----:B------:R-:W2:Y:S01]  /*18b40*/  LDL R3, [R1+0x798] ;  /* 0x0007980001037983 */ /* 0x000ea20000100800 */
[----:B------:R-:W-:-:S05]  /*18b50*/  IMAD.WIDE R20, R18, 0x2, R30 ;  /* 0x0000000212147825 */ /* 0x000fca00078e021e */
[----:B------:R0:W-:Y:S04]  /*18b60*/  STL.64 [R1+0x770], R20 ;  /* 0x0007701401007387 */ /* 0x0001e80000100a00 */
[----:B------:R-:W-:Y:S01]  /*18b70*/  STL.64 [R1+0x788], R22 ;  /* 0x0007881601007387 */ /* 0x000fe20000100a00 */
[----:B0-----:R-:W-:-:S04]  /*18b80*/  IMAD.WIDE R20, R19, 0x2, R30 ;  /* 0x0000000213147825 */ /* 0x001fc800078e021e */
[--C-:B------:R-:W-:Y:S01]  /*18b90*/  IMAD.WIDE R18, R16, 0x2, R30.reuse ;  /* 0x0000000210127825 */ /* 0x100fe200078e021e */
[----:B------:R0:W-:Y:S04]  /*18ba0*/  STL.64 [R1+0x7a0], R20 ;  /* 0x0007a01401007387 */ /* 0x0001e80000100a00 */
[----:B------:R1:W-:Y:S01]  /*18bb0*/  STL.64 [R1+0x7b8], R18 ;  /* 0x0007b81201007387 */ /* 0x0003e20000100a00 */
[----:B---3--:R-:W-:-:S04]  /*18bc0*/  IMAD.WIDE R16, R17, 0x2, R30 ;  /* 0x0000000211107825 */ /* 0x008fc800078e021e */
[--C-:B0-----:R-:W-:Y:S01]  /*18bd0*/  IMAD.WIDE R20, R14, 0x2, R30.reuse ;  /* 0x000000020e147825 */ /* 0x101fe200078e021e */
[----:B------:R0:W-:Y:S03]  /*18be0*/  STL.64 [R1+0x7d0], R16 ;  /* 0x0007d01001007387 */ /* 0x0001e60000100a00 */
[--C-:B-1----:R-:W-:Y:S01]  /*18bf0*/  IMAD.WIDE R18, R15, 0x2, R30.reuse ;  /* 0x000000020f127825 */ /* 0x102fe200078e021e */
[----:B------:R-:W-:Y:S04]  /*18c00*/  STL.64 [R1+0x7e8], R20 ;  /* 0x0007e81401007387 */ /* 0x000fe80000100a00 */
[----:B------:R-:W-:Y:S01]  /*18c10*/  STL.64 [R1+0x800], R18 ;  /* 0x0008001201007387 */ /* 0x000fe20000100a00 */
[----:B------:R-:W-:-:S04]  /*18c20*/  IMAD.WIDE R14, R13, 0x2, R30 ;  /* 0x000000020d0e7825 */ /* 0x000fc800078e021e */
        /* <DEDUP_REMOVED lines=10> */
[--C-:B---3--:R-:W-:Y:S01]  /*18cd0*/  IMAD.WIDE R10, R6, 0x2, R30.reuse ;  /* 0x00000002060a7825 */ /* 0x108fe200078e021e */
[----:B------:R-:W-:Y:S03]  /*18ce0*/  STL.64 [R1+0x888], R12 ;  /* 0x0008880c01007387 */ /* 0x000fe60000100a00 */
[--C-:B------:R-:W-:Y:S01]  /*18cf0*/  IMAD.WIDE R8, R7, 0x2, R30.reuse ;  /* 0x0000000207087825 */ /* 0x100fe200078e021e */
[----:B------:R-:W-:Y:S03]  /*18d00*/  STL.64 [R1+0x8a0], R10 ;  /* 0x0008a00a01007387 */ /* 0x000fe60000100a00 */
[--C-:B------:R-:W-:Y:S01]  /*18d10*/  IMAD.WIDE R6, R4, 0x2, R30.reuse ;  /* 0x0000000204067825 */ /* 0x100fe200078e021e */
[----:B------:R0:W-:Y:S03]  /*18d20*/  STL.64 [R1+0x8b8], R8 ;  /* 0x0008b80801007387 */ /* 0x0001e60000100a00 */
[--C-:B------:R-:W-:Y:S01]  /*18d30*/  IMAD.WIDE R4, R5, 0x2, R30.reuse ;  /* 0x0000000205047825 */ /* 0x100fe200078e021e */
[----:B------:R1:W-:Y:S04]  /*18d40*/  STL.64 [R1+0x8d0], R6 ;  /* 0x0008d00601007387 */ /* 0x0003e80000100a00 */
[----:B------:R3:W-:Y:S01]  /*18d50*/  STL.64 [R1+0x8e8], R4 ;  /* 0x0008e80401007387 */ /* 0x0007e20000100a00 */
[----:B0-----:R-:W-:-:S04]  /*18d60*/  IMAD.WIDE R8, R58, 0x2, R30 ;  /* 0x000000023a087825 */ /* 0x001fc800078e021e */
[--C-:B-1----:R-:W-:Y:S01]  /*18d70*/  IMAD.WIDE R6, R59, 0x2, R30.reuse ;  /* 0x000000023b067825 */ /* 0x102fe200078e021e */
[----:B------:R-:W-:Y:S03]  /*18d80*/  STL.64 [R1+0x900], R8 ;  /* 0x0009000801007387 */ /* 0x000fe60000100a00 */
[--C-:B---3--:R-:W-:Y:S02]  /*18d90*/  IMAD.WIDE R4, R60, 0x2, R30.reuse ;  /* 0x000000023c047825 */ /* 0x108fe400078e021e */
[----:B------:R-:W3:Y:S04]  /*18da0*/  LDL R60, [R1+0x7a8] ;  /* 0x0007a800013c7983 */ /* 0x000ee80000100800 */
[----:B------:R0:W-:Y:S04]  /*18db0*/  STL.64 [R1+0x918], R6 ;  /* 0x0009180601007387 */ /* 0x0001e80000100a00 */
[----:B------:R4:W-:Y:S04]  /*18dc0*/  STL.64 [R1+0x930], R4 ;  /* 0x0009300401007387 */ /* 0x0009e80000100a00 */
[----:B------:R-:W3:Y:S01]  /*18dd0*/  LDL R27, [R1+0x7b0] ;  /* 0x0007b000011b7983 */ /* 0x000ee20000100800 */
[----:B0-----:R-:W-:-:S04]  /*18de0*/  IMAD.WIDE R6, R2, 0x2, R30 ;  /* 0x0000000202067825 */ /* 0x001fc800078e021e */
[--C-:B----4-:R-:W-:Y:S01]  /*18df0*/  IMAD.WIDE R4, R61, 0x2, R30.reuse ;  /* 0x000000023d047825 */ /* 0x110fe200078e021e */
[----:B------:R0:W-:Y:S04]  /*18e00*/  STL.64 [R1+0x948], R6 ;  /* 0x0009480601007387 */ /* 0x0001e80000100a00 */
        /* <DEDUP_REMOVED lines=10> */
[----:B------:R-:W4:Y:S01]  /*18eb0*/  LDL R16, [R1+0x828] ;  /* 0x0008280001107983 */ /* 0x000f220000100800 */
[----:B--2---:R-:W-:-:S05]  /*18ec0*/  IMAD.WIDE R2, R3, 0x2, R30 ;  /* 0x0000000203027825 */ /* 0x004fca00078e021e */
        /* <DEDUP_REMOVED lines=12> */
[----:B-1----:R-:W4:Y:S04]  /*18f90*/  LDL R4, [R1+0x8c0] ;  /* 0x0008c00001047983 */ /* 0x002f280000100800 */
[----:B------:R-:W4:Y:S04]  /*18fa0*/  LDL R5, [R1+0x8c8] ;  /* 0x0008c80001057983 */ /* 0x000f280000100800 */
[----:B------:R-:W4:Y:S04]  /*18fb0*/  LDL R58, [R1+0x8d8] ;  /* 0x0008d800013a7983 */ /* 0x000f280000100800 */
[----:B------:R-:W4:Y:S04]  /*18fc0*/  LDL R59, [R1+0x8e0] ;  /* 0x0008e000013b7983 */ /* 0x000f280000100800 */
[----:B--2---:R-:W2:Y:S04]  /*18fd0*/  LDL R3, [R1+0x8f0] ;  /* 0x0008f00001037983 */ /* 0x004ea80000100800 */
[----:B------:R-:W2:Y:S01]  /*18fe0*/  LDL R2, [R1+0x8f8] ;  /* 0x0008f80001027983 */ /* 0x000ea20000100800 */
[----:B---3--:R-:W-:-:S03]  /*18ff0*/  IMAD.WIDE R28, R60, 0x2, R30 ;  /* 0x000000023c1c7825 */ /* 0x008fc600078e021e */
[----:B------:R-:W3:Y:S04]  /*19000*/  LDL R60, [R1+0x908] ;  /* 0x00090800013c7983 */ /* 0x000ee80000100800 */
[----:B------:R0:W-:Y:S02]  /*19010*/  STL.64 [R1+0x988], R28 ;  /* 0x0009881c01007387 */ /* 0x0001e40000100a00 */
[----:B0-----:R-:W-:-:S05]  /*19020*/  IMAD.WIDE R28, R27, 0x2, R30 ;  /* 0x000000021b1c7825 */ /* 0x001fca00078e021e */
        /* <DEDUP_REMOVED lines=17> */
[----:B------:R-:W-:Y:S01]  /*19140*/  STL.64 [R1+0xa30], R22 ;  /* 0x000a301601007387 */ /* 0x000fe20000100a00 */
[----:B0-----:R-:W-:-:S04]  /*19150*/  IMAD.WIDE R20, R19, 0x2, R30 ;  /* 0x0000000213147825 */ /* 0x001fc800078e021e */
[--C-:B------:R-:W-:Y:S01]  /*19160*/  IMAD.WIDE R18, R16, 0x2, R30.reuse ;  /* 0x0000000210127825 */ /* 0x100fe200078e021e */
[----:B------:R0:W-:Y:S04]  /*19170*/  STL.64 [R1+0xa40], R20 ;  /* 0x000a401401007387 */ /* 0x0001e80000100a00 */
[----:B------:R1:W-:Y:S01]  /*19180*/  STL.64 [R1+0xa50], R18 ;  /* 0x000a501201007387 */ /* 0x0003e20000100a00 */
[----:B------:R-:W-:-:S04]  /*19190*/  IMAD.WIDE R16, R17, 0x2, R30 ;  /* 0x0000000211107825 */ /* 0x000fc800078e021e */
        /* <DEDUP_REMOVED lines=16> */
[--C-:B------:R-:W-:Y:S01]  /*192a0*/  IMAD.WIDE R10, R6, 0x2, R30.reuse ;  /* 0x00000002060a7825 */ /* 0x100fe200078e021e */
        /* <DEDUP_REMOVED lines=15> */
[----:B------:R-:W2:Y:S01]  /*193a0*/  LDL R27, [R1+0x928] ;  /* 0x00092800011b7983 */ /* 0x000ea20000100800 */
[----:B0-----:R-:W-:-:S05]  /*193b0*/  IMAD.WIDE R6, R2, 0x2, R30 ;  /* 0x0000000202067825 */ /* 0x001fca00078e021e */
[----:B------:R-:W-:Y:S04]  /*193c0*/  STL.64 [R1+0xb38], R6 ;  /* 0x000b380601007387 */ /* 0x000fe80000100a00 */
        /* <DEDUP_REMOVED lines=11> */
[----:B------:R-:W3:Y:S01]  /*19480*/  LDL R16, [R1+0x9a8] ;  /* 0x0009a80001107983 */ /* 0x000ee20000100800 */
[----:B----4-:R-:W-:-:S05]  /*19490*/  IMAD.WIDE R4, R61, 0x2, R30 ;  /* 0x000000023d047825 */ /* 0x010fca00078e021e */
        /* <DEDUP_REMOVED lines=21> */
[----:B0-----:R-:W-:-:S05]  /*195f0*/  IMAD.WIDE R28, R27, 0x2, R30 ;  /* 0x000000021b1c7825 */ /* 0x001fca00078e021e */
[----:B------:R3:W-:Y:S01]  /*19600*/  STL.64 [R1+0xb70], R28 ;  /* 0x000b701c01007387 */ /* 0x0007e20000100a00 */
[----:B------:R-:W-:-:S05]  /*19610*/  IMAD.WIDE R26, R24, 0x2, R30 ;  /* 0x00000002181a7825 */ /* 0x000fca00078e021e */
[----:B------:R0:W-:Y:S01]  /*19620*/  STL.64 [R1+0xb78], R26 ;  /* 0x000b781a01007387 */ /* 0x0001e20000100a00 */
[----:B---3--:R-:W-:-:S04]  /*19630*/  IMAD.WIDE R28, R25, 0x2, R30 ;  /* 0x00000002191c7825 */ /* 0x008fc800078e021e */
[--C-:B------:R-:W-:Y:S01]  /*19640*/  IMAD.WIDE R24, R22, 0x2, R30.reuse ;  /* 0x0000000216187825 */ /* 0x100fe200078e021e */
[----:B------:R-:W-:Y:S03]  /*19650*/  STL.64 [R1+0xb88], R28 ;  /* 0x000b881c01007387 */ /* 0x000fe60000100a00 */
[--C-:B0-----:R-:W-:Y:S01]  /*19660*/  IMAD.WIDE R26, R23, 0x2, R30.reuse ;  /* 0x00000002171a7825 */ /* 0x101fe200078e021e */
        /* <DEDUP_REMOVED lines=13> */
[----:B------:R0:W-:Y:S04]  /*19740*/  STL.64 [R1+0xbe8], R20 ;  /* 0x000be81401007387 */ /* 0x0001e80000100a00 */
[----:B------:R-:W-:Y:S01]  /*19750*/  STL.64 [R1+0xbf0], R22 ;  /* 0x000bf01601007387 */ /* 0x000fe20000100a00 */
[----:B----4-:R-:W-:-:S04]  /*19760*/  IMAD.WIDE R18, R17, 0x2, R30 ;  /* 0x0000000211127825 */ /* 0x010fc800078e021e */
[--C-:B0-----:R-:W-:Y:S01]  /*19770*/  IMAD.WIDE R20, R14, 0x2, R30.reuse ;  /* 0x000000020e147825 */ /* 0x101fe200078e021e */
[----:B------:R0:W-:Y:S03]  /*19780*/  STL.64 [R1+0xc00], R18 ;  /* 0x000c001201007387 */ /* 0x0001e60000100a00 */
[--C-:B------:R-:W-:Y:S01]  /*19790*/  IMAD.WIDE R16, R15, 0x2, R30.reuse ;  /* 0x000000020f107825 */ /* 0x100fe200078e021e */
[----:B------:R-:W-:Y:S04]  /*197a0*/  STL.64 [R1+0xc10], R20 ;  /* 0x000c101401007387 */ /* 0x000fe80000100a00 */
[----:B------:R1:W-:Y:S01]  /*197b0*/  STL.64 [R1+0xc18], R16 ;  /* 0x000c181001007387 */ /* 0x0003e20000100a00 */
[----:B------:R-:W-:-:S04]  /*197c0*/  IMAD.WIDE R14, R13, 0x2, R30 ;  /* 0x000000020d0e7825 */ /* 0x000fc800078e021e */
        /* <DEDUP_REMOVED lines=19> */
[----:B------:R0:W-:Y:S04]  /*19900*/  STL.64 [R1+0xca0], R6 ;  /* 0x000ca00601007387 */ /* 0x0001e80000100a00 */
[----:B------:R-:W-:Y:S01]  /*19910*/  STL.64 [R1+0xcb0], R8 ;  /* 0x000cb00801007387 */ /* 0x000fe20000100a00 */
[----:B0-----:R-:W-:-:S03]  /*19920*/  IMAD.WIDE R6, R61, 0x2, R30 ;  /* 0x000000023d067825 */ /* 0x001fc600078e021e */
        /* <DEDUP_REMOVED lines=15> */
[----:B------:R-:W2:Y:S04]  /*19a20*/  LDL R18, [R1+0x3a0] ;  /* 0x0003a00001127983 */ /* 0x000ea80000100800 */
        /* <DEDUP_REMOVED lines=46> */
[--C-:B--2---:R-:W-:Y:S01]  /*19d10*/  IMAD.WIDE R18, R17, 0x2, R30.reuse ;  /* 0x0000000211127825 */ /* 0x104fe200078e021e */
[----:B------:R-:W-:Y:S04]  /*19d20*/  STL.64 [R1+0xd58], R20 ;  /* 0x000d581401007387 */ /* 0x000fe80000100a00 */
[----:B------:R0:W-:Y:S01]  /*19d30*/  STL.64 [R1+0xd60], R18 ;  /* 0x000d601201007387 */ /* 0x0001e20000100a00 */
[----:B---3--:R-:W-:-:S04]  /*19d40*/  IMAD.WIDE R16, R14, 0x2, R30 ;  /* 0x000000020e107825 */ /* 0x008fc800078e021e */
[--C-:B------:R-:W-:Y:S01]  /*19d50*/  IMAD.WIDE R14, R15, 0x2, R30.reuse ;  /* 0x000000020f0e7825 */ /* 0x100fe200078e021e */
[----:B------:R1:W-:Y:S03]  /*19d60*/  STL.64 [R1+0xd68], R16 ;  /* 0x000d681001007387 */ /* 0x0003e60000100a00 */
[--C-:B0-----:R-:W-:Y:S01]  /*19d70*/  IMAD.WIDE R18, R12, 0x2, R30.reuse ;  /* 0x000000020c127825 */ /* 0x101fe200078e021e */
[----:B------:R0:W-:Y:S04]  /*19d80*/  STL.64 [R1+0xd70], R14 ;  /* 0x000d700e01007387 */ /* 0x0001e80000100a00 */
[----:B------:R-:W-:Y:S01]  /*19d90*/  STL.64 [R1+0xd78], R18 ;  /* 0x000d781201007387 */ /* 0x000fe20000100a00 */
[----:B-1----:R-:W-:-:S04]  /*19da0*/  IMAD.WIDE R16, R13, 0x2, R30 ;  /* 0x000000020d107825 */ /* 0x002fc800078e021e */
[--C-:B0-----:R-:W-:Y:S01]  /*19db0*/  IMAD.WIDE R14, R10, 0x2, R30.reuse ;  /* 0x000000020a0e7825 */ /* 0x101fe200078e021e */
        /* <DEDUP_REMOVED lines=11> */
[--C-:B--2---:R-:W-:Y:S01]  /*19e70*/  IMAD.WIDE R8, R4, 0x2, R30.reuse ;  /* 0x0000000204087825 */ /* 0x104fe200078e021e */
        /* <DEDUP_REMOVED lines=10> */
[----:B------:R-:W2:Y:S04]  /*19f20*/  LDL R2, [R1+0x2e4] ;  /* 0x0002e40001027983 */ /* 0x000ea80000100800 */
[----:B------:R0:W-:Y:S04]  /*19f30*/  STL.64 [R1+0xdd8], R6 ;  /* 0x000dd80601007387 */ /* 0x0001e80000100a00 */
[----:B------:R4:W-:Y:S04]  /*19f40*/  STL.64 [R1+0xde0], R4 ;  /* 0x000de00401007387 */ /* 0x0009e80000100a00 */
[----:B------:R-:W3:Y:S01]  /*19f50*/  LDL R3, [R1+0x2e0] ;  /* 0x0002e00001037983 */ /* 0x000ee20000100800 */
[----:B0-----:R-:W-:-:S05]  /*19f60*/  IMAD.WIDE R6, R60, 0x2, R30 ;  /* 0x000000023c067825 */ /* 0x001fca00078e021e */
[----:B------:R0:W-:Y:S04]  /*19f70*/  STL.64 [R1+0xde8], R6 ;  /* 0x000de80601007387 */ /* 0x0001e80000100a00 */
        /* <DEDUP_REMOVED lines=28> */
[----:B------:R-:W4:Y:S01]  /*1a140*/  LDL R5, [R1+0x274] ;  /* 0x0002740001057983 */ /* 0x000f220000100800 */
[----:B--2---:R-:W-:-:S05]  /*1a150*/  IMAD.WIDE R58, R2, 0x2, R30 ;  /* 0x00000002023a7825 */ /* 0x004fca00078e021e */
[----:B------:R0:W-:Y:S01]  /*1a160*/  STL.64 [R1+0xdf8], R58 ;  /* 0x000df83a01007387 */ /* 0x0001e20000100a00 */
[----:B---3--:R-:W-:-:S03]  /*1a170*/  IMAD.WIDE R2, R3, 0x2, R30 ;  /* 0x0000000203027825 */ /* 0x008fc600078e021e */
[----:B0-----:R-:W2:Y:S04]  /*1a180*/  LDL R58, [R1+0x26c] ;  /* 0x00026c00013a7983 */ /* 0x001ea80000100800 */
[----:B------:R-:W3:Y:S04]  /*1a190*/  LDL R59, [R1+0x268] ;  /* 0x00026800013b7983 */ /* 0x000ee80000100800 */
[----:B------:R0:W-:Y:S02]  /*1a1a0*/  STL.64 [R1+0xe00], R2 ;  /* 0x000e000201007387 */ /* 0x0001e40000100a00 */
[----:B0-----:R-:W-:-:S04]  /*1a1b0*/  IMAD.WIDE R2, R60, 0x2, R30 ;  /* 0x000000023c027825 */ /* 0x001fc800078e021e */
[--C-:B----4-:R-:W-:Y:S01]  /*1a1c0*/  IMAD.WIDE R60, R61, 0x2, R30.reuse ;  /* 0x000000023d3c7825 */ /* 0x110fe200078e021e */
[----:B------:R0:W-:Y:S04]  /*1a1d0*/  STL.64 [R1+0xe08], R2 ;  /* 0x000e080201007387 */ /* 0x0001e80000100a00 */
[----:B0-----:R-:W4:Y:S04]  /*1a1e0*/  LDL.LU.64 R2, [R1+0x3308] ;  /* 0x0033080001027983 */ /* 0x001f280000300a00 */
[----:B------:R0:W-:Y:S04]  /*1a1f0*/  STL.64 [R1+0xe10], R60 ;  /* 0x000e103c01007387 */ /* 0x0001e80000100a00 */
[----:B0-----:R-:W3:Y:S01]  /*1a200*/  LDL.LU.64 R60, [R1+0x3300] ;  /* 0x00330000013c7983 */ /* 0x001ee20000300a00 */
[----:B------:R-:W-:-:S05]  /*1a210*/  IMAD.WIDE R28, R29, 0x2, R30 ;  /* 0x000000021d1c7825 */ /* 0x000fca00078e021e */
[----:B------:R0:W-:Y:S02]  /*1a220*/  STL.64 [R1+0xe18], R28 ;  /* 0x000e181c01007387 */ /* 0x0001e40000100a00 */
[----:B0-----:R-:W-:-:S04]  /*1a230*/  IMAD.WIDE R28, R26, 0x2, R30 ;  /* 0x000000021a1c7825 */ /* 0x001fc800078e021e */
[--C-:B------:R-:W-:Y:S01]  /*1a240*/  IMAD.WIDE R26, R27, 0x2, R30.reuse ;  /* 0x000000021b1a7825 */ /* 0x100fe200078e021e */
[----:B------:R0:W-:Y:S04]  /*1a250*/  STL.64 [R1+0xe20], R28 ;  /* 0x000e201c01007387 */ /* 0x0001e80000100a00 */
        /* <DEDUP_REMOVED lines=40> */
[----:B------:R-:W-:Y:S01]  /*1a4e0*/  STL.64 [R1+0xec8], R6 ;  /* 0x000ec80601007387 */ /* 0x000fe20000100a00 */
[----:B0-----:R-:W-:-:S05]  /*1a4f0*/  IMAD.WIDE R8, R4, 0x2, R30 ;  /* 0x0000000204087825 */ /* 0x001fca00078e021e */
[----:B------:R2:W-:Y:S01]  /*1a500*/  STL.64 [R1+0xed0], R8 ;  /* 0x000ed00801007387 */ /* 0x0005e20000100a00 */
[----:B------:R-:W-:-:S04]  /*1a510*/  IMAD.WIDE R4, R5, 0x2, R30 ;  /* 0x0000000205047825 */ /* 0x000fc800078e021e */
[----:B--2---:R-:W-:-:S04]  /*1a520*/  IMAD.WIDE R8, R58, 0x2, R30 ;  /* 0x000000023a087825 */ /* 0x004fc800078e021e */
[--C-:B---3--:R-:W-:Y:S02]  /*1a530*/  IMAD.WIDE R6, R61, 0x2, R30.reuse ;  /* 0x000000023d067825 */ /* 0x108fe400078e021e */
[----:B------:R-:W2:Y:S04]  /*1a540*/  LDL.LU R61, [R1+0x32f8] ;  /* 0x0032f800013d7983 */ /* 0x000ea80000300800 */
[----:B------:R0:W-:Y:S04]  /*1a550*/  STL.64 [R1+0xed8], R4 ;  /* 0x000ed80401007387 */ /* 0x0001e80000100a00 */
[----:B------:R4:W-:Y:S04]  /*1a560*/  STL.64 [R1+0xee0], R6 ;  /* 0x000ee00601007387 */ /* 0x0009e80000100a00 */
[----:B------:R-:W-:Y:S01]  /*1a570*/  STL.64 [R1+0xee8], R8 ;  /* 0x000ee80801007387 */ /* 0x000fe20000100a00 */
[----:B0-----:R-:W-:-:S04]  /*1a580*/  IMAD.WIDE R4, R59, 0x2, R30 ;  /* 0x000000023b047825 */ /* 0x001fc800078e021e */
[--C-:B----4-:R-:W-:Y:S02]  /*1a590*/  IMAD.WIDE R6, R2, 0x2, R30.reuse ;  /* 0x0000000202067825 */ /* 0x110fe400078e021e */
[----:B------:R-:W3:Y:S04]  /*1a5a0*/  LDL.LU R2, [R1+0x32f4] ;  /* 0x0032f40001027983 */ /* 0x000ee80000300800 */
[----:B------:R0:W-:Y:S02]  /*1a5b0*/  STL.64 [R1+0xef0], R4 ;  /* 0x000ef00401007387 */ /* 0x0001e40000100a00 */
[--C-:B0-----:R-:W-:Y:S02]  /*1a5c0*/  IMAD.WIDE R4, R3, 0x2, R30.reuse ;  /* 0x0000000203047825 */ /* 0x101fe400078e021e */
[----:B------:R-:W3:Y:S04]  /*1a5d0*/  LDL.LU R3, [R1+0x32f0] ;  /* 0x0032f00001037983 */ /* 0x000ee80000300800 */
[----:B------:R-:W-:Y:S04]  /*1a5e0*/  STL.64 [R1+0xef8], R6 ;  /* 0x000ef80601007387 */ /* 0x000fe80000100a00 */
[----:B------:R-:W4:Y:S04]  /*1a5f0*/  LDL.LU R59, [R1+0x20] ;  /* 0x00002000013b7983 */ /* 0x000f280000300800 */
[----:B------:R0:W-:Y:S02]  /*1a600*/  STL.64 [R1+0xf00], R4 ;  /* 0x000f000401007387 */ /* 0x0001e40000100a00 */
[----:B0-----:R-:W-:-:S04]  /*1a610*/  IMAD.WIDE R4, R60, 0x2, R30 ;  /* 0x000000023c047825 */ /* 0x001fc800078e021e */
[----:B--2---:R-:W-:-:S05]  /*1a620*/  IMAD.WIDE R6, R61, 0x2, R30 ;  /* 0x000000023d067825 */ /* 0x004fca00078e021e */
[----:B------:R3:W-:Y:S04]  /*1a630*/  STL.64 [R1+0xf10], R6 ;  /* 0x000f100601007387 */ /* 0x0007e80000100a00 */
[----:B------:R-:W2:Y:S04]  /*1a640*/  LDL.LU R29, [R1+0x24] ;  /* 0x00002400011d7983 */ /* 0x000ea80000300800 */
[----:B------:R-:W2:Y:S04]  /*1a650*/  LDL.LU R26, [R1+0x30] ;  /* 0x00003000011a7983 */ /* 0x000ea80000300800 */
[----:B------:R0:W-:Y:S04]  /*1a660*/  STL.64 [R1+0xf08], R4 ;  /* 0x000f080401007387 */ /* 0x0001e80000100a00 */
[----:B------:R-:W2:Y:S04]  /*1a670*/  LDL.LU R27, [R1+0x34] ;  /* 0x00003400011b7983 */ /* 0x000ea80000300800 */
[----:B------:R-:W2:Y:S04]  /*1a680*/  LDL.LU R24, [R1+0x38] ;  /* 0x0000380001187983 */ /* 0x000ea80000300800 */
[----:B------:R-:W2:Y:S04]  /*1a690*/  LDL.LU R25, [R1+0x3c] ;  /* 0x00003c0001197983 */ /* 0x000ea80000300800 */
[----:B------:R-:W2:Y:S04]  /*1a6a0*/  LDL.LU R22, [R1+0x44] ;  /* 0x0000440001167983 */ /* 0x000ea80000300800 */
[----:B------:R-:W2:Y:S04]  /*1a6b0*/  LDL.LU R23, [R1+0x48] ;  /* 0x0000480001177983 */ /* 0x000ea80000300800 */
[----:B------:R-:W2:Y:S01]  /*1a6c0*/  LDL.LU R18, [R1+0x60] ;  /* 0x0000600001127983 */ /* 0x000ea20000300800 */
[----:B---3--:R-:W-:-:S03]  /*1a6d0*/  IMAD.WIDE R6, R39, 0x2, R2 ;  /* 0x0000000227067825 */ /* 0x008fc600078e0202 */
[----:B------:R-:W3:Y:S04]  /*1a6e0*/  LDL.LU R19, [R1+0x68] ;  /* 0x0000680001137983 */ /* 0x000ee80000300800 */
[----:B------:R-:W3:Y:S04]  /*1a6f0*/  LDL.LU R16, [R1+0x7c] ;  /* 0x00007c0001107983 */ /* 0x000ee80000300800 */
[----:B0-----:R-:W3:Y:S04]  /*1a700*/  LDL.LU R4, [R1+0x80] ;  /* 0x0000800001047983 */ /* 0x001ee80000300800 */
[----:B------:R-:W3:Y:S04]  /*1a710*/  LDL.LU R5, [R1+0xa8] ;  /* 0x0000a80001057983 */ /* 0x000ee80000300800 */
[----:B------:R-:W-:Y:S04]  /*1a720*/  STL.64 [R1+0x32e0], R60 ;  /* 0x0032e03c01007387 */ /* 0x000fe80000100a00 */
[----:B------:R-:W3:Y:S04]  /*1a730*/  LDL.LU R17, [R1+0xb4] ;  /* 0x0000b40001117983 */ /* 0x000ee80000300800 */
[----:B------:R-:W3:Y:S04]  /*1a740*/  LDL.LU R14, [R1+0x39c] ;  /* 0x00039c00010e7983 */ /* 0x000ee80000300800 */
[----:B------:R0:W-:Y:S04]  /*1a750*/  STL.64 [R1+0x140], R6 ;  /* 0x0001400601007387 */ /* 0x0001e80000100a00 */
[----:B------:R-:W3:Y:S04]  /*1a760*/  LDL.LU R15, [R1+0x398] ;  /* 0x00039800010f7983 */ /* 0x000ee80000300800 */
[----:B------:R-:W3:Y:S01]  /*1a770*/  LDL.LU R12, [R1+0x3b0] ;  /* 0x0003b000010c7983 */ /* 0x000ee20000300800 */
[----:B0-----:R-:W-:-:S03]  /*1a780*/  IMAD.WIDE R6, R40, 0x2, R2 ;  /* 0x0000000228067825 */ /* 0x001fc600078e0202 */
[----:B------:R-:W3:Y:S04]  /*1a790*/  LDL.LU R8, [R1+0x3b4] ;  /* 0x0003b40001087983 */ /* 0x000ee80000300800 */
[----:B------:R0:W-:Y:S04]  /*1a7a0*/  STL.64 [R1+0x138], R6 ;  /* 0x0001380601007387 */ /* 0x0001e80000100a00 */
[----:B------:R-:W3:Y:S01]  /*1a7b0*/  LDL.LU R9, [R1+0x38c] ;  /* 0x00038c0001097983 */ /* 0x000ee20000300800 */
[----:B------:R-:W-:-:S03]  /*1a7c0*/  IMAD.WIDE R20, R41, 0x2, R2 ;  /* 0x0000000229147825 */ /* 0x000fc600078e0202 */
[----:B------:R-:W3:Y:S04]  /*1a7d0*/  LDL.LU R13, [R1+0x388] ;  /* 0x00038800010d7983 */ /* 0x000ee80000300800 */
[----:B------:R-:W3:Y:S01]  /*1a7e0*/  LDL.LU R10, [R1+0x3c0] ;  /* 0x0003c000010a7983 */ /* 0x000ee20000300800 */
[----:B------:R-:W-:-:S03]  /*1a7f0*/  IMAD.WIDE R30, R42, 0x2, R2 ;  /* 0x000000022a1e7825 */ /* 0x000fc600078e0202 */
[----:B------:R-:W3:Y:S04]  /*1a800*/  LDL.LU R11, [R1+0x3c4] ;  /* 0x0003c400010b7983 */ /* 0x000ee80000300800 */
[----:B0-----:R-:W3:Y:S04]  /*1a810*/  LDL.LU R6, [R1+0x3d8] ;  /* 0x0003d80001067983 */ /* 0x001ee80000300800 */
[----:B------:R4:W-:Y:S04]  /*1a820*/  STL.64 [R1+0x32e8], R20 ;  /* 0x0032e81401007387 */ /* 0x0009e80000100a00 */
[----:B------:R-:W3:Y:S04]  /*1a830*/  LDL.LU R7, [R1+0x3dc] ;  /* 0x0003dc0001077983 */ /* 0x000ee80000300800 */
[----:B------:R-:W-:Y:S01]  /*1a840*/  STL.64 [R1+0x128], R30 ;  /* 0x0001281e01007387 */ /* 0x000fe20000100a00 */
[----:B----4-:R-:W-:-:S03]  /*1a850*/  IMAD.WIDE R20, R59, 0x2, R2 ;  /* 0x000000023b147825 */ /* 0x010fc600078e0202 */
[----:B------:R-:W4:Y:S04]  /*1a860*/  LDL.LU R58, [R1+0x374] ;  /* 0x00037400013a7983 */ /* 0x000f280000300800 */
[----:B------:R-:W4:Y:S04]  /*1a870*/  LDL.LU R59, [R1+0x370] ;  /* 0x00037000013b7983 */ /* 0x000f280000300800 */
[----:B------:R2:W-:Y:S02]  /*1a880*/  STL.64 [R1+0x120], R20 ;  /* 0x0001201401007387 */ /* 0x0005e40000100a00 */
[----:B--2---:R-:W-:-:S04]  /*1a890*/  IMAD.WIDE R20, R29, 0x2, R2 ;  /* 0x000000021d147825 */ /* 0x004fc800078e0202 */
[--C-:B------:R-:W-:Y:S01]  /*1a8a0*/  IMAD.WIDE R28, R26, 0x2, R2.reuse ;  /* 0x000000021a1c7825 */ /* 0x100fe200078e0202 */
[----:B------:R0:W-:Y:S03]  /*1a8b0*/  STL.64 [R1+0x118], R20 ;  /* 0x0001181401007387 */ /* 0x0001e60000100a00 */
[--C-:B------:R-:W-:Y:S01]  /*1a8c0*/  IMAD.WIDE R26, R27, 0x2, R2.reuse ;  /* 0x000000021b1a7825 */ /* 0x100fe200078e0202 */
[----:B------:R-:W-:Y:S03]  /*1a8d0*/  STL.64 [R1+0x110], R28 ;  /* 0x0001101c01007387 */ /* 0x000fe60000100a00 */
[--C-:B0-----:R-:W-:Y:S01]  /*1a8e0*/  IMAD.WIDE R20, R24, 0x2, R2.reuse ;  /* 0x0000000218147825 */ /* 0x101fe200078e0202 */
        /* <DEDUP_REMOVED lines=8> */
[----:B------:R0:W-:Y:S03]  /*1a970*/  STL.64 [R1+0xe8], R20 ;  /* 0x0000e81401007387 */ /* 0x0001e60000100a00 */
[--C-:B---3--:R-:W-:Y:S01]  /*1a980*/  IMAD.WIDE R22, R19, 0x2, R2.reuse ;  /* 0x0000000213167825 */ /* 0x108fe200078e0202 */
[----:B------:R1:W-:Y:S03]  /*1a990*/  STL.64 [R1+0xe0], R24 ;  /* 0x0000e01801007387 */ /* 0x0003e60000100a00 */
[--C-:B------:R-:W-:Y:S01]  /*1a9a0*/  IMAD.WIDE R18, R4, 0x2, R2.reuse ;  /* 0x0000000204127825 */ /* 0x100fe200078e0202 */
[----:B------:R-:W-:Y:S03]  /*1a9b0*/  STL.64 [R1+0xd8], R22 ;  /* 0x0000d81601007387 */ /* 0x000fe60000100a00 */
[----:B------:R-:W-:-:S04]  /*1a9c0*/  IMAD.WIDE R4, R5, 0x2, R2 ;  /* 0x0000000205047825 */ /* 0x000fc800078e0202 */
[----:B0-----:R-:W-:-:S04]  /*1a9d0*/  IMAD.WIDE R20, R16, 0x2, R2 ;  /* 0x0000000210147825 */ /* 0x001fc800078e0202 */
[--C-:B------:R-:W-:Y:S01]  /*1a9e0*/  IMAD.WIDE R16, R17, 0x2, R2.reuse ;  /* 0x0000000211107825 */ /* 0x100fe200078e0202 */
[----:B------:R-:W-:Y:S04]  /*1a9f0*/  STL.64 [R1+0xd0], R20 ;  /* 0x0000d01401007387 */ /* 0x000fe80000100a00 */
[----:B------:R0:W-:Y:S01]  /*1aa00*/  STL.64 [R1+0x32c8], R4 ;  /* 0x0032c80401007387 */ /* 0x0001e20000100a00 */
[----:B-1----:R-:W-:-:S03]  /*1aa10*/  IMAD.WIDE R24, R15, 0x2, R2 ;  /* 0x000000020f187825 */ /* 0x002fc600078e0202 */
[----:B------:R-:W-:Y:S01]  /*1aa20*/  STL.64 [R1+0xc8], R18 ;  /* 0x0000c81201007387 */ /* 0x000fe20000100a00 */
[----:B0-----:R-:W-:-:S03]  /*1aa30*/  IMAD.WIDE R4, R14, 0x2, R2 ;  /* 0x000000020e047825 */ /* 0x001fc600078e0202 */
[----:B------:R-:W-:Y:S04]  /*1aa40*/  STL.64 [R1+0xb8], R16 ;  /* 0x0000b81001007387 */ /* 0x000fe80000100a00 */
[----:B------:R-:W-:Y:S01]  /*1aa50*/  STL.64 [R1+0x32b8], R24 ;  /* 0x0032b81801007387 */ /* 0x000fe20000100a00 */
[----:B------:R-:W-:-:S03]  /*1aa60*/  IMAD.WIDE R14, R12, 0x2, R2 ;  /* 0x000000020c0e7825 */ /* 0x000fc600078e0202 */
[----:B------:R0:W-:Y:S04]  /*1aa70*/  STL.64 [R1+0xb0], R4 ;  /* 0x0000b00401007387 */ /* 0x0001e80000100a00 */
[----:B------:R-:W-:Y:S01]  /*1aa80*/  STL.64 [R1+0xa0], R14 ;  /* 0x0000a00e01007387 */ /* 0x000fe20000100a00 */
[----:B0-----:R-:W-:-:S04]  /*1aa90*/  IMAD.WIDE R4, R8, 0x2, R2 ;  /* 0x0000000208047825 */ /* 0x001fc800078e0202 */
[----:B------:R-:W-:-:S04]  /*1aaa0*/  IMAD.WIDE R8, R9, 0x2, R2 ;  /* 0x0000000209087825 */ /* 0x000fc800078e0202 */
[--C-:B------:R-:W-:Y:S01]  /*1aab0*/  IMAD.WIDE R28, R10, 0x2, R2.reuse ;  /* 0x000000020a1c7825 */ /* 0x100fe200078e0202 */
[----:B------:R-:W-:Y:S04]  /*1aac0*/  STL.64 [R1+0x32b0], R8 ;  /* 0x0032b00801007387 */ /* 0x000fe80000100a00 */
[----:B------:R0:W-:Y:S01]  /*1aad0*/  STL.64 [R1+0x98], R4 ;  /* 0x0000980401007387 */ /* 0x0001e20000100a00 */
[----:B------:R-:W-:-:S03]  /*1aae0*/  IMAD.WIDE R16, R6, 0x2, R2 ;  /* 0x0000000206107825 */ /* 0x000fc600078e0202 */
[----:B------:R-:W-:Y:S01]  /*1aaf0*/  STL.64 [R1+0x32c0], R28 ;  /* 0x0032c01c01007387 */ /* 0x000fe20000100a00 */
[----:B0-----:R-:W-:-:S05]  /*1ab00*/  IMAD.WIDE R4, R13, 0x2, R2 ;  /* 0x000000020d047825 */ /* 0x001fca00078e0202 */
[----:B------:R0:W-:Y:S01]  /*1ab10*/  STL.64 [R1+0x88], R4 ;  /* 0x0000880401007387 */ /* 0x0001e20000100a00 */
[----:B------:R-:W-:-:S03]  /*1ab20*/  IMAD.WIDE R12, R7, 0x2, R2 ;  /* 0x00000002070c7825 */ /* 0x000fc600078e0202 */
[----:B------:R-:W-:Y:S01]  /*1ab30*/  STL.64 [R1+0x32a8], R16 ;  /* 0x0032a81001007387 */ /* 0x000fe20000100a00 */
[----:B----4-:R-:W-:-:S04]  /*1ab40*/  IMAD.WIDE R8, R58, 0x2, R2 ;  /* 0x000000023a087825 */ /* 0x010fc800078e0202 */
[----:B0-----:R-:W-:-:S04]  /*1ab50*/  IMAD.WIDE R4, R11, 0x2, R2 ;  /* 0x000000020b047825 */ /* 0x001fc800078e0202 */
[--C-:B------:R-:W-:Y:S01]  /*1ab60*/  IMAD.WIDE R6, R59, 0x2, R2.reuse ;  /* 0x000000023b067825 */ /* 0x100fe200078e0202 */
[----:B------:R0:W-:Y:S03]  /*1ab70*/  STL.64 [R1+0x78], R4 ;  /* 0x0000780401007387 */ /* 0x0001e60000100a00 */
[--C-:B------:R-:W-:Y:S01]  /*1ab80*/  IMAD.WIDE R26, R48, 0x2, R2.reuse ;  /* 0x00000002301a7825 */ /* 0x100fe200078e0202 */
[----:B------:R-:W-:Y:S03]  /*1ab90*/  STL.64 [R1+0x32a0], R12 ;  /* 0x0032a00c01007387 */ /* 0x000fe60000100a00 */
[--C-:B------:R-:W-:Y:S01]  /*1aba0*/  IMAD.WIDE R22, R45, 0x2, R2.reuse ;  /* 0x000000022d167825 */ /* 0x100fe200078e0202 */
[----:B------:R-:W-:Y:S03]  /*1abb0*/  STL.64 [R1+0x60], R8 ;  /* 0x0000600801007387 */ /* 0x000fe60000100a00 */
[--C-:B0-----:R-:W-:Y:S01]  /*1abc0*/  IMAD.WIDE R4, R54, 0x2, R2.reuse ;  /* 0x0000000236047825 */ /* 0x101fe200078e0202 */
[----:B------:R-:W-:Y:S03]  /*1abd0*/  STL.64 [R1+0x58], R6 ;  /* 0x0000580601007387 */ /* 0x000fe60000100a00 */
[--C-:B------:R-:W-:Y:S01]  /*1abe0*/  IMAD.WIDE R18, R43, 0x2, R2.reuse ;  /* 0x000000022b127825 */ /* 0x100fe200078e0202 */
[----:B------:R-:W-:Y:S03]  /*1abf0*/  STL.64 [R1+0x3280], R26 ;  /* 0x0032801a01007387 */ /* 0x000fe60000100a00 */
[--C-:B------:R-:W-:Y:S01]  /*1ac00*/  IMAD.WIDE R14, R35, 0x2, R2.reuse ;  /* 0x00000002230e7825 */ /* 0x100fe200078e0202 */
[----:B------:R-:W-:Y:S03]  /*1ac10*/  STL.64 [R1+0x50], R4 ;  /* 0x0000500401007387 */ /* 0x000fe60000100a00 */
[--C-:B------:R-:W-:Y:S01]  /*1ac20*/  IMAD.WIDE R10, R32, 0x2, R2.reuse ;  /* 0x00000002200a7825 */ /* 0x100fe200078e0202 */
[----:B------:R0:W-:Y:S04]  /*1ac30*/  STL.64 [R1+0x3288], R22 ;  /* 0x0032881601007387 */ /* 0x0001e80000100a00 */
[----:B------:R-:W-:Y:S04]  /*1ac40*/  STL.64 [R1+0x3290], R18 ;  /* 0x0032901201007387 */ /* 0x000fe80000100a00 */
[----:B------:R-:W-:Y:S04]  /*1ac50*/  STL.64 [R1+0x3298], R14 ;  /* 0x0032980e01007387 */ /* 0x000fe80000100a00 */
[----:B------:R1:W-:Y:S04]  /*1ac60*/  STL.64 [R1+0x32d0], R10 ;  /* 0x0032d00a01007387 */ /* 0x0003e80000100a00 */
[----:B0-----:R-:W1:Y:S04]  /*1ac70*/  LDL.LU R23, [R1+0x490] ;  /* 0x0004900001177983 */ /* 0x001e680000300800 */
[----:B------:R-:W2:Y:S04]  /*1ac80*/  LDL.LU R20, [R1+0x494] ;  /* 0x0004940001147983 */ /* 0x000ea80000300800 */
[----:B------:R-:W3:Y:S04]  /*1ac90*/  LDL.LU R26, [R1+0x4a8] ;  /* 0x0004a800011a7983 */ /* 0x000ee80000300800 */
[----:B------:R-:W4:Y:S04]  /*1aca0*/  LDL.LU R21, [R1+0x4ac] ;  /* 0x0004ac0001157983 */ /* 0x000f280000300800 */
[----:B------:R-:W3:Y:S04]  /*1acb0*/  LDL.LU R27, [R1+0x4b8] ;  /* 0x0004b800011b7983 */ /* 0x000ee80000300800 */
[----:B------:R-:W3:Y:S04]  /*1acc0*/  LDL.LU R12, [R1+0x4bc] ;  /* 0x0004bc00010c7983 */ /* 0x000ee80000300800 */
        /* <DEDUP_REMOVED lines=13> */
[----:B-1----:R-:W-:-:S04]  /*1ada0*/  IMAD.WIDE R10, R23, 0x2, R2 ;  /* 0x00000002170a7825 */ /* 0x002fc800078e0202 */
[--C-:B--2---:R-:W-:Y:S02]  /*1adb0*/  IMAD.WIDE R14, R20, 0x2, R2.reuse ;  /* 0x00000002140e7825 */ /* 0x104fe400078e0202 */
[----:B------:R-:W2:Y:S04]  /*1adc0*/  LDL.LU R20, [R1+0x540] ;  /* 0x0005400001147983 */ /* 0x000ea80000300800 */
[----:B------:R3:W-:Y:S04]  /*1add0*/  STL.64 [R1+0x330], R10 ;  /* 0x0003300a01007387 */ /* 0x0007e80000100a00 */
[----:B------:R4:W-:Y:S01]  /*1ade0*/  STL.64 [R1+0x348], R14 ;  /* 0x0003480e01007387 */ /* 0x0009e20000100a00 */
[----:B---3--:R-:W-:-:S04]  /*1adf0*/  IMAD.WIDE R10, R26, 0x2, R2 ;  /* 0x000000021a0a7825 */ /* 0x008fc800078e0202 */
[--C-:B----4-:R-:W-:Y:S02]  /*1ae00*/  IMAD.WIDE R14, R21, 0x2, R2.reuse ;  /* 0x00000002150e7825 */ /* 0x110fe400078e0202 */
[----:B------:R-:W3:Y:S02]  /*1ae10*/  LDL.LU R21, [R1+0x544] ;  /* 0x0005440001157983 */ /* 0x000ee40000300800 */
[--C-:B------:R-:W-:Y:S02]  /*1ae20*/  IMAD.WIDE R18, R12, 0x2, R2.reuse ;  /* 0x000000020c127825 */ /* 0x100fe400078e0202 */
[----:B------:R0:W-:Y:S04]  /*1ae30*/  STL.64 [R1+0x360], R10 ;  /* 0x0003600a01007387 */ /* 0x0001e80000100a00 */
[----:B------:R1:W-:Y:S01]  /*1ae40*/  STL.64 [R1+0x370], R14 ;  /* 0x0003700e01007387 */ /* 0x0003e20000100a00 */
[----:B0-----:R-:W-:-:S04]  /*1ae50*/  IMAD.WIDE R10, R27, 0x2, R2 ;  /* 0x000000021b0a7825 */ /* 0x001fc800078e0202 */
[--C-:B-1----:R-:W-:Y:S01]  /*1ae60*/  IMAD.WIDE R14, R13, 0x2, R2.reuse ;  /* 0x000000020d0e7825 */ /* 0x102fe200078e0202 */
[----:B------:R0:W-:Y:S03]  /*1ae70*/  STL.64 [R1+0x388], R10 ;  /* 0x0003880a01007387 */ /* 0x0001e60000100a00 */
[--C-:B------:R-:W-:Y:S01]  /*1ae80*/  IMAD.WIDE R12, R60, 0x2, R2.reuse ;  /* 0x000000023c0c7825 */ /* 0x100fe200078e0202 */
[----:B------:R-:W-:Y:S04]  /*1ae90*/  STL.64 [R1+0x398], R18 ;  /* 0x0003981201007387 */ /* 0x000fe80000100a00 */
[----:B------:R-:W-:Y:S01]  /*1aea0*/  STL.64 [R1+0x3b0], R14 ;  /* 0x0003b00e01007387 */ /* 0x000fe20000100a00 */
[----:B0-----:R-:W-:-:S03]  /*1aeb0*/  IMAD.WIDE R10, R16, 0x2, R2 ;  /* 0x00000002100a7825 */ /* 0x001fc600078e0202 */
[----:B------:R-:W4:Y:S04]  /*1aec0*/  LDL.LU R60, [R1+0x550] ;  /* 0x00055000013c7983 */ /* 0x000f280000300800 */
[----:B------:R-:W-:Y:S04]  /*1aed0*/  STL.64 [R1+0x3c0], R10 ;  /* 0x0003c00a01007387 */ /* 0x000fe80000100a00 */
[----:B------:R0:W-:Y:S02]  /*1aee0*/  STL.64 [R1+0x3d8], R12 ;  /* 0x0003d80c01007387 */ /* 0x0001e40000100a00 */
[----:B0-----:R-:W-:-:S02]  /*1aef0*/  IMAD.WIDE R12, R61, 0x2, R2 ;  /* 0x000000023d0c7825 */ /* 0x001fc400078e0202 */
[----:B------:R-:W4:Y:S02]  /*1af00*/  LDL.LU R61, [R1+0x554] ;  /* 0x00055400013d7983 */ /* 0x000f240000300800 */
[----:B------:R-:W-:-:S05]  /*1af10*/  IMAD.WIDE R10, R17, 0x2, R2 ;  /* 0x00000002110a7825 */ /* 0x000fca00078e0202 */
[----:B------:R0:W-:Y:S01]  /*1af20*/  STL.64 [R1+0x3e8], R10 ;  /* 0x0003e80a01007387 */ /* 0x0001e20000100a00 */
[----:B------:R-:W-:-:S03]  /*1af30*/  IMAD.WIDE R14, R29, 0x2, R2 ;  /* 0x000000021d0e7825 */ /* 0x000fc600078e0202 */
[----:B------:R1:W-:Y:S01]  /*1af40*/  STL.64 [R1+0x400], R12 ;  /* 0x0004000c01007387 */ /* 0x0003e20000100a00 */
[----:B0-----:R-:W-:-:S04]  /*1af50*/  IMAD.WIDE R10, R28, 0x2, R2 ;  /* 0x000000021c0a7825 */ /* 0x001fc800078e0202 */
[--C-:B-1----:R-:W-:Y:S01]  /*1af60*/  IMAD.WIDE R12, R8, 0x2, R2.reuse ;  /* 0x00000002080c7825 */ /* 0x102fe200078e0202 */
[----:B------:R0:W-:Y:S04]  /*1af70*/  STL.64 [R1+0x418], R10 ;  /* 0x0004180a01007387 */ /* 0x0001e80000100a00 */
[----:B------:R1:W-:Y:S04]  /*1af80*/  STL.64 [R1+0x428], R14 ;  /* 0x0004280e01007387 */ /* 0x0003e80000100a00 */
[----:B------:R-:W-:Y:S01]  /*1af90*/  STL.64 [R1+0x440], R12 ;  /* 0x0004400c01007387 */ /* 0x000fe20000100a00 */
[----:B0-----:R-:W-:-:S03]  /*1afa0*/  IMAD.WIDE R10, R9, 0x2, R2 ;  /* 0x00000002090a7825 */ /* 0x001fc600078e0202 */
[----:B-1----:R-:W4:Y:S01]  /*1afb0*/  LDL.LU R14, [R1+0x560] ;  /* 0x00056000010e7983 */ /* 0x002f220000300800 */
[----:B------:R-:W-:-:S03]  /*1afc0*/  IMAD.WIDE R8, R24, 0x2, R2 ;  /* 0x0000000218087825 */ /* 0x000fc600078e0202 */
[----:B------:R-:W-:Y:S04]  /*1afd0*/  STL.64 [R1+0x450], R10 ;  /* 0x0004500a01007387 */ /* 0x000fe80000100a00 */
[----:B------:R-:W4:Y:S04]  /*1afe0*/  LDL.LU R15, [R1+0x564] ;  /* 0x00056400010f7983 */ /* 0x000f280000300800 */
[----:B------:R0:W-:Y:S04]  /*1aff0*/  STL.64 [R1+0x468], R8 ;  /* 0x0004680801007387 */ /* 0x0001e80000100a00 */
[----:B------:R-:W4:Y:S04]  /*1b000*/  LDL.LU R18, [R1+0x570] ;  /* 0x0005700001127983 */ /* 0x000f280000300800 */
[----:B------:R-:W4:Y:S01]  /*1b010*/  LDL.LU R24, [R1+0x574] ;  /* 0x0005740001187983 */ /* 0x000f220000300800 */
[----:B0-----:R-:W-:-:S03]  /*1b020*/  IMAD.WIDE R8, R25, 0x2, R2 ;  /* 0x0000000219087825 */ /* 0x001fc600078e0202 */
[----:B------:R-:W4:Y:S04]  /*1b030*/  LDL.LU R19, [R1+0x580] ;  /* 0x0005800001137983 */ /* 0x000f280000300800 */
[----:B------:R-:W4:Y:S04]  /*1b040*/  LDL.LU R25, [R1+0x584] ;  /* 0x0005840001197983 */ /* 0x000f280000300800 */
[----:B------:R0:W-:Y:S04]  /*1b050*/  STL.64 [R1+0x478], R8 ;  /* 0x0004780801007387 */ /* 0x0001e80000100a00 */
[----:B------:R-:W4:Y:S01]  /*1b060*/  LDL.LU R22, [R1+0x590] ;  /* 0x0005900001167983 */ /* 0x000f220000300800 */
[----:B0-----:R-:W-:-:S03]  /*1b070*/  IMAD.WIDE R8, R4, 0x2, R2 ;  /* 0x0000000204087825 */ /* 0x001fc600078e0202 */
[----:B------:R-:W4:Y:S04]  /*1b080*/  LDL.LU R4, [R1+0x594] ;  /* 0x0005940001047983 */ /* 0x000f280000300800 */
[----:B------:R0:W-:Y:S04]  /*1b090*/  STL.64 [R1+0x490], R8 ;  /* 0x0004900801007387 */ /* 0x0001e80000100a00 */
[----:B------:R-:W4:Y:S01]  /*1b0a0*/  LDL.LU R23, [R1+0x598] ;  /* 0x0005980001177983 */ /* 0x000f220000300800 */
[----:B0-----:R-:W-:-:S03]  /*1b0b0*/  IMAD.WIDE R8, R5, 0x2, R2 ;  /* 0x0000000205087825 */ /* 0x001fc600078e0202 */
[----:B------:R-:W4:Y:S04]  /*1b0c0*/  LDL.LU R5, [R1+0x59c] ;  /* 0x00059c0001057983 */ /* 0x000f280000300800 */
[----:B------:R2:W-:Y:S04]  /*1b0d0*/  STL.64 [R1+0x4a8], R8 ;  /* 0x0004a80801007387 */ /* 0x0005e80000100a00 */
[----:B------:R-:W4:Y:S01]  /*1b0e0*/  LDL.LU R26, [R1+0x5a8] ;  /* 0x0005a800011a7983 */ /* 0x000f220000300800 */
[----:B--2---:R-:W-:-:S03]  /*1b0f0*/  IMAD.WIDE R8, R20, 0x2, R2 ;  /* 0x0000000214087825 */ /* 0x004fc600078e0202 */
[----:B------:R-:W2:Y:S04]  /*1b100*/  LDL.LU R20, [R1+0x5b0] ;  /* 0x0005b00001147983 */ /* 0x000ea80000300800 */
[----:B------:R3:W-:Y:S04]  /*1b110*/  STL.64 [R1+0x4b8], R8 ;  /* 0x0004b80801007387 */ /* 0x0007e80000100a00 */
[----:B------:R-:W2:Y:S04]  /*1b120*/  LDL.LU R27, [R1+0x5c0] ;  /* 0x0005c000011b7983 */ /* 0x000ea80000300800 */
[----:B------:R-:W2:Y:S01]  /*1b130*/  LDL.LU R12, [R1+0x5c8] ;  /* 0x0005c800010c7983 */ /* 0x000ea20000300800 */
[----:B---3--:R-:W-:-:S05]  /*1b140*/  IMAD.WIDE R8, R21, 0x2, R2 ;  /* 0x0000000215087825 */ /* 0x008fca00078e0202 */
[----:B------:R4:W-:Y:S04]  /*1b150*/  STL.64 [R1+0x4d0], R8 ;  /* 0x0004d00801007387 */ /* 0x0009e80000100a00 */
[----:B------:R-:W3:Y:S04]  /*1b160*/  LDL.LU R13, [R1+0x5d8] ;  /* 0x0005d800010d7983 */ /* 0x000ee80000300800 */
[----:B------:R-:W3:Y:S04]  /*1b170*/  LDL.LU R16, [R1+0x5e0] ;  /* 0x0005e00001107983 */ /* 0x000ee80000300800 */
[----:B------:R-:W3:Y:S04]  /*1b180*/  LDL.LU R21, [R1+0x5f0] ;  /* 0x0005f00001157983 */ /* 0x000ee80000300800 */
[----:B------:R-:W3:Y:S01]  /*1b190*/  LDL.LU R17, [R1+0x5f8] ;  /* 0x0005f80001117983 */ /* 0x000ee20000300800 */
[----:B----4-:R-:W-:-:S03]  /*1b1a0*/  IMAD.WIDE R8, R60, 0x2, R2 ;  /* 0x000000023c087825 */ /* 0x010fc600078e0202 */
[----:B------:R-:W4:Y:S04]  /*1b1b0*/  LDL.LU R60, [R1+0x608] ;  /* 0x00060800013c7983 */ /* 0x000f280000300800 */
[----:B------:R0:W-:Y:S04]  /*1b1c0*/  STL.64 [R1+0x4e0], R8 ;  /* 0x0004e00801007387 */ /* 0x0001e80000100a00 */
[----:B------:R-:W4:Y:S04]  /*1b1d0*/  LDL.LU R28, [R1+0x610] ;  /* 0x00061000011c7983 */ /* 0x000f280000300800 */
[----:B------:R-:W4:Y:S01]  /*1b1e0*/  LDL.LU R29, [R1+0x620] ;  /* 0x00062000011d7983 */ /* 0x000f220000300800 */
[----:B0-----:R-:W-:-:S05]  /*1b1f0*/  IMAD.WIDE R8, R61, 0x2, R2 ;  /* 0x000000023d087825 */ /* 0x001fca00078e0202 */
[----:B------:R0:W-:Y:S04]  /*1b200*/  STL.64 [R1+0x4f8], R8 ;  /* 0x0004f80801007387 */ /* 0x0001e80000100a00 */
[----:B0-----:R-:W4:Y:S04]  /*1b210*/  LDL.LU R8, [R1+0x628] ;  /* 0x0006280001087983 */ /* 0x001f280000300800 */
[----:B------:R-:W4:Y:S04]  /*1b220*/  LDL.LU R9, [R1+0x638] ;  /* 0x0006380001097983 */ /* 0x000f280000300800 */
[----:B------:R-:W4:Y:S01]  /*1b230*/  LDL.LU R61, [R1+0x640] ;  /* 0x00064000013d7983 */ /* 0x000f220000300800 */
[----:B------:R-:W-:-:S04]  /*1b240*/  IMAD.WIDE R10, R14, 0x2, R2 ;  /* 0x000000020e0a7825 */ /* 0x000fc800078e0202 */
[--C-:B------:R-:W-:Y:S01]  /*1b250*/  IMAD.WIDE R14, R15, 0x2, R2.reuse ;  /* 0x000000020f0e7825 */ /* 0x100fe200078e0202 */
[----:B------:R0:W-:Y:S04]  /*1b260*/  STL.64 [R1+0x508], R10 ;  /* 0x0005080a01007387 */ /* 0x0001e80000100a00 */
[----:B------:R1:W-:Y:S01]  /*1b270*/  STL.64 [R1+0x520], R14 ;  /* 0x0005200e01007387 */ /* 0x0003e20000100a00 */
[----:B0-----:R-:W-:-:S04]  /*1b280*/  IMAD.WIDE R10, R18, 0x2, R2 ;  /* 0x00000002120a7825 */ /* 0x001fc800078e0202 */
[--C-:B-1----:R-:W-:Y:S02]  /*1b290*/  IMAD.WIDE R14, R24, 0x2, R2.reuse ;  /* 0x00000002180e7825 */ /* 0x102fe400078e0202 */
[----:B------:R-:W4:Y:S04]  /*1b2a0*/  LDL.LU R24, [R1+0x650] ;  /* 0x0006500001187983 */ /* 0x000f280000300800 */
        /* <DEDUP_REMOVED lines=18> */
[--C-:B--2---:R-:W-:Y:S02]  /*1b3d0*/  IMAD.WIDE R14, R20, 0x2, R2.reuse ;  /* 0x00000002140e7825 */ /* 0x104fe400078e0202 */
[----:B------:R-:W2:Y:S04]  /*1b3e0*/  LDL.LU R20, [R1+0x680] ;  /* 0x0006800001147983 */ /* 0x000ea80000300800 */
[----:B------:R0:W-:Y:S04]  /*1b3f0*/  STL.64 [R1+0x5a8], R10 ;  /* 0x0005a80a01007387 */ /* 0x0001e80000100a00 */
[----:B------:R3:W-:Y:S01]  /*1b400*/  STL.64 [R1+0x5b0], R14 ;  /* 0x0005b00e01007387 */ /* 0x0007e20000100a00 */
[----:B------:R-:W-:-:S04]  /*1b410*/  IMAD.WIDE R18, R12, 0x2, R2 ;  /* 0x000000020c127825 */ /* 0x000fc800078e0202 */
[----:B0-----:R-:W-:-:S05]  /*1b420*/  IMAD.WIDE R10, R27, 0x2, R2 ;  /* 0x000000021b0a7825 */ /* 0x001fca00078e0202 */
[----:B------:R0:W-:Y:S01]  /*1b430*/  STL.64 [R1+0x5c0], R10 ;  /* 0x0005c00a01007387 */ /* 0x0001e20000100a00 */
[----:B---3--:R-:W-:-:S03]  /*1b440*/  IMAD.WIDE R14, R13, 0x2, R2 ;  /* 0x000000020d0e7825 */ /* 0x008fc600078e0202 */
[----:B------:R-:W-:Y:S04]  /*1b450*/  STL.64 [R1+0x5c8], R18 ;  /* 0x0005c81201007387 */ /* 0x000fe80000100a00 */
[----:B------:R-:W-:Y:S01]  /*1b460*/  STL.64 [R1+0x5d8], R14 ;  /* 0x0005d80e01007387 */ /* 0x000fe20000100a00 */
[----:B0-----:R-:W-:-:S04]  /*1b470*/  IMAD.WIDE R10, R16, 0x2, R2 ;  /* 0x00000002100a7825 */ /* 0x001fc800078e0202 */
[--C-:B------:R-:W-:Y:S02]  /*1b480*/  IMAD.WIDE R12, R21, 0x2, R2.reuse ;  /* 0x00000002150c7825 */ /* 0x100fe400078e0202 */
[----:B------:R-:W3:Y:S04]  /*1b490*/  LDL.LU R21, [R1+0x690] ;  /* 0x0006900001157983 */ /* 0x000ee80000300800 */
[----:B------:R0:W-:Y:S04]  /*1b4a0*/  STL.64 [R1+0x5e0], R10 ;  /* 0x0005e00a01007387 */ /* 0x0001e80000100a00 */
[----:B------:R4:W-:Y:S01]  /*1b4b0*/  STL.64 [R1+0x5f0], R12 ;  /* 0x0005f00c01007387 */ /* 0x0009e20000100a00 */
[----:B0-----:R-:W-:-:S04]  /*1b4c0*/  IMAD.WIDE R10, R17, 0x2, R2 ;  /* 0x00000002110a7825 */ /* 0x001fc800078e0202 */
[--C-:B----4-:R-:W-:Y:S02]  /*1b4d0*/  IMAD.WIDE R12, R60, 0x2, R2.reuse ;  /* 0x000000023c0c7825 */ /* 0x110fe400078e0202 */
[----:B------:R-:W4:Y:S04]  /*1b4e0*/  LDL.LU R60, [R1+0x698] ;  /* 0x00069800013c7983 */ /* 0x000f280000300800 */
[----:B------:R0:W-:Y:S01]  /*1b4f0*/  STL.64 [R1+0x5f8], R10 ;  /* 0x0005f80a01007387 */ /* 0x0001e20000100a00 */
[----:B------:R-:W-:-:S03]  /*1b500*/  IMAD.WIDE R14, R29, 0x2, R2 ;  /* 0x000000021d0e7825 */ /* 0x000fc600078e0202 */
[----:B------:R1:W-:Y:S01]  /*1b510*/  STL.64 [R1+0x608], R12 ;  /* 0x0006080c01007387 */ /* 0x0003e20000100a00 */
[----:B0-----:R-:W-:-:S05]  /*1b520*/  IMAD.WIDE R10, R28, 0x2, R2 ;  /* 0x000000021c0a7825 */ /* 0x001fca00078e0202 */
[----:B------:R0:W-:Y:S04]  /*1b530*/  STL.64 [R1+0x610], R10 ;  /* 0x0006100a01007387 */ /* 0x0001e80000100a00 */
[----:B------:R0:W-:Y:S01]  /*1b540*/  STL.64 [R1+0x620], R14 ;  /* 0x0006200e01007387 */ /* 0x0001e20000100a00 */
[----:B-1----:R-:W-:-:S04]  /*1b550*/  IMAD.WIDE R12, R8, 0x2, R2 ;  /* 0x00000002080c7825 */ /* 0x002fc800078e0202 */
[--C-:B0-----:R-:W-:Y:S01]  /*1b560*/  IMAD.WIDE R10, R9, 0x2, R2.reuse ;  /* 0x00000002090a7825 */ /* 0x101fe200078e0202 */
[----:B------:R-:W-:Y:S03]  /*1b570*/  STL.64 [R1+0x628], R12 ;  /* 0x0006280c01007387 */ /* 0x000fe60000100a00 */
[--C-:B------:R-:W-:Y:S01]  /*1b580*/  IMAD.WIDE R8, R61, 0x2, R2.reuse ;  /* 0x000000023d087825 */ /* 0x100fe200078e0202 */
[----:B------:R-:W4:Y:S04]  /*1b590*/  LDL.LU R14, [R1+0x6a8] ;  /* 0x0006a800010e7983 */ /* 0x000f280000300800 */
[----:B------:R-:W-:Y:S04]  /*1b5a0*/  STL.64 [R1+0x638], R10 ;  /* 0x0006380a01007387 */ /* 0x000fe80000100a00 */
[----:B------:R-:W4:Y:S04]  /*1b5b0*/  LDL.LU R15, [R1+0x6b0] ;  /* 0x0006b000010f7983 */ /* 0x000f280000300800 */
[----:B------:R0:W-:Y:S04]  /*1b5c0*/  STL.64 [R1+0x640], R8 ;  /* 0x0006400801007387 */ /* 0x0001e80000100a00 */
[----:B------:R-:W4:Y:S04]  /*1b5d0*/  LDL.LU R18, [R1+0x6c0] ;  /* 0x0006c00001127983 */ /* 0x000f280000300800 */
[----:B------:R-:W4:Y:S04]  /*1b5e0*/  LDL.LU R61, [R1+0x6c8] ;  /* 0x0006c800013d7983 */ /* 0x000f280000300800 */
        /* <DEDUP_REMOVED lines=16> */
[----:B------:R-:W4:Y:S04]  /*1b6f0*/  LDL.LU R27, [R1+0x738] ;  /* 0x00073800011b7983 */ /* 0x000f280000300800 */
[----:B------:R-:W4:Y:S01]  /*1b700*/  LDL.LU R12, [R1+0x740] ;  /* 0x00074000010c7983 */ /* 0x000f220000300800 */
[----:B--2---:R-:W-:-:S05]  /*1b710*/  IMAD.WIDE R8, R20, 0x2, R2 ;  /* 0x0000000214087825 */ /* 0x004fca00078e0202 */
[----:B------:R3:W-:Y:S04]  /*1b720*/  STL.64 [R1+0x680], R8 ;  /* 0x0006800801007387 */ /* 0x0007e80000100a00 */
[----:B------:R-:W2:Y:S04]  /*1b730*/  LDL.LU R13, [R1+0x750] ;  /* 0x00075000010d7983 */ /* 0x000ea80000300800 */
[----:B------:R-:W2:Y:S04]  /*1b740*/  LDL.LU R16, [R1+0x758] ;  /* 0x0007580001107983 */ /* 0x000ea80000300800 */
[----:B------:R-:W2:Y:S04]  /*1b750*/  LDL.LU R20, [R1+0x768] ;  /* 0x0007680001147983 */ /* 0x000ea80000300800 */
[----:B------:R-:W2:Y:S01]  /*1b760*/  LDL.LU R17, [R1+0x778] ;  /* 0x0007780001117983 */ /* 0x000ea20000300800 */
[----:B---3--:R-:W-:-:S03]  /*1b770*/  IMAD.WIDE R8, R21, 0x2, R2 ;  /* 0x0000000215087825 */ /* 0x008fc600078e0202 */
[----:B------:R-:W3:Y:S04]  /*1b780*/  LDL.LU R21, [R1+0x780] ;  /* 0x0007800001157983 */ /* 0x000ee80000300800 */
[----:B------:R4:W-:Y:S04]  /*1b790*/  STL.64 [R1+0x690], R8 ;  /* 0x0006900801007387 */ /* 0x0009e80000100a00 */
[----:B------:R-:W3:Y:S04]  /*1b7a0*/  LDL.LU R28, [R1+0x790] ;  /* 0x00079000011c7983 */ /* 0x000ee80000300800 */
[----:B------:R-:W3:Y:S01]  /*1b7b0*/  LDL.LU R29, [R1+0x798] ;  /* 0x00079800011d7983 */ /* 0x000ee20000300800 */
[----:B----4-:R-:W-:-:S05]  /*1b7c0*/  IMAD.WIDE R8, R60, 0x2, R2 ;  /* 0x000000023c087825 */ /* 0x010fca00078e0202 */
[----:B------:R0:W-:Y:S04]  /*1b7d0*/  STL.64 [R1+0x698], R8 ;  /* 0x0006980801007387 */ /* 0x0001e80000100a00 */
[----:B0-----:R-:W4:Y:S04]  /*1b7e0*/  LDL.LU R8, [R1+0x7a8] ;  /* 0x0007a80001087983 */ /* 0x001f280000300800 */
[----:B------:R-:W4:Y:S04]  /*1b7f0*/  LDL.LU R9, [R1+0x7b0] ;  /* 0x0007b00001097983 */ /* 0x000f280000300800 */
[----:B------:R-:W4:Y:S01]  /*1b800*/  LDL.LU R60, [R1+0x7c0] ;  /* 0x0007c000013c7983 */ /* 0x000f220000300800 */
[----:B------:R-:W-:-:S04]  /*1b810*/  IMAD.WIDE R10, R14, 0x2, R2 ;  /* 0x000000020e0a7825 */ /* 0x000fc800078e0202 */
[--C-:B------:R-:W-:Y:S01]  /*1b820*/  IMAD.WIDE R14, R15, 0x2, R2.reuse ;  /* 0x000000020f0e7825 */ /* 0x100fe200078e0202 */
[----:B------:R-:W-:Y:S04]  /*1b830*/  STL.64 [R1+0x6a8], R10 ;  /* 0x0006a80a01007387 */ /* 0x000fe80000100a00 */
[----:B------:R0:W-:Y:S02]  /*1b840*/  STL.64 [R1+0x6b0], R14 ;  /* 0x0006b00e01007387 */ /* 0x0001e40000100a00 */
[--C-:B0-----:R-:W-:Y:S02]  /*1b850*/  IMAD.WIDE R14, R61, 0x2, R2.reuse ;  /* 0x000000023d0e7825 */ /* 0x101fe400078e0202 */
[----:B------:R-:W4:Y:S02]  /*1b860*/  LDL.LU R61, [R1+0x7c8] ;  /* 0x0007c800013d7983 */ /* 0x000f240000300800 */
[----:B------:R-:W-:-:S05]  /*1b870*/  IMAD.WIDE R10, R18, 0x2, R2 ;  /* 0x00000002120a7825 */ /* 0x000fca00078e0202 */
        /* <DEDUP_REMOVED lines=23> */
[----:B0-----:R-:W-:-:S05]  /*1b9f0*/  IMAD.WIDE R10, R27, 0x2, R2 ;  /* 0x000000021b0a7825 */ /* 0x001fca00078e0202 */
[----:B------:R0:W-:Y:S04]  /*1ba00*/  STL.64 [R1+0x738], R10 ;  /* 0x0007380a01007387 */ /* 0x0001e80000100a00 */
[----:B------:R-:W-:Y:S01]  /*1ba10*/  STL.64 [R1+0x740], R18 ;  /* 0x0007401201007387 */ /* 0x000fe20000100a00 */
[----:B--2---:R-:W-:-:S04]  /*1ba20*/  IMAD.WIDE R14, R13, 0x2, R2 ;  /* 0x000000020d0e7825 */ /* 0x004fc800078e0202 */
[--C-:B0-----:R-:W-:Y:S01]  /*1ba30*/  IMAD.WIDE R10, R16, 0x2, R2.reuse ;  /* 0x00000002100a7825 */ /* 0x101fe200078e0202 */
[----:B------:R-:W-:Y:S03]  /*1ba40*/  STL.64 [R1+0x750], R14 ;  /* 0x0007500e01007387 */ /* 0x000fe60000100a00 */
[--C-:B------:R-:W-:Y:S02]  /*1ba50*/  IMAD.WIDE R12, R20, 0x2, R2.reuse ;  /* 0x00000002140c7825 */ /* 0x100fe400078e0202 */
[----:B------:R-:W2:Y:S04]  /*1ba60*/  LDL.LU R20, [R1+0x808] ;  /* 0x0008080001147983 */ /* 0x000ea80000300800 */
[----:B------:R0:W-:Y:S04]  /*1ba70*/  STL.64 [R1+0x758], R10 ;  /* 0x0007580a01007387 */ /* 0x0001e80000100a00 */
[----:B------:R3:W-:Y:S01]  /*1ba80*/  STL.64 [R1+0x768], R12 ;  /* 0x0007680c01007387 */ /* 0x0007e20000100a00 */
[----:B0-----:R-:W-:-:S04]  /*1ba90*/  IMAD.WIDE R10, R17, 0x2, R2 ;  /* 0x00000002110a7825 */ /* 0x001fc800078e0202 */
[--C-:B---3--:R-:W-:Y:S02]  /*1baa0*/  IMAD.WIDE R12, R21, 0x2, R2.reuse ;  /* 0x00000002150c7825 */ /* 0x108fe400078e0202 */
[----:B------:R-:W3:Y:S04]  /*1bab0*/  LDL.LU R21, [R1+0x810] ;  /* 0x0008100001157983 */ /* 0x000ee80000300800 */
[----:B------:R0:W-:Y:S04]  /*1bac0*/  STL.64 [R1+0x778], R10 ;  /* 0x0007780a01007387 */ /* 0x0001e80000100a00 */
[----:B------:R4:W-:Y:S01]  /*1bad0*/  STL.64 [R1+0x780], R12 ;  /* 0x0007800c01007387 */ /* 0x0009e20000100a00 */
[----:B------:R-:W-:-:S04]  /*1bae0*/  IMAD.WIDE R14, R29, 0x2, R2 ;  /* 0x000000021d0e7825 */ /* 0x000fc800078e0202 */
[----:B0-----:R-:W-:-:S05]  /*1baf0*/  IMAD.WIDE R10, R28, 0x2, R2 ;  /* 0x000000021c0a7825 */ /* 0x001fca00078e0202 */
[----:B------:R0:W-:Y:S04]  /*1bb00*/  STL.64 [R1+0x790], R10 ;  /* 0x0007900a01007387 */ /* 0x0001e80000100a00 */
[----:B------:R1:W-:Y:S01]  /*1bb10*/  STL.64 [R1+0x798], R14 ;  /* 0x0007980e01007387 */ /* 0x0003e20000100a00 */
[----:B----4-:R-:W-:-:S04]  /*1bb20*/  IMAD.WIDE R12, R8, 0x2, R2 ;  /* 0x00000002080c7825 */ /* 0x010fc800078e0202 */
[--C-:B0-----:R-:W-:Y:S01]  /*1bb30*/  IMAD.WIDE R10, R9, 0x2, R2.reuse ;  /* 0x00000002090a7825 */ /* 0x101fe200078e0202 */
[----:B------:R-:W-:Y:S03]  /*1bb40*/  STL.64 [R1+0x7a8], R12 ;  /* 0x0007a80c01007387 */ /* 0x000fe60000100a00 */
[--C-:B------:R-:W-:Y:S01]  /*1bb50*/  IMAD.WIDE R8, R60, 0x2, R2.reuse ;  /* 0x000000023c087825 */ /* 0x100fe200078e0202 */
[----:B-1----:R-:W4:Y:S04]  /*1bb60*/  LDL.LU R14, [R1+0x820] ;  /* 0x00082000010e7983 */ /* 0x002f280000300800 */
        /* <DEDUP_REMOVED lines=23> */
[----:B0-----:R-:W-:-:S05]  /*1bce0*/  IMAD.WIDE R8, R5, 0x2, R2 ;  /* 0x0000000205087825 */ /* 0x001fca00078e0202 */
[----:B------:R2:W-:Y:S04]  /*1bcf0*/  STL.64 [R1+0x7f8], R8 ;  /* 0x0007f80801007387 */ /* 0x0005e80000100a00 */
[----:B------:R-:W4:Y:S04]  /*1bd00*/  LDL.LU R13, [R1+0x8c8] ;  /* 0x0008c800010d7983 */ /* 0x000f280000300800 */
[----:B------:R-:W4:Y:S04]  /*1bd10*/  LDL.LU R16, [R1+0x8d8] ;  /* 0x0008d80001107983 */ /* 0x000f280000300800 */
[----:B------:R-:W4:Y:S04]  /*1bd20*/  LDL.LU R5, [R1+0x8e0] ;  /* 0x0008e00001057983 */ /* 0x000f280000300800 */
        /* <DEDUP_REMOVED lines=8> */
[----:B0-----:R-:W3:Y:S04]  /*1bdb0*/  LDL.LU R8, [R1+0x920] ;  /* 0x0009200001087983 */ /* 0x001ee80000300800 */
[----:B------:R-:W3:Y:S04]  /*1bdc0*/  LDL.LU R9, [R1+0x928] ;  /* 0x0009280001097983 */ /* 0x000ee80000300800 */
[----:B------:R-:W3:Y:S01]  /*1bdd0*/  LDL.LU R21, [R1+0x938] ;  /* 0x0009380001157983 */ /* 0x000ee20000300800 */
[----:B----4-:R-:W-:-:S04]  /*1bde0*/  IMAD.WIDE R10, R14, 0x2, R2 ;  /* 0x000000020e0a7825 */ /* 0x010fc800078e0202 */
[--C-:B------:R-:W-:Y:S01]  /*1bdf0*/  IMAD.WIDE R14, R15, 0x2, R2.reuse ;  /* 0x000000020f0e7825 */ /* 0x100fe200078e0202 */
        /* <DEDUP_REMOVED lines=25> */
[----:B------:R0:W-:Y:S01]  /*1bf90*/  STL.64 [R1+0x898], R10 ;  /* 0x0008980a01007387 */ /* 0x0001e20000100a00 */
[----:B------:R-:W-:-:S03]  /*1bfa0*/  IMAD.WIDE R18, R12, 0x2, R2 ;  /* 0x000000020c127825 */ /* 0x000fc600078e0202 */
[----:B------:R1:W-:Y:S01]  /*1bfb0*/  STL.64 [R1+0x8a8], R14 ;  /* 0x0008a80e01007387 */ /* 0x0003e20000100a00 */
[----:B0-----:R-:W-:-:S04]  /*1bfc0*/  IMAD.WIDE R10, R27, 0x2, R2 ;  /* 0x000000021b0a7825 */ /* 0x001fc800078e0202 */
[--C-:B-1----:R-:W-:Y:S01]  /*1bfd0*/  IMAD.WIDE R14, R13, 0x2, R2.reuse ;  /* 0x000000020d0e7825 */ /* 0x102fe200078e0202 */
[----:B------:R0:W-:Y:S04]  /*1bfe0*/  STL.64 [R1+0x8b0], R10 ;  /* 0x0008b00a01007387 */ /* 0x0001e80000100a00 */
[----:B------:R-:W-:Y:S01]  /*1bff0*/  STL.64 [R1+0x8c0], R18 ;  /* 0x0008c01201007387 */ /* 0x000fe20000100a00 */
[----:B------:R-:W-:-:S03]  /*1c000*/  IMAD.WIDE R12, R5, 0x2, R2 ;  /* 0x00000002050c7825 */ /* 0x000fc600078e0202 */
[----:B------:R-:W-:Y:S01]  /*1c010*/  STL.64 [R1+0x8c8], R14 ;  /* 0x0008c80e01007387 */ /* 0x000fe20000100a00 */
[----:B0-----:R-:W-:-:S03]  /*1c020*/  IMAD.WIDE R10, R16, 0x2, R2 ;  /* 0x00000002100a7825 */ /* 0x001fc600078e0202 */
        /* <DEDUP_REMOVED lines=10> */
[----:B------:R0:W-:Y:S04]  /*1c0d0*/  STL.64 [R1+0x908], R10 ;  /* 0x0009080a01007387 */ /* 0x0001e80000100a00 */
[----:B------:R1:W-:Y:S01]  /*1c0e0*/  STL.64 [R1+0x910], R14 ;  /* 0x0009100e01007387 */ /* 0x0003e20000100a00 */
[----:B---3--:R-:W-:-:S04]  /*1c0f0*/  IMAD.WIDE R12, R8, 0x2, R2 ;  /* 0x00000002080c7825 */ /* 0x008fc800078e0202 */
[--C-:B0-----:R-:W-:Y:S01]  /*1c100*/  IMAD.WIDE R10, R9, 0x2, R2.reuse ;  /* 0x00000002090a7825 */ /* 0x101fe200078e0202 */
[----:B------:R-:W-:Y:S03]  /*1c110*/  STL.64 [R1+0x920], R12 ;  /* 0x0009200c01007387 */ /* 0x000fe60000100a00 */
[--C-:B------:R-:W-:Y:S01]  /*1c120*/  IMAD.WIDE R8, R21, 0x2, R2.reuse ;  /* 0x0000000215087825 */ /* 0x100fe200078e0202 */
[----:B-1----:R-:W3:Y:S04]  /*1c130*/  LDL.LU R14, [R1+0x998] ;  /* 0x00099800010e7983 */ /* 0x002ee80000300800 */
[----:B------:R-:W-:Y:S04]  /*1c140*/  STL.64 [R1+0x928], R10 ;  /* 0x0009280a01007387 */ /* 0x000fe80000100a00 */
[----:B------:R-:W3:Y:S04]  /*1c150*/  LDL.LU R15, [R1+0x9a8] ;  /* 0x0009a800010f7983 */ /* 0x000ee80000300800 */
[----:B------:R4:W-:Y:S04]  /*1c160*/  STL.64 [R1+0x938], R8 ;  /* 0x0009380801007387 */ /* 0x0009e80000100a00 */
[----:B------:R-:W3:Y:S04]  /*1c170*/  LDL.LU R18, [R1+0x9b0] ;  /* 0x0009b00001127983 */ /* 0x000ee80000300800 */
[----:B------:R-:W3:Y:S04]  /*1c180*/  LDL.LU R21, [R1+0x9c0] ;  /* 0x0009c00001157983 */ /* 0x000ee80000300800 */
[----:B------:R-:W3:Y:S01]  /*1c190*/  LDL.LU R19, [R1+0x9c8] ;  /* 0x0009c80001137983 */ /* 0x000ee20000300800 */
[----:B----4-:R-:W-:-:S03]  /*1c1a0*/  IMAD.WIDE R8, R60, 0x2, R2 ;  /* 0x000000023c087825 */ /* 0x010fc600078e0202 */
        /* <DEDUP_REMOVED lines=29> */
[----:B0-----:R-:W2:Y:S04]  /*1c380*/  LDL.LU R8, [R1+0x430] ;  /* 0x0004300001087983 */ /* 0x001ea80000300800 */
[----:B------:R-:W2:Y:S04]  /*1c390*/  LDL.LU R9, [R1+0x40c] ;  /* 0x00040c0001097983 */ /* 0x000ea80000300800 */
[----:B------:R-:W2:Y:S01]  /*1c3a0*/  LDL.LU R20, [R1+0x408] ;  /* 0x0004080001147983 */ /* 0x000ea20000300800 */
[----:B---3--:R-:W-:-:S04]  /*1c3b0*/  IMAD.WIDE R10, R14, 0x2, R2 ;  /* 0x000000020e0a7825 */ /* 0x008fc800078e0202 */
[--C-:B------:R-:W-:Y:S01]  /*1c3c0*/  IMAD.WIDE R14, R15, 0x2, R2.reuse ;  /* 0x000000020f0e7825 */ /* 0x100fe200078e0202 */
[----:B------:R0:W-:Y:S04]  /*1c3d0*/  STL.64 [R1+0x998], R10 ;  /* 0x0009980a01007387 */ /* 0x0001e80000100a00 */
[----:B------:R1:W-:Y:S01]  /*1c3e0*/  STL.64 [R1+0x9a8], R14 ;  /* 0x0009a80e01007387 */ /* 0x0003e20000100a00 */
[----:B0-----:R-:W-:-:S04]  /*1c3f0*/  IMAD.WIDE R10, R18, 0x2, R2 ;  /* 0x00000002120a7825 */ /* 0x001fc800078e0202 */
[--C-:B-1----:R-:W-:Y:S02]  /*1c400*/  IMAD.WIDE R14, R21, 0x2, R2.reuse ;  /* 0x00000002150e7825 */ /* 0x102fe400078e0202 */
[----:B------:R-:W3:Y:S04]  /*1c410*/  LDL.LU R21, [R1+0x3f4] ;  /* 0x0003f40001157983 */ /* 0x000ee80000300800 */
[----:B------:R0:W-:Y:S04]  /*1c420*/  STL.64 [R1+0x9b0], R10 ;  /* 0x0009b00a01007387 */ /* 0x0001e80000100a00 */
[----:B------:R4:W-:Y:S01]  /*1c430*/  STL.64 [R1+0x9c0], R14 ;  /* 0x0009c00e01007387 */ /* 0x0009e20000100a00 */
[----:B0-----:R-:W-:-:S04]  /*1c440*/  IMAD.WIDE R10, R19, 0x2, R2 ;  /* 0x00000002130a7825 */ /* 0x001fc800078e0202 */
[--C-:B----4-:R-:W-:Y:S02]  /*1c450*/  IMAD.WIDE R14, R60, 0x2, R2.reuse ;  /* 0x000000023c0e7825 */ /* 0x110fe400078e0202 */
        /* <DEDUP_REMOVED lines=18> */
[----:B------:R-:W-:-:S04]  /*1c580*/  IMAD.WIDE R18, R12, 0x2, R2 ;  /* 0x000000020c127825 */ /* 0x000fc800078e0202 */
[----:B0-----:R-:W-:-:S05]  /*1c590*/  IMAD.WIDE R10, R27, 0x2, R2 ;  /* 0x000000021b0a7825 */ /* 0x001fca00078e0202 */
[----:B------:R0:W-:Y:S01]  /*1c5a0*/  STL.64 [R1+0xa20], R10 ;  /* 0x000a200a01007387 */ /* 0x0001e20000100a00 */
[----:B-1----:R-:W-:-:S03]  /*1c5b0*/  IMAD.WIDE R14, R13, 0x2, R2 ;  /* 0x000000020d0e7825 */ /* 0x002fc600078e0202 */
[----:B------:R-:W-:Y:S04]  /*1c5c0*/  STL.64 [R1+0x4c0], R18 ;  /* 0x0004c01201007387 */ /* 0x000fe80000100a00 */
[----:B------:R-:W-:Y:S01]  /*1c5d0*/  STL.64 [R1+0xa38], R14 ;  /* 0x000a380e01007387 */ /* 0x000fe20000100a00 */
[----:B0-----:R-:W-:-:S04]  /*1c5e0*/  IMAD.WIDE R10, R16, 0x2, R2 ;  /* 0x00000002100a7825 */ /* 0x001fc800078e0202 */
[--C-:B------:R-:W-:Y:S02]  /*1c5f0*/  IMAD.WIDE R12, R4, 0x2, R2.reuse ;  /* 0x00000002040c7825 */ /* 0x100fe400078e0202 */
        /* <DEDUP_REMOVED lines=9> */
[----:B0-----:R-:W-:-:S05]  /*1c690*/  IMAD.WIDE R10, R28, 0x2, R2 ;  /* 0x000000021c0a7825 */ /* 0x001fca00078e0202 */
[----:B------:R0:W-:Y:S04]  /*1c6a0*/  STL.64 [R1+0x458], R10 ;  /* 0x0004580a01007387 */ /* 0x0001e80000100a00 */
[----:B------:R1:W-:Y:S01]  /*1c6b0*/  STL.64 [R1+0xa70], R14 ;  /* 0x000a700e01007387 */ /* 0x0003e20000100a00 */
[----:B--2---:R-:W-:-:S04]  /*1c6c0*/  IMAD.WIDE R12, R8, 0x2, R2 ;  /* 0x00000002080c7825 */ /* 0x004fc800078e0202 */
[--C-:B0-----:R-:W-:Y:S01]  /*1c6d0*/  IMAD.WIDE R10, R9, 0x2, R2.reuse ;  /* 0x00000002090a7825 */ /* 0x101fe200078e0202 */
[----:B------:R-:W-:Y:S03]  /*1c6e0*/  STL.64 [R1+0x430], R12 ;  /* 0x0004300c01007387 */ /* 0x000fe60000100a00 */
[--C-:B------:R-:W-:Y:S01]  /*1c6f0*/  IMAD.WIDE R8, R20, 0x2, R2.reuse ;  /* 0x0000000214087825 */ /* 0x100fe200078e0202 */
[----:B-1----:R-:W2:Y:S04]  /*1c700*/  LDL.LU R15, [R1+0x354] ;  /* 0x00035400010f7983 */ /* 0x002ea80000300800 */
[----:B------:R-:W-:Y:S04]  /*1c710*/  STL.64 [R1+0xa88], R10 ;  /* 0x000a880a01007387 */ /* 0x000fe80000100a00 */
[----:B------:R-:W2:Y:S04]  /*1c720*/  LDL.LU R18, [R1+0x350] ;  /* 0x0003500001127983 */ /* 0x000ea80000300800 */
[----:B------:R3:W-:Y:S04]  /*1c730*/  STL.64 [R1+0x408], R8 ;  /* 0x0004080801007387 */ /* 0x0007e80000100a00 */
[----:B------:R-:W2:Y:S04]  /*1c740*/  LDL.LU R19, [R1+0x33c] ;  /* 0x00033c0001137983 */ /* 0x000ea80000300800 */
[----:B------:R-:W2:Y:S04]  /*1c750*/  LDL.LU R20, [R1+0x338] ;  /* 0x0003380001147983 */ /* 0x000ea80000300800 */
[----:B------:R-:W2:Y:S01]  /*1c760*/  LDL.LU R22, [R1+0x324] ;  /* 0x0003240001167983 */ /* 0x000ea20000300800 */
[----:B---3--:R-:W-:-:S03]  /*1c770*/  IMAD.WIDE R8, R21, 0x2, R2 ;  /* 0x0000000215087825 */ /* 0x008fc600078e0202 */
[----:B------:R-:W3:Y:S04]  /*1c780*/  LDL.LU R21, [R1+0x320] ;  /* 0x0003200001157983 */ /* 0x000ee80000300800 */
[----:B------:R4:W-:Y:S04]  /*1c790*/  STL.64 [R1+0xa98], R8 ;  /* 0x000a980801007387 */ /* 0x0009e80000100a00 */
        /* <DEDUP_REMOVED lines=8> */
[----:B------:R-:W4:Y:S04]  /*1c820*/  LDL.LU R27, [R1+0x30c] ;  /* 0x00030c00011b7983 */ /* 0x000f280000300800 */
[----:B0-----:R-:W4:Y:S01]  /*1c830*/  LDL.LU R9, [R1+0x308] ;  /* 0x0003080001097983 */ /* 0x001f220000300800 */
[----:B------:R-:W-:-:S05]  /*1c840*/  IMAD.WIDE R10, R24, 0x2, R2 ;  /* 0x00000002180a7825 */ /* 0x000fca00078e0202 */
        /* <DEDUP_REMOVED lines=19> */
[----:B------:R0:W-:Y:S01]  /*1c980*/  STL.64 [R1+0xae8], R10 ;  /* 0x000ae80a01007387 */ /* 0x0001e20000100a00 */
[----:B--2---:R-:W-:-:S04]  /*1c990*/  IMAD.WIDE R14, R15, 0x2, R2 ;  /* 0x000000020f0e7825 */ /* 0x004fc800078e0202 */
[--C-:B0-----:R-:W-:Y:S01]  /*1c9a0*/  IMAD.WIDE R10, R18, 0x2, R2.reuse ;  /* 0x00000002120a7825 */ /* 0x101fe200078e0202 */
[----:B------:R0:W-:Y:S04]  /*1c9b0*/  STL.64 [R1+0xaf0], R14 ;  /* 0x000af00e01007387 */ /* 0x0001e80000100a00 */
[----:B------:R1:W-:Y:S01]  /*1c9c0*/  STL.64 [R1+0x350], R10 ;  /* 0x0003500a01007387 */ /* 0x0003e20000100a00 */
[----:B0-----:R-:W-:-:S04]  /*1c9d0*/  IMAD.WIDE R14, R19, 0x2, R2 ;  /* 0x00000002130e7825 */ /* 0x001fc800078e0202 */
[--C-:B-1----:R-:W-:Y:S02]  /*1c9e0*/  IMAD.WIDE R10, R20, 0x2, R2.reuse ;  /* 0x00000002140a7825 */ /* 0x102fe400078e0202 */
        /* <DEDUP_REMOVED lines=24> */
[--C-:B-1----:R-:W-:Y:S01]  /*1cb70*/  IMAD.WIDE R10, R13, 0x2, R2.reuse ;  /* 0x000000020d0a7825 */ /* 0x102fe200078e0202 */
[----:B------:R0:W-:Y:S04]  /*1cb80*/  STL.64 [R1+0xb68], R14 ;  /* 0x000b680e01007387 */ /* 0x0001e80000100a00 */
[----:B------:R1:W-:Y:S01]  /*1cb90*/  STL.64 [R1+0x300], R10 ;  /* 0x0003000a01007387 */ /* 0x0003e20000100a00 */
[----:B------:R-:W-:-:S04]  /*1cba0*/  IMAD.WIDE R12, R16, 0x2, R2 ;  /* 0x00000002100c7825 */ /* 0x000fc800078e0202 */
[--C-:B0-----:R-:W-:Y:S01]  /*1cbb0*/  IMAD.WIDE R14, R17, 0x2, R2.reuse ;  /* 0x00000002110e7825 */ /* 0x101fe200078e0202 */
[----:B------:R0:W-:Y:S03]  /*1cbc0*/  STL.64 [R1+0xb80], R12 ;  /* 0x000b800c01007387 */ /* 0x0001e60000100a00 */
[--C-:B-1----:R-:W-:Y:S01]  /*1cbd0*/  IMAD.WIDE R10, R28, 0x2, R2.reuse ;  /* 0x000000021c0a7825 */ /* 0x102fe200078e0202 */
[----:B0-----:R-:W4:Y:S04]  /*1cbe0*/  LDL.LU R13, [R1+0x2c4] ;  /* 0x0002c400010d7983 */ /* 0x001f280000300800 */
        /* <DEDUP_REMOVED lines=11> */
[----:B------:R1:W-:Y:S04]  /*1cca0*/  STL.64 [R1+0xbb8], R10 ;  /* 0x000bb80a01007387 */ /* 0x0003e80000100a00 */
[----:B------:R-:W4:Y:S01]  /*1ccb0*/  LDL.LU R27, [R1+0x2b8] ;  /* 0x0002b800011b7983 */ /* 0x000f220000300800 */
[----:B0-----:R-:W-:-:S04]  /*1ccc0*/  IMAD.WIDE R14, R24, 0x2, R2 ;  /* 0x00000002180e7825 */ /* 0x001fc800078e0202 */
[--C-:B-1----:R-:W-:Y:S01]  /*1ccd0*/  IMAD.WIDE R10, R25, 0x2, R2.reuse ;  /* 0x00000002190a7825 */ /* 0x102fe200078e0202 */
[----:B------:R-:W-:Y:S04]  /*1cce0*/  STL.64 [R1+0x2e0], R14 ;  /* 0x0002e00e01007387 */ /* 0x000fe80000100a00 */
[----:B------:R-:W4:Y:S04]  /*1ccf0*/  LDL.LU R16, [R1+0x2b4] ;  /* 0x0002b40001107983 */ /* 0x000f280000300800 */
[----:B------:R2:W-:Y:S04]  /*1cd00*/  STL.64 [R1+0xbd0], R10 ;  /* 0x000bd00a01007387 */ /* 0x0005e80000100a00 */
[----:B------:R-:W4:Y:S04]  /*1cd10*/  LDL.LU R28, [R1+0x2b0] ;  /* 0x0002b000011c7983 */ /* 0x000f280000300800 */
[----:B------:R-:W4:Y:S04]  /*1cd20*/  LDL.LU R29, [R1+0x2ac] ;  /* 0x0002ac00011d7983 */ /* 0x000f280000300800 */
[----:B------:R-:W4:Y:S01]  /*1cd30*/  LDL.LU R24, [R1+0x2a8] ;  /* 0x0002a80001187983 */ /* 0x000f220000300800 */
[----:B--2---:R-:W-:-:S03]  /*1cd40*/  IMAD.WIDE R10, R20, 0x2, R2 ;  /* 0x00000002140a7825 */ /* 0x004fc600078e0202 */
[----:B------:R-:W2:Y:S04]  /*1cd50*/  LDL.LU R20, [R1+0x2a4] ;  /* 0x0002a40001147983 */ /* 0x000ea80000300800 */
[----:B------:R3:W-:Y:S02]  /*1cd60*/  STL.64 [R1+0x2d8], R10 ;  /* 0x0002d80a01007387 */ /* 0x0007e40000100a00 */
[--C-:B---3--:R-:W-:Y:S02]  /*1cd70*/  IMAD.WIDE R10, R21, 0x2, R2.reuse ;  /* 0x00000002150a7825 */ /* 0x108fe400078e0202 */
[----:B------:R-:W3:Y:S04]  /*1cd80*/  LDL.LU R21, [R1+0x2a0] ;  /* 0x0002a00001157983 */ /* 0x000ee80000300800 */
[----:B------:R-:W3:Y:S04]  /*1cd90*/  LDL.LU R25, [R1+0x29c] ;  /* 0x00029c0001197983 */ /* 0x000ee80000300800 */
[----:B------:R4:W-:Y:S04]  /*1cda0*/  STL.64 [R1+0xbe0], R10 ;  /* 0x000be00a01007387 */ /* 0x0009e80000100a00 */
[----:B------:R-:W3:Y:S01]  /*1cdb0*/  LDL.LU R17, [R1+0x298] ;  /* 0x0002980001117983 */ /* 0x000ee20000300800 */
[----:B----4-:R-:W-:-:S03]  /*1cdc0*/  IMAD.WIDE R10, R60, 0x2, R2 ;  /* 0x000000023c0a7825 */ /* 0x010fc600078e0202 */
[----:B------:R-:W4:Y:S04]  /*1cdd0*/  LDL.LU R60, [R1+0x294] ;  /* 0x00029400013c7983 */ /* 0x000f280000300800 */
[----:B------:R0:W-:Y:S02]  /*1cde0*/  STL.64 [R1+0x2d0], R10 ;  /* 0x0002d00a01007387 */ /* 0x0001e40000100a00 */
[--C-:B0-----:R-:W-:Y:S02]  /*1cdf0*/  IMAD.WIDE R10, R61, 0x2, R2.reuse ;  /* 0x000000023d0a7825 */ /* 0x101fe400078e0202 */
[----:B------:R-:W4:Y:S04]  /*1ce00*/  LDL.LU R61, [R1+0x290] ;  /* 0x00029000013d7983 */ /* 0x000f280000300800 */
[----:B------:R-:W4:Y:S04]  /*1ce10*/  LDL.LU R15, [R1+0x28c] ;  /* 0x00028c00010f7983 */ /* 0x000f280000300800 */
[----:B------:R0:W-:Y:S04]  /*1ce20*/  STL.64 [R1+0xbf8], R10 ;  /* 0x000bf80a01007387 */ /* 0x0001e80000100a00 */
[----:B0-----:R-:W4:Y:S01]  /*1ce30*/  LDL.LU R11, [R1+0x288] ;  /* 0x00028800010b7983 */ /* 0x001f220000300800 */
[----:B------:R-:W-:-:S03]  /*1ce40*/  IMAD.WIDE R8, R9, 0x2, R2 ;  /* 0x0000000209087825 */ /* 0x000fc600078e0202 */
[----:B------:R-:W4:Y:S04]  /*1ce50*/  LDL.LU R18, [R1+0x284] ;  /* 0x0002840001127983 */ /* 0x000f280000300800 */
[----:B------:R0:W-:Y:S04]  /*1ce60*/  STL.64 [R1+0x2c8], R8 ;  /* 0x0002c80801007387 */ /* 0x0001e80000100a00 */
[----:B------:R-:W4:Y:S04]  /*1ce70*/  LDL.LU R19, [R1+0x280] ;  /* 0x0002800001137983 */ /* 0x000f280000300800 */
[----:B0-----:R-:W4:Y:S04]  /*1ce80*/  LDL.LU R8, [R1+0x27c] ;  /* 0x00027c0001087983 */ /* 0x001f280000300800 */
[----:B------:R-:W4:Y:S04]  /*1ce90*/  LDL.LU R9, [R1+0x278] ;  /* 0x0002780001097983 */ /* 0x000f280000300800 */
[----:B------:R-:W4:Y:S01]  /*1cea0*/  LDL.LU R12, [R1+0x274] ;  /* 0x00027400010c7983 */ /* 0x000f220000300800 */
[----:B------:R-:W-:-:S03]  /*1ceb0*/  IMAD.WIDE R22, R13, 0x2, R2 ;  /* 0x000000020d167825 */ /* 0x000fc600078e0202 */
[----:B------:R-:W4:Y:S04]  /*1cec0*/  LDL.LU R13, [R1+0x270] ;  /* 0x00027000010d7983 */ /* 0x000f280000300800 */
[----:B------:R0:W-:Y:S02]  /*1ced0*/  STL.64 [R1+0xc08], R22 ;  /* 0x000c081601007387 */ /* 0x0001e40000100a00 */
[----:B0-----:R-:W-:-:S05]  /*1cee0*/  IMAD.WIDE R22, R4, 0x2, R2 ;  /* 0x0000000204167825 */ /* 0x001fca00078e0202 */
[----:B------:R0:W-:Y:S04]  /*1cef0*/  STL.64 [R1+0x2c0], R22 ;  /* 0x0002c01601007387 */ /* 0x0001e80000100a00 */
[----:B0-----:R-:W4:Y:S04]  /*1cf00*/  LDL.LU R22, [R1+0x26c] ;  /* 0x00026c0001167983 */ /* 0x001f280000300800 */
[----:B------:R-:W4:Y:S01]  /*1cf10*/  LDL.LU R23, [R1+0x268] ;  /* 0x0002680001177983 */ /* 0x000f220000300800 */
[----:B------:R-:W-:-:S05]  /*1cf20*/  IMAD.WIDE R4, R5, 0x2, R2 ;  /* 0x0000000205047825 */ /* 0x000fca00078e0202 */
[----:B------:R0:W-:Y:S01]  /*1cf30*/  STL.64 [R1+0xc20], R4 ;  /* 0x000c200401007387 */ /* 0x0001e20000100a00 */
[----:B------:R-:W-:-:S03]  /*1cf40*/  IMAD.WIDE R26, R27, 0x2, R2 ;  /* 0x000000021b1a7825 */ /* 0x000fc600078e0202 */
[----:B0-----:R-:W4:Y:S04]  /*1cf50*/  LDL.LU R4, [R1+0x264] ;  /* 0x0002640001047983 */ /* 0x001f280000300800 */
[----:B------:R-:W4:Y:S04]  /*1cf60*/  LDL.LU R5, [R1+0x260] ;  /* 0x0002600001057983 */ /* 0x000f280000300800 */
[----:B------:R0:W-:Y:S02]  /*1cf70*/  STL.64 [R1+0x2b8], R26 ;  /* 0x0002b81a01007387 */ /* 0x0001e40000100a00 */
[----:B0-----:R-:W-:-:S05]  /*1cf80*/  IMAD.WIDE R26, R16, 0x2, R2 ;  /* 0x00000002101a7825 */ /* 0x001fca00078e0202 */
[----:B------:R0:W-:Y:S02]  /*1cf90*/  STL.64 [R1+0xc30], R26 ;  /* 0x000c301a01007387 */ /* 0x0001e40000100a00 */
[----:B0-----:R-:W-:-:S04]  /*1cfa0*/  IMAD.WIDE R26, R28, 0x2, R2 ;  /* 0x000000021c1a7825 */ /* 0x001fc800078e0202 */
[--C-:B------:R-:W-:Y:S01]  /*1cfb0*/  IMAD.WIDE R28, R29, 0x2, R2.reuse ;  /* 0x000000021d1c7825 */ /* 0x100fe200078e0202 */
[----:B------:R0:W-:Y:S04]  /*1cfc0*/  STL.64 [R1+0x2b0], R26 ;  /* 0x0002b01a01007387 */ /* 0x0001e80000100a00 */
[----:B0-----:R-:W4:Y:S04]  /*1cfd0*/  LDL.LU.64 R26, [R1+0x258] ;  /* 0x00025800011a7983 */ /* 0x001f280000300a00 */
[----:B------:R0:W-:Y:S02]  /*1cfe0*/  STL.64 [R1+0xc48], R28 ;  /* 0x000c481c01007387 */ /* 0x0001e40000100a00 */
[----:B0-----:R-:W-:-:S05]  /*1cff0*/  IMAD.WIDE R28, R24, 0x2, R2 ;  /* 0x00000002181c7825 */ /* 0x001fca00078e0202 */
[----:B------:R2:W-:Y:S02]  /*1d000*/  STL.64 [R1+0x2a8], R28 ;  /* 0x0002a81c01007387 */ /* 0x0005e40000100a00 */
[----:B--2---:R-:W-:-:S05]  /*1d010*/  IMAD.WIDE R28, R20, 0x2, R2 ;  /* 0x00000002141c7825 */ /* 0x004fca00078e0202 */
[----:B------:R0:W-:Y:S04]  /*1d020*/  STL.64 [R1+0xc58], R28 ;  /* 0x000c581c01007387 */ /* 0x0001e80000100a00 */
[----:B0-----:R-:W2:Y:S01]  /*1d030*/  LDL.LU.64 R28, [R1+0x140] ;  /* 0x00014000011c7983 */ /* 0x001ea20000300a00 */
[----:B---3--:R-:W-:-:S04]  /*1d040*/  IMAD.WIDE R20, R21, 0x2, R2 ;  /* 0x0000000215147825 */ /* 0x008fc800078e0202 */
[--C-:B------:R-:W-:Y:S01]  /*1d050*/  IMAD.WIDE R24, R25, 0x2, R2.reuse ;  /* 0x0000000219187825 */ /* 0x100fe200078e0202 */
[----:B------:R0:W-:Y:S03]  /*1d060*/  STL.64 [R1+0x2a0], R20 ;  /* 0x0002a01401007387 */ /* 0x0001e60000100a00 */
[--C-:B------:R-:W-:Y:S01]  /*1d070*/  IMAD.WIDE R16, R17, 0x2, R2.reuse ;  /* 0x0000000211107825 */ /* 0x100fe200078e0202 */
[----:B0-----:R-:W3:Y:S04]  /*1d080*/  LDL.LU.64 R20, [R1+0x32e8] ;  /* 0x0032e80001147983 */ /* 0x001ee80000300a00 */
[----:B------:R0:W-:Y:S04]  /*1d090*/  STL.64 [R1+0xc70], R24 ;  /* 0x000c701801007387 */ /* 0x0001e80000100a00 */
[----:B0-----:R-:W2:Y:S04]  /*1d0a0*/  LDL.LU.64 R24, [R1+0x250] ;  /* 0x0002500001187983 */ /* 0x001ea80000300a00 */
[----:B------:R4:W-:Y:S02]  /*1d0b0*/  STL.64 [R1+0x298], R16 ;  /* 0x0002981001007387 */ /* 0x0009e40000100a00 */
[----:B----4-:R-:W-:-:S04]  /*1d0c0*/  IMAD.WIDE R16, R60, 0x2, R2 ;  /* 0x000000023c107825 */ /* 0x010fc800078e0202 */
[--C-:B------:R-:W-:Y:S01]  /*1d0d0*/  IMAD.WIDE R60, R61, 0x2, R2.reuse ;  /* 0x000000023d3c7825 */ /* 0x100fe200078e0202 */
[----:B------:R0:W-:Y:S04]  /*1d0e0*/  STL.64 [R1+0xc80], R16 ;  /* 0x000c801001007387 */ /* 0x0001e80000100a00 */
[----:B0-----:R-:W4:Y:S04]  /*1d0f0*/  LDL.LU.64 R16, [R1+0x138] ;  /* 0x0001380001107983 */ /* 0x001f280000300a00 */
[----:B------:R0:W-:Y:S04]  /*1d100*/  STL.64 [R1+0x290], R60 ;  /* 0x0002903c01007387 */ /* 0x0001e80000100a00 */
[----:B0-----:R-:W2:Y:S01]  /*1d110*/  LDL.LU.64 R60, [R1+0x32e0] ;  /* 0x0032e000013c7983 */ /* 0x001ea20000300a00 */
[----:B------:R-:W-:-:S04]  /*1d120*/  IMAD.WIDE R14, R15, 0x2, R2 ;  /* 0x000000020f0e7825 */ /* 0x000fc800078e0202 */
[--C-:B------:R-:W-:Y:S01]  /*1d130*/  IMAD.WIDE R10, R11, 0x2, R2.reuse ;  /* 0x000000020b0a7825 */ /* 0x100fe200078e0202 */
[----:B------:R0:W-:Y:S04]  /*1d140*/  STL.64 [R1+0xc98], R14 ;  /* 0x000c980e01007387 */ /* 0x0001e80000100a00 */
[----:B0-----:R-:W3:Y:S04]  /*1d150*/  LDL.LU.64 R14, [R1+0x248] ;  /* 0x00024800010e7983 */ /* 0x001ee80000300a00 */
[----:B------:R0:W-:Y:S02]  /*1d160*/  STL.64 [R1+0x288], R10 ;  /* 0x0002880a01007387 */ /* 0x0001e40000100a00 */
[----:B0-----:R-:W-:-:S04]  /*1d170*/  IMAD.WIDE R10, R18, 0x2, R2 ;  /* 0x00000002120a7825 */ /* 0x001fc800078e0202 */
[--C-:B------:R-:W-:Y:S01]  /*1d180*/  IMAD.WIDE R18, R19, 0x2, R2.reuse ;  /* 0x0000000213127825 */ /* 0x100fe200078e0202 */
[----:B------:R0:W-:Y:S04]  /*1d190*/  STL.64 [R1+0xca8], R10 ;  /* 0x000ca80a01007387 */ /* 0x0001e80000100a00 */
[----:B------:R1:W-:Y:S01]  /*1d1a0*/  STL.64 [R1+0x280], R18 ;  /* 0x0002801201007387 */ /* 0x0003e20000100a00 */
[----:B0-----:R-:W-:-:S04]  /*1d1b0*/  IMAD.WIDE R10, R8, 0x2, R2 ;  /* 0x00000002080a7825 */ /* 0x001fc800078e0202 */
[--C-:B-1----:R-:W-:Y:S02]  /*1d1c0*/  IMAD.WIDE R18, R9, 0x2, R2.reuse ;  /* 0x0000000209127825 */ /* 0x102fe400078e0202 */
[----:B------:R-:W3:Y:S04]  /*1d1d0*/  LDL.LU.64 R8, [R1+0x240] ;  /* 0x0002400001087983 */ /* 0x000ee80000300a00 */
        /* <DEDUP_REMOVED lines=8> */
[--C-:B------:R-:W-:Y:S01]  /*1d260*/  IMAD.WIDE R22, R23, 0x2, R2.reuse ;  /* 0x0000000217167825 */ /* 0x100fe200078e0202 */
[----:B-1----:R-:W3:Y:S04]  /*1d270*/  LDL.LU.64 R18, [R1+0x238] ;  /* 0x0002380001127983 */ /* 0x002ee80000300a00 */
[----:B------:R0:W-:Y:S04]  /*1d280*/  STL.64 [R1+0xce8], R10 ;  /* 0x000ce80a01007387 */ /* 0x0001e80000100a00 */
[----:B------:R1:W-:Y:S01]  /*1d290*/  STL.64 [R1+0x268], R22 ;  /* 0x0002681601007387 */ /* 0x0003e20000100a00 */
[----:B0-----:R-:W-:-:S04]  /*1d2a0*/  IMAD.WIDE R10, R4, 0x2, R2 ;  /* 0x00000002040a7825 */ /* 0x001fc800078e0202 */
[--C-:B-1----:R-:W-:Y:S02]  /*1d2b0*/  IMAD.WIDE R22, R5, 0x2, R2.reuse ;  /* 0x0000000205167825 */ /* 0x102fe400078e0202 */
[----:B------:R-:W3:Y:S04]  /*1d2c0*/  LDL.LU.64 R4, [R1+0x120] ;  /* 0x0001200001047983 */ /* 0x000ee80000300a00 */
[----:B------:R2:W-:Y:S04]  /*1d2d0*/  STL.64 [R1+0xcf8], R10 ;  /* 0x000cf80a01007387 */ /* 0x0005e80000100a00 */
[----:B------:R0:W-:Y:S01]  /*1d2e0*/  STL.64 [R1+0x260], R22 ;  /* 0x0002601601007387 */ /* 0x0001e20000100a00 */
[----:B--2---:R-:W-:-:S03]  /*1d2f0*/  IMAD.WIDE R10, R61, 0x2, R2 ;  /* 0x000000023d0a7825 */ /* 0x004fc600078e0202 */
[----:B------:R-:W2:Y:S04]  /*1d300*/  LDL.LU R61, [R1+0x32d8] ;  /* 0x0032d800013d7983 */ /* 0x000ea80000300800 */
[----:B0-----:R-:W2:Y:S01]  /*1d310*/  LDL.LU.64 R22, [R1+0x230] ;  /* 0x0002300001167983 */ /* 0x001ea20000300a00 */
[----:B------:R-:W-:-:S03]  /*1d320*/  IMAD.MOV.U32 R0, RZ, RZ, R27 ;  /* 0x000000ffff007224 */ /* 0x000fc600078e001b */
[----:B------:R-:W-:Y:S04]  /*1d330*/  STL.64 [R1+0x378], R10 ;  /* 0x0003780a01007387 */ /* 0x000fe80000100a00 */
[----:B------:R0:W-:Y:S04]  /*1d340*/  STL [R1+0x31f8], R26 ;  /* 0x0031f81a01007387 */ /* 0x0001e80000100800 */
[----:B0-----:R-:W2:Y:S04]  /*1d350*/  LDL.LU.64 R26, [R1+0x118] ;  /* 0x00011800011a7983 */ /* 0x001ea80000300a00 */
[----:B------:R0:W-:Y:S04]  /*1d360*/  STL [R1+0x31f0], R0 ;  /* 0x0031f00001007387 */ /* 0x0001e80000100800 */
[----:B------:R1:W-:Y:S01]  /*1d370*/  STL [R1+0x31f4], R28 ;  /* 0x0031f41c01007387 */ /* 0x0003e20000100800 */
[----:B0-----:R-:W-:-:S03]  /*1d380*/  IMAD.MOV.U32 R0, RZ, RZ, R29 ;  /* 0x000000ffff007224 */ /* 0x001fc600078e001d */
[----:B-1----:R-:W2:Y:S04]  /*1d390*/  LDL.LU.64 R28, [R1+0x228] ;  /* 0x00022800011c7983 */ /* 0x002ea80000300a00 */
[----:B------:R0:W-:Y:S04]  /*1d3a0*/  STL [R1+0x31e8], R0 ;  /* 0x0031e80001007387 */ /* 0x0001e80000100800 */
[----:B------:R1:W-:Y:S01]  /*1d3b0*/  STL [R1+0x31ec], R24 ;  /* 0x0031ec1801007387 */ /* 0x0003e20000100800 */
[----:B0-----:R-:W-:-:S03]  /*1d3c0*/  IMAD.MOV.U32 R0, RZ, RZ, R25 ;  /* 0x000000ffff007224 */ /* 0x001fc600078e0019 */
[----:B-1----:R-:W2:Y:S04]  /*1d3d0*/  LDL.LU.64 R24, [R1+0x110] ;  /* 0x0001100001187983 */ /* 0x002ea80000300a00 */
[----:B------:R0:W-:Y:S04]  /*1d3e0*/  STL [R1+0x31e0], R0 ;  /* 0x0031e00001007387 */ /* 0x0001e80000100800 */
[----:B----4-:R1:W-:Y:S01]  /*1d3f0*/  STL [R1+0x31e4], R16 ;  /* 0x0031e41001007387 */ /* 0x0103e20000100800 */
[----:B0-----:R-:W-:-:S03]  /*1d400*/  IMAD.MOV.U32 R0, RZ, RZ, R17 ;  /* 0x000000ffff007224 */ /* 0x001fc600078e0011 */
[----:B-1----:R-:W4:Y:S04]  /*1d410*/  LDL.LU.64 R16, [R1+0x220] ;  /* 0x0002200001107983 */ /* 0x002f280000300a00 */
[----:B------:R0:W-:Y:S04]  /*1d420*/  STL [R1+0x31d8], R0 ;  /* 0x0031d80001007387 */ /* 0x0001e80000100800 */
[----:B---3--:R1:W-:Y:S01]  /*1d430*/  STL [R1+0x31dc], R14 ;  /* 0x0031dc0e01007387 */ /* 0x0083e20000100800 */
[----:B0-----:R-:W-:-:S03]  /*1d440*/  IMAD.MOV.U32 R0, RZ, RZ, R15 ;  /* 0x000000ffff007224 */ /* 0x001fc600078e000f */
[----:B-1----:R-:W3:Y:S04]  /*1d450*/  LDL.LU.64 R14, [R1+0x108] ;  /* 0x00010800010e7983 */ /* 0x002ee80000300a00 */
[----:B------:R0:W-:Y:S04]  /*1d460*/  STL [R1+0x31d0], R0 ;  /* 0x0031d00001007387 */ /* 0x0001e80000100800 */
[----:B------:R1:W-:Y:S01]  /*1d470*/  STL [R1+0x31d4], R20 ;  /* 0x0031d41401007387 */ /* 0x0003e20000100800 */
        /* <DEDUP_REMOVED lines=16> */
[----:B0-----:R-:W-:-:S03]  /*1d580*/  MOV R0, R5 ;  /* 0x0000000500007202 */ /* 0x001fc60000000f00 */
[----:B-1----:R-:W3:Y:S04]  /*1d590*/  LDL.LU.64 R4, [R1+0x208] ;  /* 0x0002080001047983 */ /* 0x002ee80000300a00 */
[----:B------:R0:W-:Y:S04]  /*1d5a0*/  STL [R1+0x31a8], R0 ;  /* 0x0031a80001007387 */ /* 0x0001e80000100800 */
[----:B--2---:R-:W-:Y:S04]  /*1d5b0*/  STL [R1+0x31ac], R22 ;  /* 0x0031ac1601007387 */ /* 0x004fe80000100800 */
[----:B------:R-:W2:Y:S01]  /*1d5c0*/  LDL.LU.64 R10, [R1+0xf0] ;  /* 0x0000f000010a7983 */ /* 0x000ea20000300a00 */
[----:B0-----:R-:W-:-:S05]  /*1d5d0*/  IMAD.MOV.U32 R0, RZ, RZ, R23 ;  /* 0x000000ffff007224 */ /* 0x001fca00078e0017 */
[----:B------:R0:W-:Y:S04]  /*1d5e0*/  STL [R1+0x31a0], R0 ;  /* 0x0031a00001007387 */ /* 0x0001e80000100800 */
[----:B------:R-:W-:Y:S01]  /*1d5f0*/  STL [R1+0x31a4], R26 ;  /* 0x0031a41a01007387 */ /* 0x000fe20000100800 */
[----:B0-----:R-:W-:-:S03]  /*1d600*/  IMAD.MOV.U32 R0, RZ, RZ, R27 ;  /* 0x000000ffff007224 */ /* 0x001fc600078e001b */
[----:B------:R-:W2:Y:S04]  /*1d610*/  LDL.LU.64 R22, [R1+0x200] ;  /* 0x0002000001167983 */ /* 0x000ea80000300a00 */
[----:B------:R0:W-:Y:S04]  /*1d620*/  STL [R1+0x3198], R0 ;  /* 0x0031980001007387 */ /* 0x0001e80000100800 */
[----:B------:R1:W-:Y:S01]  /*1d630*/  STL [R1+0x319c], R28 ;  /* 0x00319c1c01007387 */ /* 0x0003e20000100800 */
[----:B0-----:R-:W-:-:S03]  /*1d640*/  IMAD.MOV.U32 R0, RZ, RZ, R29 ;  /* 0x000000ffff007224 */ /* 0x001fc600078e001d */
[----:B------:R-:W2:Y:S04]  /*1d650*/  LDL.LU.64 R26, [R1+0xe8] ;  /* 0x0000e800011a7983 */ /* 0x000ea80000300a00 */
[----:B------:R-:W-:Y:S04]  /*1d660*/  STL [R1+0x3194], R24 ;  /* 0x0031941801007387 */ /* 0x000fe80000100800 */
[----:B------:R0:W-:Y:S04]  /*1d670*/  STL [R1+0x3190], R0 ;  /* 0x0031900001007387 */ /* 0x0001e80000100800 */
[----:B-1----:R-:W2:Y:S01]  /*1d680*/  LDL.LU.64 R28, [R1+0x1f8] ;  /* 0x0001f800011c7983 */ /* 0x002ea20000300a00 */
[----:B0-----:R-:W-:-:S03]  /*1d690*/  IMAD.MOV.U32 R0, RZ, RZ, R25 ;  /* 0x000000ffff007224 */ /* 0x001fc600078e0019 */
[----:B----4-:R-:W-:Y:S04]  /*1d6a0*/  STL [R1+0x318c], R16 ;  /* 0x00318c1001007387 */ /* 0x010fe80000100800 */
[----:B------:R0:W-:Y:S04]  /*1d6b0*/  STL [R1+0x3188], R0 ;  /* 0x0031880001007387 */ /* 0x0001e80000100800 */
[----:B------:R-:W4:Y:S01]  /*1d6c0*/  LDL.LU.64 R24, [R1+0xe0] ;  /* 0x0000e00001187983 */ /* 0x000f220000300a00 */
[----:B0-----:R-:W-:-:S03]  /*1d6d0*/  IMAD.MOV.U32 R0, RZ, RZ, R17 ;  /* 0x000000ffff007224 */ /* 0x001fc600078e0011 */
[----:B---3--:R-:W-:Y:S04]  /*1d6e0*/  STL [R1+0x3184], R14 ;  /* 0x0031840e01007387 */ /* 0x008fe80000100800 */
[----:B------:R0:W-:Y:S04]  /*1d6f0*/  STL [R1+0x3180], R0 ;  /* 0x0031800001007387 */ /* 0x0001e80000100800 */
[----:B------:R-:W3:Y:S01]  /*1d700*/  LDL.LU.64 R16, [R1+0x1f0] ;  /* 0x0001f00001107983 */ /* 0x000ee20000300a00 */
[----:B0-----:R-:W-:-:S03]  /*1d710*/  IMAD.MOV.U32 R0, RZ, RZ, R15 ;  /* 0x000000ffff007224 */ /* 0x001fc600078e000f */
[----:B------:R-:W-:Y:S04]  /*1d720*/  STL [R1+0x317c], R20 ;  /* 0x00317c1401007387 */ /* 0x000fe80000100800 */
[----:B------:R0:W-:Y:S04]  /*1d730*/  STL [R1+0x3178], R0 ;  /* 0x0031780001007387 */ /* 0x0001e80000100800 */
[----:B------:R-:W3:Y:S01]  /*1d740*/  LDL.LU.64 R14, [R1+0xd8] ;  /* 0x0000d800010e7983 */ /* 0x000ee20000300a00 */
[----:B0-----:R-:W-:-:S05]  /*1d750*/  IMAD.MOV.U32 R0, RZ, RZ, R21 ;  /* 0x000000ffff007224 */ /* 0x001fca00078e0015 */
[----:B------:R0:W-:Y:S04]  /*1d760*/  STL [R1+0x3170], R0 ;  /* 0x0031700001007387 */ /* 0x0001e80000100800 */
[----:B------:R1:W-:Y:S04]  /*1d770*/  STL [R1+0x3174], R8 ;  /* 0x0031740801007387 */ /* 0x0003e80000100800 */
[----:B------:R-:W3:Y:S01]  /*1d780*/  LDL.LU.64 R20, [R1+0x1e8] ;  /* 0x0001e80001147983 */ /* 0x000ee20000300a00 */
[----:B0-----:R-:W-:-:S03]  /*1d790*/  IMAD.MOV.U32 R0, RZ, RZ, R9 ;  /* 0x000000ffff007224 */ /* 0x001fc600078e0009 */
[----:B------:R-:W-:Y:S04]  /*1d7a0*/  STL [R1+0x316c], R12 ;  /* 0x00316c0c01007387 */ /* 0x000fe80000100800 */
[----:B------:R0:W-:Y:S04]  /*1d7b0*/  STL [R1+0x3168], R0 ;  /* 0x0031680001007387 */ /* 0x0001e80000100800 */
[----:B-1----:R-:W3:Y:S01]  /*1d7c0*/  LDL.LU.64 R8, [R1+0xd0] ;  /* 0x0000d00001087983 */ /* 0x002ee20000300a00 */
[----:B0-----:R-:W-:-:S03]  /*1d7d0*/  IMAD.MOV.U32 R0, RZ, RZ, R13 ;  /* 0x000000ffff007224 */ /* 0x001fc600078e000d */
[----:B------:R-:W-:Y:S04]  /*1d7e0*/  STL [R1+0x3164], R18 ;  /* 0x0031641201007387 */ /* 0x000fe80000100800 */
[----:B------:R0:W-:Y:S04]  /*1d7f0*/  STL [R1+0x3160], R0 ;  /* 0x0031600001007387 */ /* 0x0001e80000100800 */
[----:B------:R-:W3:Y:S01]  /*1d800*/  LDL.LU.64 R12, [R1+0x1e0] ;  /* 0x0001e000010c7983 */ /* 0x000ee20000300a00 */
[----:B0-----:R-:W-:-:S03]  /*1d810*/  IMAD.MOV.U32 R0, RZ, RZ, R19 ;  /* 0x000000ffff007224 */ /* 0x001fc600078e0013 */
[----:B------:R-:W-:Y:S04]  /*1d820*/  STL [R1+0x315c], R4 ;  /* 0x00315c0401007387 */ /* 0x000fe80000100800 */
[----:B------:R0:W-:Y:S04]  /*1d830*/  STL [R1+0x3158], R0 ;  /* 0x0031580001007387 */ /* 0x0001e80000100800 */
[----:B------:R-:W3:Y:S01]  /*1d840*/  LDL.LU.64 R18, [R1+0xc8] ;  /* 0x0000c80001127983 */ /* 0x000ee20000300a00 */
[----:B0-----:R-:W-:-:S03]  /*1d850*/  IMAD.MOV.U32 R0, RZ, RZ, R5 ;  /* 0x000000ffff007224 */ /* 0x001fc600078e0005 */
[----:B--2---:R-:W-:Y:S04]  /*1d860*/  STL [R1+0x3154], R10 ;  /* 0x0031540a01007387 */ /* 0x004fe80000100800 */
[----:B------:R0:W-:Y:S04]  /*1d870*/  STL [R1+0x3150], R0 ;  /* 0x0031500001007387 */ /* 0x0001e80000100800 */
[----:B------:R-:W2:Y:S01]  /*1d880*/  LDL.LU.64 R4, [R1+0x1d8] ;  /* 0x0001d80001047983 */ /* 0x000ea20000300a00 */
[----:B0-----:R-:W-:-:S03]  /*1d890*/  IMAD.MOV.U32 R0, RZ, RZ, R11 ;  /* 0x000000ffff007224 */ /* 0x001fc600078e000b */
[----:B------:R-:W2:Y:S04]  /*1d8a0*/  LDL.LU.64 R10, [R1+0x32d0] ;  /* 0x0032d000010a7983 */ /* 0x000ea80000300a00 */
[----:B------:R-:W-:Y:S04]  /*1d8b0*/  STL [R1+0x314c], R22 ;  /* 0x00314c1601007387 */ /* 0x000fe80000100800 */
[----:B------:R0:W-:Y:S02]  /*1d8c0*/  STL [R1+0x3148], R0 ;  /* 0x0031480001007387 */ /* 0x0001e40000100800 */
[----:B0-----:R-:W-:-:S02]  /*1d8d0*/  IMAD.MOV.U32 R0, RZ, RZ, R23 ;  /* 0x000000ffff007224 */ /* 0x001fc400078e0017 */
[----:B------:R-:W-:Y:S04]  /*1d8e0*/  STL [R1+0x3144], R26 ;  /* 0x0031441a01007387 */ /* 0x000fe80000100800 */
[----:B------:R0:W-:Y:S04]  /*1d8f0*/  STL [R1+0x3140], R0 ;  /* 0x0031400001007387 */ /* 0x0001e80000100800 */
[----:B------:R-:W2:Y:S01]  /*1d900*/  LDL.LU.64 R22, [R1+0x1d0] ;  /* 0x0001d00001167983 */ /* 0x000ea20000300a00 */
[----:B0-----:R-:W-:-:S03]  /*1d910*/  IMAD.MOV.U32 R0, RZ, RZ, R27 ;  /* 0x000000ffff007224 */ /* 0x001fc600078e001b */
[----:B------:R-:W-:Y:S04]  /*1d920*/  STL [R1+0x313c], R28 ;  /* 0x00313c1c01007387 */ /* 0x000fe80000100800 */
[----:B------:R0:W-:Y:S04]  /*1d930*/  STL [R1+0x3138], R0 ;  /* 0x0031380001007387 */ /* 0x0001e80000100800 */
[----:B------:R-:W2:Y:S01]  /*1d940*/  LDL.LU.64 R26, [R1+0xb8] ;  /* 0x0000b800011a7983 */ /* 0x000ea20000300a00 */
        /* <DEDUP_REMOVED lines=9> */
[----:B------:R-:W3:Y:S04]  /*1d9e0*/  LDL.LU.64 R16, [R1+0x1c0] ;  /* 0x0001c00001107983 */ /* 0x000ee80000300a00 */
[----:B------:R0:W-:Y:S04]  /*1d9f0*/  STL [R1+0x3120], R0 ;  /* 0x0031200001007387 */ /* 0x0001e80000100800 */
[----:B------:R-:W-:Y:S01]  /*1da00*/  STL [R1+0x3124], R14 ;  /* 0x0031240e01007387 */ /* 0x000fe20000100800 */
[----:B0-----:R-:W-:-:S03]  /*1da10*/  IMAD.MOV.U32 R0, RZ, RZ, R15 ;  /* 0x000000ffff007224 */ /* 0x001fc600078e000f */
[----:B------:R-:W-:Y:S04]  /*1da20*/  STL [R1+0x311c], R20 ;  /* 0x00311c1401007387 */ /* 0x000fe80000100800 */
[----:B------:R0:W-:Y:S02]  /*1da30*/  STL [R1+0x3118], R0 ;  /* 0x0031180001007387 */ /* 0x0001e40000100800 */
[----:B0-----:R-:W-:Y:S02]  /*1da40*/  IMAD.MOV.U32 R0, RZ, RZ, R21 ;  /* 0x000000ffff007224 */ /* 0x001fe400078e0015 */
[----:B------:R-:W3:Y:S04]  /*1da50*/  LDL.LU.64 R20, [R1+0x1b8] ;  /* 0x0001b80001147983 */ /* 0x000ee80000300a00 */
        /* <DEDUP_REMOVED lines=9> */
[----:B------:R1:W-:Y:S04]  /*1daf0*/  STL [R1+0x3104], R18 ;  /* 0x0031041201007387 */ /* 0x0003e80000100800 */
[----:B------:R-:W3:Y:S01]  /*1db00*/  LDL.LU.64 R14, [R1+0x98] ;  /* 0x00009800010e7983 */ /* 0x000ee20000300a00 */
[----:B0-----:R-:W-:-:S03]  /*1db10*/  IMAD.MOV.U32 R0, RZ, RZ, R19 ;  /* 0x000000ffff007224 */ /* 0x001fc600078e0013 */
[----:B--2---:R-:W-:Y:S04]  /*1db20*/  STL [R1+0x30fc], R4 ;  /* 0x0030fc0401007387 */ /* 0x004fe80000100800 */
[----:B------:R0:W-:Y:S04]  /*1db30*/  STL [R1+0x30f8], R0 ;  /* 0x0030f80001007387 */ /* 0x0001e80000100800 */
[----:B-1----:R-:W2:Y:S01]  /*1db40*/  LDL.LU.64 R18, [R1+0x1a8] ;  /* 0x0001a80001127983 */ /* 0x002ea20000300a00 */
[----:B0-----:R-:W-:-:S03]  /*1db50*/  IMAD.MOV.U32 R0, RZ, RZ, R5 ;  /* 0x000000ffff007224 */ /* 0x001fc600078e0005 */
[----:B------:R-:W2:Y:S04]  /*1db60*/  LDL.LU.64 R4, [R1+0x32c8] ;  /* 0x0032c80001047983 */ /* 0x000ea80000300a00 */
[----:B--2---:R-:W-:Y:S04]  /*1db70*/  STL [R1+0x30f4], R4 ;  /* 0x0030f40401007387 */ /* 0x004fe80000100800 */
[----:B------:R0:W-:Y:S04]  /*1db80*/  STL [R1+0x30f0], R0 ;  /* 0x0030f00001007387 */ /* 0x0001e80000100800 */
[----:B------:R-:W-:Y:S01]  /*1db90*/  STL [R1+0x30ec], R22 ;  /* 0x0030ec1601007387 */ /* 0x000fe20000100800 */
[----:B0-----:R-:W-:-:S05]  /*1dba0*/  MOV R0, R5 ;  /* 0x0000000500007202 */ /* 0x001fca0000000f00 */
        /* <DEDUP_REMOVED lines=11> */
[----:B------:R-:W2:Y:S04]  /*1dc60*/  LDL.LU.64 R28, [R1+0x32c0] ;  /* 0x0032c000011c7983 */ /* 0x000ea80000300a00 */
[----:B---3--:R-:W-:Y:S04]  /*1dc70*/  STL [R1+0x30d4], R24 ;  /* 0x0030d41801007387 */ /* 0x008fe80000100800 */
[----:B------:R0:W-:Y:S02]  /*1dc80*/  STL [R1+0x30d0], R0 ;  /* 0x0030d00001007387 */ /* 0x0001e40000100800 */
[----:B0-----:R-:W-:-:S02]  /*1dc90*/  IMAD.MOV.U32 R0, RZ, RZ, R25 ;  /* 0x000000ffff007224 */ /* 0x001fc400078e0019 */
[----:B------:R-:W3:Y:S04]  /*1dca0*/  LDL.LU.64 R24, [R1+0x32b8] ;  /* 0x0032b80001187983 */ /* 0x000ee80000300a00 */
[----:B------:R-:W-:Y:S04]  /*1dcb0*/  STL [R1+0x30cc], R16 ;  /* 0x0030cc1001007387 */ /* 0x000fe80000100800 */
[----:B------:R0:W-:Y:S02]  /*1dcc0*/  STL [R1+0x30c8], R0 ;  /* 0x0030c80001007387 */ /* 0x0001e40000100800 */
[----:B0-----:R-:W-:-:S02]  /*1dcd0*/  IMAD.MOV.U32 R0, RZ, RZ, R17 ;  /* 0x000000ffff007224 */ /* 0x001fc400078e0011 */
[----:B---3--:R-:W-:Y:S04]  /*1dce0*/  STL [R1+0x30c4], R24 ;  /* 0x0030c41801007387 */ /* 0x008fe80000100800 */
[----:B------:R0:W-:Y:S02]  /*1dcf0*/  STL [R1+0x30c0], R0 ;  /* 0x0030c00001007387 */ /* 0x0001e40000100800 */
[----:B0-----:R-:W-:Y:S02]  /*1dd00*/  IMAD.MOV.U32 R0, RZ, RZ, R25 ;  /* 0x000000ffff007224 */ /* 0x001fe400078e0019 */
[----:B------:R-:W3:Y:S04]  /*1dd10*/  LDL.LU.64 R24, [R1+0x190] ;  /* 0x0001900001187983 */ /* 0x000ee80000300a00 */
[----:B------:R0:W-:Y:S04]  /*1dd20*/  STL [R1+0x30b8], R0 ;  /* 0x0030b80001007387 */ /* 0x0001e80000100800 */
[----:B------:R1:W-:Y:S04]  /*1dd30*/  STL [R1+0x30bc], R20 ;  /* 0x0030bc1401007387 */ /* 0x0003e80000100800 */
[----:B------:R-:W2:Y:S01]  /*1dd40*/  LDL.LU.64 R16, [R1+0x78] ;  /* 0x0000780001107983 */ /* 0x000ea20000300a00 */
[----:B0-----:R-:W-:-:S03]  /*1dd50*/  IMAD.MOV.U32 R0, RZ, RZ, R21 ;  /* 0x000000ffff007224 */ /* 0x001fc600078e0015 */
[----:B------:R-:W-:Y:S04]  /*1dd60*/  STL [R1+0x30b4], R8 ;  /* 0x0030b40801007387 */ /* 0x000fe80000100800 */
[----:B------:R0:W-:Y:S04]  /*1dd70*/  STL [R1+0x30b0], R0 ;  /* 0x0030b00001007387 */ /* 0x0001e80000100800 */
[----:B-1----:R-:W2:Y:S01]  /*1dd80*/  LDL.LU.64 R20, [R1+0x188] ;  /* 0x0001880001147983 */ /* 0x002ea20000300a00 */
[----:B0-----:R-:W-:-:S03]  /*1dd90*/  IMAD.MOV.U32 R0, RZ, RZ, R9 ;  /* 0x000000ffff007224 */ /* 0x001fc600078e0009 */
[----:B------:R-:W2:Y:S04]  /*1dda0*/  LDL.LU.64 R8, [R1+0x32b0] ;  /* 0x0032b00001087983 */ /* 0x000ea80000300a00 */
[----:B------:R-:W-:Y:S04]  /*1ddb0*/  STL [R1+0x30ac], R12 ;  /* 0x0030ac0c01007387 */ /* 0x000fe80000100800 */
[----:B------:R0:W-:Y:S04]  /*1ddc0*/  STL [R1+0x30a8], R0 ;  /* 0x0030a80001007387 */ /* 0x0001e80000100800 */
[----:B------:R-:W-:Y:S01]  /*1ddd0*/  STL [R1+0x30a4], R14 ;  /* 0x0030a40e01007387 */ /* 0x000fe20000100800 */
[----:B0-----:R-:W-:-:S05]  /*1dde0*/  IMAD.MOV.U32 R0, RZ, RZ, R13 ;  /* 0x000000ffff007224 */ /* 0x001fca00078e000d */
[----:B------:R0:W-:Y:S04]  /*1ddf0*/  STL [R1+0x30a0], R0 ;  /* 0x0030a00001007387 */ /* 0x0001e80000100800 */
[----:B------:R-:W3:Y:S01]  /*1de00*/  LDL.LU.64 R12, [R1+0x180] ;  /* 0x00018000010c7983 */ /* 0x000ee20000300a00 */
[----:B0-----:R-:W-:-:S03]  /*1de10*/  IMAD.MOV.U32 R0, RZ, RZ, R15 ;  /* 0x000000ffff007224 */ /* 0x001fc600078e000f */
[----:B------:R-:W-:Y:S04]  /*1de20*/  STL [R1+0x309c], R18 ;  /* 0x00309c1201007387 */ /* 0x000fe80000100800 */
[----:B------:R0:W-:Y:S02]  /*1de30*/  STL [R1+0x3098], R0 ;  /* 0x0030980001007387 */ /* 0x0001e40000100800 */
[----:B0-----:R-:W-:Y:S02]  /*1de40*/  IMAD.MOV.U32 R0, RZ, RZ, R19 ;  /* 0x000000ffff007224 */ /* 0x001fe400078e0013 */
[----:B--2---:R-:W-:Y:S04]  /*1de50*/  STL [R1+0x3094], R8 ;  /* 0x0030940801007387 */ /* 0x004fe80000100800 */
[----:B------:R0:W-:Y:S02]  /*1de60*/  STL [R1+0x3090], R0 ;  /* 0x0030900001007387 */ /* 0x0001e40000100800 */
[----:B0-----:R-:W-:-:S02]  /*1de70*/  IMAD.MOV.U32 R0, RZ, RZ, R9 ;  /* 0x000000ffff007224 */ /* 0x001fc400078e0009 */
[----:B------:R-:W2:Y:S04]  /*1de80*/  LDL.LU.64 R8, [R1+0x178] ;  /* 0x0001780001087983 */ /* 0x000ea80000300a00 */
        /* <DEDUP_REMOVED lines=8> */
[----:B----4-:R-:W-:Y:S04]  /*1df10*/  STL [R1+0x307c], R26 ;  /* 0x00307c1a01007387 */ /* 0x010fe80000100800 */
[----:B------:R0:W-:Y:S04]  /*1df20*/  STL [R1+0x3078], R0 ;  /* 0x0030780001007387 */ /* 0x0001e80000100800 */
[----:B------:R-:W4:Y:S04]  /*1df30*/  LDL.LU.64 R18, [R1+0x58] ;  /* 0x0000580001127983 */ /* 0x000f280000300a00 */
[----:B------:R-:W2:Y:S01]  /*1df40*/  LDL.LU.64 R22, [R1+0x168] ;  /* 0x0001680001167983 */ /* 0x000ea20000300a00 */
[----:B0-----:R-:W-:-:S05]  /*1df50*/  IMAD.MOV.U32 R0, RZ, RZ, R27 ;  /* 0x000000ffff007224 */ /* 0x001fca00078e001b */
[----:B------:R0:W-:Y:S04]  /*1df60*/  STL [R1+0x3070], R0 ;  /* 0x0030700001007387 */ /* 0x0001e80000100800 */
[----:B------:R1:W-:Y:S04]  /*1df70*/  STL [R1+0x3074], R28 ;  /* 0x0030741c01007387 */ /* 0x0003e80000100800 */
[----:B------:R-:W2:Y:S01]  /*1df80*/  LDL.LU.64 R26, [R1+0x50] ;  /* 0x00005000011a7983 */ /* 0x000ea20000300a00 */
[----:B0-----:R-:W-:-:S03]  /*1df90*/  IMAD.MOV.U32 R0, RZ, RZ, R29 ;  /* 0x000000ffff007224 */ /* 0x001fc600078e001d */
[----:B-1----:R-:W2:Y:S04]  /*1dfa0*/  LDL.LU.64 R28, [R1+0x160] ;  /* 0x00016000011c7983 */ /* 0x002ea80000300a00 */
[----:B------:R0:W-:Y:S04]  /*1dfb0*/  STL [R1+0x3068], R0 ;  /* 0x0030680001007387 */ /* 0x0001e80000100800 */
[----:B---3--:R1:W-:Y:S01]  /*1dfc0*/  STL [R1+0x306c], R24 ;  /* 0x00306c1801007387 */ /* 0x0083e20000100800 */
[----:B0-----:R-:W-:-:S03]  /*1dfd0*/  IMAD.MOV.U32 R0, RZ, RZ, R25 ;  /* 0x000000ffff007224 */ /* 0x001fc600078e0019 */
[----:B------:R-:W-:Y:S04]  /*1dfe0*/  STL [R1+0x3064], R16 ;  /* 0x0030641001007387 */ /* 0x000fe80000100800 */
[----:B------:R0:W-:Y:S04]  /*1dff0*/  STL [R1+0x3060], R0 ;  /* 0x0030600001007387 */ /* 0x0001e80000100800 */
[----:B-1----:R-:W3:Y:S01]  /*1e000*/  LDL.LU.64 R24, [R1+0x158] ;  /* 0x0001580001187983 */ /* 0x002ee20000300a00 */
[----:B0-----:R-:W-:-:S03]  /*1e010*/  IMAD.MOV.U32 R0, RZ, RZ, R17 ;  /* 0x000000ffff007224 */ /* 0x001fc600078e0011 */
[----:B------:R-:W2:Y:S04]  /*1e020*/  LDL.LU.64 R16, [R1+0x32a8] ;  /* 0x0032a80001107983 */ /* 0x000ea80000300a00 */
[----:B------:R-:W-:Y:S04]  /*1e030*/  STL [R1+0x305c], R20 ;  /* 0x00305c1401007387 */ /* 0x000fe80000100800 */
[----:B------:R0:W-:Y:S02]  /*1e040*/  STL [R1+0x3058], R0 ;  /* 0x0030580001007387 */ /* 0x0001e40000100800 */
[----:B0-----:R-:W-:-:S02]  /*1e050*/  IMAD.MOV.U32 R0, RZ, RZ, R21 ;  /* 0x000000ffff007224 */ /* 0x001fc400078e0015 */
[----:B------:R-:W3:Y:S04]  /*1e060*/  LDL.LU.64 R20, [R1+0x150] ;  /* 0x0001500001147983 */ /* 0x000ee80000300a00 */
[----:B------:R2:W-:Y:S02]  /*1e070*/  STL [R1+0x3050], R0 ;  /* 0x0030500001007387 */ /* 0x0005e40000100800 */
[----:B--2---:R-:W-:Y:S02]  /*1e080*/  IMAD.MOV.U32 R0, RZ, RZ, R17 ;  /* 0x000000ffff007224 */ /* 0x004fe400078e0011 */
[----:B------:R0:W-:Y:S04]  /*1e090*/  STL [R1+0x3054], R16 ;  /* 0x0030541001007387 */ /* 0x0001e80000100800 */
[----:B------:R-:W-:Y:S04]  /*1e0a0*/  STL [R1+0x304c], R12 ;  /* 0x00304c0c01007387 */ /* 0x000fe80000100800 */
[----:B------:R1:W-:Y:S04]  /*1e0b0*/  STL [R1+0x3048], R0 ;  /* 0x0030480001007387 */ /* 0x0003e80000100800 */
[----:B0-----:R-:W2:Y:S01]  /*1e0c0*/  LDL.LU.64 R16, [R1+0x148] ;  /* 0x0001480001107983 */ /* 0x001ea20000300a00 */
[----:B-1----:R-:W-:-:S03]  /*1e0d0*/  IMAD.MOV.U32 R0, RZ, RZ, R13 ;  /* 0x000000ffff007224 */ /* 0x002fc600078e000d */
[----:B------:R-:W2:Y:S04]  /*1e0e0*/  LDL.LU.64 R12, [R1+0x32a0] ;  /* 0x0032a000010c7983 */ /* 0x000ea80000300a00 */
[----:B--2---:R-:W-:Y:S04]  /*1e0f0*/  STL [R1+0x3044], R12 ;  /* 0x0030440c01007387 */ /* 0x004fe80000100800 */
[----:B------:R0:W-:Y:S02]  /*1e100*/  STL [R1+0x3040], R0 ;  /* 0x0030400001007387 */ /* 0x0001e40000100800 */
[----:B0-----:R-:W-:-:S02]  /*1e110*/  IMAD.MOV.U32 R0, RZ, RZ, R13 ;  /* 0x000000ffff007224 */ /* 0x001fc400078e000d */
[----:B------:R-:W2:Y:S04]  /*1e120*/  LDL.LU.64 R12, [R1+0x28] ;  /* 0x00002800010c7983 */ /* 0x000ea80000300a00 */
[----:B------:R0:W-:Y:S04]  /*1e130*/  STL [R1+0x3038], R0 ;  /* 0x0030380001007387 */ /* 0x0001e80000100800 */
[----:B------:R1:W-:Y:S01]  /*1e140*/  STL [R1+0x303c], R8 ;  /* 0x00303c0801007387 */ /* 0x0003e20000100800 */
[----:B0-----:R-:W-:-:S03]  /*1e150*/  IMAD.MOV.U32 R0, RZ, RZ, R9 ;  /* 0x000000ffff007224 */ /* 0x001fc600078e0009 */
[----:B------:R-:W-:Y:S04]  /*1e160*/  STL [R1+0x3034], R14 ;  /* 0x0030340e01007387 */ /* 0x000fe80000100800 */
[----:B------:R0:W-:Y:S04]  /*1e170*/  STL [R1+0x3030], R0 ;  /* 0x0030300001007387 */ /* 0x0001e80000100800 */
[----:B-1----:R-:W2:Y:S01]  /*1e180*/  LDL.LU.64 R8, [R1+0x18] ;  /* 0x0000180001087983 */ /* 0x002ea20000300a00 */
[----:B0-----:R-:W-:-:S03]  /*1e190*/  MOV R0, R15 ;  /* 0x0000000f00007202 */ /* 0x001fc60000000f00 */
[----:B------:R-:W2:Y:S04]  /*1e1a0*/  LDL.LU.64 R14, [R1+0x3298] ;  /* 0x00329800010e7983 */ /* 0x000ea80000300a00 */
[----:B------:R-:W-:Y:S04]  /*1e1b0*/  STL [R1+0x302c], R4 ;  /* 0x00302c0401007387 */ /* 0x000fe80000100800 */
[----:B------:R0:W-:Y:S02]  /*1e1c0*/  STL [R1+0x3028], R0 ;  /* 0x0030280001007387 */ /* 0x0001e40000100800 */
[----:B0-----:R-:W-:-:S02]  /*1e1d0*/  IMAD.MOV.U32 R0, RZ, RZ, R5 ;  /* 0x000000ffff007224 */ /* 0x001fc400078e0005 */
[----:B------:R-:W2:Y:S04]  /*1e1e0*/  LDL.LU.64 R4, [R1+0x8] ;  /* 0x0000080001047983 */ /* 0x000ea80000300a00 */
[----:B------:R0:W-:Y:S04]  /*1e1f0*/  STL [R1+0x3020], R0 ;  /* 0x0030200001007387 */ /* 0x0001e80000100800 */
[----:B----4-:R1:W-:Y:S01]  /*1e200*/  STL [R1+0x3024], R18 ;  /* 0x0030241201007387 */ /* 0x0103e20000100800 */
[----:B0-----:R-:W-:-:S03]  /*1e210*/  IMAD.MOV.U32 R0, RZ, RZ, R19 ;  /* 0x000000ffff007224 */ /* 0x001fc600078e0013 */
[----:B-1----:R-:W4:Y:S04]  /*1e220*/  LDL.LU.64 R18, [R1+0x3290] ;  /* 0x0032900001127983 */ /* 0x002f280000300a00 */
[----:B------:R-:W-:Y:S04]  /*1e230*/  STL [R1+0x301c], R22 ;  /* 0x00301c1601007387 */ /* 0x000fe80000100800 */
[----:B------:R0:W-:Y:S02]  /*1e240*/  STL [R1+0x3018], R0 ;  /* 0x0030180001007387 */ /* 0x0001e40000100800 */
[----:B0-----:R-:W-:-:S02]  /*1e250*/  IMAD.MOV.U32 R0, RZ, RZ, R23 ;  /* 0x000000ffff007224 */ /* 0x001fc400078e0017 */
[----:B------:R-:W2:Y:S04]  /*1e260*/  LDL.LU.64 R22, [R1+0x3288] ;  /* 0x0032880001167983 */ /* 0x000ea80000300a00 */
[----:B------:R-:W-:Y:S04]  /*1e270*/  STL [R1+0x3014], R26 ;  /* 0x0030141a01007387 */ /* 0x000fe80000100800 */
[----:B------:R0:W-:Y:S02]  /*1e280*/  STL [R1+0x3010], R0 ;  /* 0x0030100001007387 */ /* 0x0001e40000100800 */
[----:B0-----:R-:W-:-:S02]  /*1e290*/  IMAD.MOV.U32 R0, RZ, RZ, R27 ;  /* 0x000000ffff007224 */ /* 0x001fc400078e001b */
[----:B------:R-:W2:Y:S04]  /*1e2a0*/  LDL.LU.64 R26, [R1+0x3280] ;  /* 0x00328000011a7983 */ /* 0x000ea80000300a00 */
[----:B------:R-:W-:Y:S04]  /*1e2b0*/  STL [R1+0x300c], R28 ;  /* 0x00300c1c01007387 */ /* 0x000fe80000100800 */
[----:B------:R0:W-:Y:S02]  /*1e2c0*/  STL [R1+0x3008], R0 ;  /* 0x0030080001007387 */ /* 0x0001e40000100800 */
[----:B0-----:R-:W-:-:S02]  /*1e2d0*/  IMAD.MOV.U32 R0, RZ, RZ, R29 ;  /* 0x000000ffff007224 */ /* 0x001fc400078e001d */
[----:B------:R-:W3:Y:S01]  /*1e2e0*/  LDL.LU.64 R28, [R1+0x3278] ;  /* 0x00327800011c7983 */ /* 0x000ee20000300a00 */
[----:B------:R-:W-:-:S04]  /*1e2f0*/  IMAD.WIDE R6, R38, 0x2, R2 ;  /* 0x0000000226067825 */ /* 0x000fc800078e0202 */
[----:B------:R-:W-:Y:S01]  /*1e300*/  IMAD.WIDE R58, R37, 0x2, R2 ;  /* 0x00000002253a7825 */ /* 0x000fe200078e0202 */
[----:B--2---:R-:W-:Y:S04]  /*1e310*/  STL [R1+0x3004], R26 ;  /* 0x0030041a01007387 */ /* 0x004fe80000100800 */
[----:B------:R0:W-:Y:S02]  /*1e320*/  STL [R1+0x3000], R0 ;  /* 0x0030000001007387 */ /* 0x0001e40000100800 */
[----:B0-----:R-:W-:Y:S02]  /*1e330*/  IMAD.MOV.U32 R0, RZ, RZ, R27 ;  /* 0x000000ffff007224 */ /* 0x001fe400078e001b */
        /* <DEDUP_REMOVED lines=13> */
[----:B----4-:R-:W-:Y:S04]  /*1e410*/  STL [R1+0x2fe4], R18 ;  /* 0x002fe41201007387 */ /* 0x010fe80000100800 */
[----:B------:R0:W-:Y:S02]  /*1e420*/  STL [R1+0x2fe0], R0 ;  /* 0x002fe00001007387 */ /* 0x0001e40000100800 */
[----:B0-----:R-:W-:-:S02]  /*1e430*/  IMAD.MOV.U32 R0, RZ, RZ, R19 ;  /* 0x000000ffff007224 */ /* 0x001fc400078e0013 */
[----:B------:R-:W4:Y:S04]  /*1e440*/  LDL.LU.64 R18, [R1+0x3250] ;  /* 0x0032500001127983 */ /* 0x000f280000300a00 */
        /* <DEDUP_REMOVED lines=31> */
[----:B------:R-:W2:Y:S01]  /*1e640*/  LDL.LU.64 R58, [R1+0x3210] ;  /* 0x00321000013a7983 */ /* 0x000ea20000300a00 */
[----:B------:R-:W-:-:S04]  /*1e650*/  IMAD.WIDE R30, R36, 0x2, R2 ;  /* 0x00000002241e7825 */ /* 0x000fc800078e0202 */
[----:B------:R-:W-:-:S04]  /*1e660*/  IMAD.WIDE R32, R33, 0x2, R2 ;  /* 0x0000000221207825 */ /* 0x000fc800078e0202 */
[----:B------:R-:W-:-:S04]  /*1e670*/  IMAD.WIDE R34, R34, 0x2, R2 ;  /* 0x0000000222227825 */ /* 0x000fc800078e0202 */
[----:B------:R-:W-:-:S04]  /*1e680*/  IMAD.WIDE R36, R44, 0x2, R2 ;  /* 0x000000022c247825 */ /* 0x000fc800078e0202 */
[----:B------:R-:W-:-:S04]  /*1e690*/  IMAD.WIDE R38, R46, 0x2, R2 ;  /* 0x000000022e267825 */ /* 0x000fc800078e0202 */
[----:B------:R-:W-:-:S04]  /*1e6a0*/  IMAD.WIDE R40, R47, 0x2, R2 ;  /* 0x000000022f287825 */ /* 0x000fc800078e0202 */
[----:B------:R-:W-:-:S04]  /*1e6b0*/  IMAD.WIDE R42, R49, 0x2, R2 ;  /* 0x00000002312a7825 */ /* 0x000fc800078e0202 */
[----:B------:R-:W-:-:S04]  /*1e6c0*/  IMAD.WIDE R44, R50, 0x2, R2 ;  /* 0x00000002322c7825 */ /* 0x000fc800078e0202 */
[--C-:B------:R-:W-:Y:S01]  /*1e6d0*/  IMAD.WIDE R46, R51, 0x2, R2.reuse ;  /* 0x00000002332e7825 */ /* 0x100fe200078e0202 */
[----:B--2---:R-:W-:Y:S04]  /*1e6e0*/  STL [R1+0x2f9c], R58 ;  /* 0x002f9c3a01007387 */ /* 0x004fe80000100800 */
[----:B------:R-:W-:Y:S04]  /*1e6f0*/  STL [R1+0x2f98], R0 ;  /* 0x002f980001007387 */ /* 0x000fe80000100800 */
        /* <DEDUP_REMOVED lines=16> */
[----:B------:R0:W-:Y:S04]  /*1e800*/  STL [R1+0x2f50], R11 ;  /* 0x002f500b01007387 */ /* 0x0001e80000100800 */
[----:B------:R-:W-:Y:S04]  /*1e810*/  STL [R1+0x2f54], R38 ;  /* 0x002f542601007387 */ /* 0x000fe80000100800 */
[----:B------:R-:W-:Y:S04]  /*1e820*/  STL [R1+0x2f48], R39 ;  /* 0x002f482701007387 */ /* 0x000fe80000100800 */
[----:B------:R-:W-:Y:S04]  /*1e830*/  STL [R1+0x2f4c], R12 ;  /* 0x002f4c0c01007387 */ /* 0x000fe80000100800 */
[----:B------:R1:W-:Y:S04]  /*1e840*/  STL [R1+0x2f40], R13 ;  /* 0x002f400d01007387 */ /* 0x0003e80000100800 */
        /* <DEDUP_REMOVED lines=10> */
[----:B----4-:R-:W-:Y:S04]  /*1e8f0*/  STL [R1+0x2f1c], R18 ;  /* 0x002f1c1201007387 */ /* 0x010fe80000100800 */
[----:B------:R-:W-:Y:S04]  /*1e900*/  STL [R1+0x2f10], R19 ;  /* 0x002f101301007387 */ /* 0x000fe80000100800 */
[----:B------:R-:W-:Y:S04]  /*1e910*/  STL [R1+0x2f14], R46 ;  /* 0x002f142e01007387 */ /* 0x000fe80000100800 */
[----:B------:R-:W-:Y:S04]  /*1e920*/  STL [R1+0x2f08], R47 ;  /* 0x002f082f01007387 */ /* 0x000fe80000100800 */
[----:B0-----:R-:W2:Y:S04]  /*1e930*/  LDL.LU.64 R10, [R1+0x328] ;  /* 0x00032800010a7983 */ /* 0x001ea80000300a00 */
[----:B------:R-:W-:Y:S04]  /*1e940*/  STL [R1+0x2f0c], R20 ;  /* 0x002f0c1401007387 */ /* 0x000fe80000100800 */
[----:B------:R-:W-:Y:S04]  /*1e950*/  STL [R1+0x2f00], R21 ;  /* 0x002f001501007387 */ /* 0x000fe80000100800 */
[----:B------:R-:W4:Y:S01]  /*1e960*/  LDL.LU.64 R36, [R1+0x330] ;  /* 0x0003300001247983 */ /* 0x000f220000300a00 */
[----:B------:R-:W-:-:S05]  /*1e970*/  IMAD.WIDE R48, R53, 0x2, R2 ;  /* 0x0000000235307825 */ /* 0x000fca00078e0202 */
[----:B------:R-:W-:Y:S04]  /*1e980*/  STL [R1+0x2f04], R48 ;  /* 0x002f043001007387 */ /* 0x000fe80000100800 */
[----:B------:R-:W-:Y:S04]  /*1e990*/  STL [R1+0x2ef8], R49 ;  /* 0x002ef83101007387 */ /* 0x000fe80000100800 */
[----:B------:R-:W4:Y:S01]  /*1e9a0*/  LDL.LU.64 R8, [R1+0x340] ;  /* 0x0003400001087983 */ /* 0x000f220000300a00 */
[----:B------:R-:W-:-:S03]  /*1e9b0*/  IMAD.WIDE R50, R55, 0x2, R2 ;  /* 0x0000000237327825 */ /* 0x000fc600078e0202 */
[----:B------:R-:W-:Y:S04]  /*1e9c0*/  STL [R1+0x2efc], R22 ;  /* 0x002efc1601007387 */ /* 0x000fe80000100800 */
[----:B------:R-:W-:Y:S04]  /*1e9d0*/  STL [R1+0x2ef0], R23 ;  /* 0x002ef01701007387 */ /* 0x000fe80000100800 */
[----:B------:R-:W4:Y:S04]  /*1e9e0*/  LDL.LU.64 R34, [R1+0x348] ;  /* 0x0003480001227983 */ /* 0x000f280000300a00 */
[----:B------:R-:W-:Y:S04]  /*1e9f0*/  STL [R1+0x2ef4], R50 ;  /* 0x002ef43201007387 */ /* 0x000fe80000100800 */
[----:B------:R-:W-:Y:S04]  /*1ea00*/  STL [R1+0x2ee8], R51 ;  /* 0x002ee83301007387 */ /* 0x000fe80000100800 */
[----:B-1----:R-:W4:Y:S04]  /*1ea10*/  LDL.LU.64 R12, [R1+0x358] ;  /* 0x00035800010c7983 */ /* 0x002f280000300a00 */
[----:B---3--:R-:W-:Y:S01]  /*1ea20*/  STL [R1+0x2eec], R24 ;  /* 0x002eec1801007387 */ /* 0x008fe20000100800 */
[----:B------:R-:W-:-:S03]  /*1ea30*/  IMAD.WIDE R52, R52, 0x2, R2 ;  /* 0x0000000234347825 */ /* 0x000fc600078e0202 */
[----:B------:R-:W-:Y:S04]  /*1ea40*/  STL [R1+0x2ee0], R25 ;  /* 0x002ee01901007387 */ /* 0x000fe80000100800 */
[----:B------:R-:W3:Y:S04]  /*1ea50*/  LDL.LU.64 R38, [R1+0x360] ;  /* 0x0003600001267983 */ /* 0x000ee80000300a00 */
[----:B------:R-:W-:Y:S04]  /*1ea60*/  STL [R1+0x2ee4], R52 ;  /* 0x002ee43401007387 */ /* 0x000fe80000100800 */
[----:B------:R-:W-:Y:S04]  /*1ea70*/  STL [R1+0x2ed8], R53 ;  /* 0x002ed83501007387 */ /* 0x000fe80000100800 */
[----:B------:R-:W3:Y:S01]  /*1ea80*/  LDL.LU.64 R6, [R1+0x368] ;  /* 0x0003680001067983 */ /* 0x000ee20000300a00 */
[----:B------:R-:W-:-:S03]  /*1ea90*/  IMAD.WIDE R54, R56, 0x2, R2 ;  /* 0x0000000238367825 */ /* 0x000fc600078e0202 */
[----:B------:R-:W-:Y:S04]  /*1eaa0*/  STL [R1+0x2edc], R26 ;  /* 0x002edc1a01007387 */ /* 0x000fe80000100800 */
        /* <DEDUP_REMOVED lines=11> */
[----:B------:R-:W3:Y:S04]  /*1eb60*/  LDL.LU.64 R58, [R1+0x390] ;  /* 0x00039000013a7983 */ /* 0x000ee80000300a00 */
[----:B--2---:R0:W-:Y:S01]  /*1eb70*/  STL [R1+0x1a24], R10 ;  /* 0x001a240a01007387 */ /* 0x0041e20000100800 */
[----:B------:R-:W-:-:S03]  /*1eb80*/  IMAD.MOV.U32 R0, RZ, RZ, R11 ;  /* 0x000000ffff007224 */ /* 0x000fc600078e000b */
[----:B0-----:R-:W2:Y:S04]  /*1eb90*/  LDL.LU.64 R10, [R1+0x398] ;  /* 0x00039800010a7983 */ /* 0x001ea80000300a00 */
[----:B------:R0:W-:Y:S04]  /*1eba0*/  STL [R1+0x1a20], R0 ;  /* 0x001a200001007387 */ /* 0x0001e80000100800 */
[----:B----4-:R1:W-:Y:S01]  /*1ebb0*/  STL [R1+0x1a2c], R36 ;  /* 0x001a2c2401007387 */ /* 0x0103e20000100800 */
[----:B0-----:R-:W-:-:S03]  /*1ebc0*/  IMAD.MOV.U32 R0, RZ, RZ, R37 ;  /* 0x000000ffff007224 */ /* 0x001fc600078e0025 */
[----:B-1----:R-:W4:Y:S04]  /*1ebd0*/  LDL.LU.64 R36, [R1+0x3a8] ;  /* 0x0003a80001247983 */ /* 0x002f280000300a00 */
[----:B------:R0:W-:Y:S04]  /*1ebe0*/  STL [R1+0x1a28], R0 ;  /* 0x001a280001007387 */ /* 0x0001e80000100800 */
[----:B------:R1:W-:Y:S01]  /*1ebf0*/  STL [R1+0x1a34], R8 ;  /* 0x001a340801007387 */ /* 0x0003e20000100800 */
        /* <DEDUP_REMOVED lines=11> */
[----:B---3--:R1:W-:Y:S01]  /*1ecb0*/  STL [R1+0x1a4c], R38 ;  /* 0x001a4c2601007387 */ /* 0x0083e20000100800 */
[----:B0-----:R-:W-:-:S03]  /*1ecc0*/  MOV R0, R39 ;  /* 0x0000002700007202 */ /* 0x001fc60000000f00 */
        /* <DEDUP_REMOVED lines=22> */
[----:B--2---:R1:W-:Y:S01]  /*1ee30*/  STL [R1+0x1a7c], R10 ;  /* 0x001a7c0a01007387 */ /* 0x0043e20000100800 */
[----:B0-----:R-:W-:-:S03]  /*1ee40*/  IMAD.MOV.U32 R0, RZ, RZ, R11 ;  /* 0x000000ffff007224 */ /* 0x001fc600078e000b */
[----:B-1----:R-:W2:Y:S04]  /*1ee50*/  LDL.LU.64 R10, [R1+0x410] ;  /* 0x00041000010a7983 */ /* 0x002ea80000300a00 */
        /* <DEDUP_REMOVED lines=262> */
[----:B0-----:R-:W-:-:S03]  /*1fec0*/  MOV R0, R11 ;  /* 0x0000000b00007202 */ /* 0x001fc60000000f00 */
        /* <DEDUP_REMOVED lines=95> */
[----:B0-----:R-:W-:-:S03]  /*204c0*/  MOV R0, R9 ;  /* 0x0000000900007202 */ /* 0x001fc60000000f00 */
        /* <DEDUP_REMOVED lines=95> */
[----:B0-----:R-:W-:-:S03]  /*20ac0*/  MOV R0, R13 ;  /* 0x0000000d00007202 */ /* 0x001fc60000000f00 */
        /* <DEDUP_REMOVED lines=861> */
[----:B------:R2:W-:Y:S02]  /*240a0*/  STL [R1+0x24c0], R0 ;  /* 0x0024c00001007387 */ /* 0x0005e40000100800 */
[----:B--2---:R-:W-:Y:S02]  /*240b0*/  IMAD.MOV.U32 R0, RZ, RZ, R11 ;  /* 0x000000ffff007224 */ /* 0x004fe400078e000b */
[----:B------:R0:W-:Y:S04]  /*240c0*/  STL [R1+0x24cc], R10 ;  /* 0x0024cc0a01007387 */ /* 0x0001e80000100800 */
        /* <DEDUP_REMOVED lines=18> */
[----:B---3--:R-:W-:Y:S04]  /*241f0*/  STL [R1+0x24f4], R38 ;  /* 0x0024f42601007387 */ /* 0x008fe80000100800 */
[----:B------:R-:W3:Y:S01]  /*24200*/  LDL.LU.64 R40, [R1+0xc20] ;  /* 0x000c200001287983 */ /* 0x000ee20000300a00 */
[----:B0-----:R-:W-:-:S05]  /*24210*/  IMAD.MOV.U32 R0, RZ, RZ, R39 ;  /* 0x000000ffff007224 */ /* 0x001fca00078e0027 */
        /* <DEDUP_REMOVED lines=23> */
[----:B------:R-:W2:Y:S04]  /*24390*/  LDL.LU.64 R38, [R1+0x2b0] ;  /* 0x0002b00001267983 */ /* 0x000ea80000300a00 */
[----:B----4-:R-:W-:Y:S04]  /*243a0*/  STL [R1+0x252c], R36 ;  /* 0x00252c2401007387 */ /* 0x010fe80000100800 */
[----:B------:R0:W-:Y:S04]  /*243b0*/  STL [R1+0x2520], R0 ;  /* 0x0025200001007387 */ /* 0x0001e80000100800 */
[----:B-1----:R-:W4:Y:S01]  /*243c0*/  LDL.LU.64 R10, [R1+0xe68] ;  /* 0x000e6800010a7983 */ /* 0x002f220000300a00 */
[----:B0-----:R-:W-:-:S03]  /*243d0*/  IMAD.MOV.U32 R0, RZ, RZ, R37 ;  /* 0x000000ffff007224 */ /* 0x001fc600078e0025 */
[----:B------:R-:W-:Y:S04]  /*243e0*/  STL [R1+0x2534], R8 ;  /* 0x0025340801007387 */ /* 0x000fe80000100800 */
[----:B------:R0:W-:Y:S04]  /*243f0*/  STL [R1+0x2528], R0 ;  /* 0x0025280001007387 */ /* 0x0001e80000100800 */
[----:B------:R-:W4:Y:S01]  /*24400*/  LDL.LU.64 R36, [R1+0xc48] ;  /* 0x000c480001247983 */ /* 0x000f220000300a00 */
[----:B0-----:R-:W-:-:S03]  /*24410*/  IMAD.MOV.U32 R0, RZ, RZ, R9 ;  /* 0x000000ffff007224 */ /* 0x001fc600078e0009 */
[----:B------:R-:W-:Y:S04]  /*24420*/  STL [R1+0x253c], R34 ;  /* 0x00253c2201007387 */ /* 0x000fe80000100800 */
[----:B------:R0:W-:Y:S04]  /*24430*/  STL [R1+0x2530], R0 ;  /* 0x0025300001007387 */ /* 0x0001e80000100800 */
[----:B------:R-:W4:Y:S01]  /*24440*/  LDL.LU.64 R8, [R1+0xe70] ;  /* 0x000e700001087983 */ /* 0x000f220000300a00 */
[----:B0-----:R-:W-:-:S05]  /*24450*/  MOV R0, R35 ;  /* 0x0000002300007202 */ /* 0x001fca0000000f00 */
[----:B------:R0:W-:Y:S04]  /*24460*/  STL [R1+0x2538], R0 ;  /* 0x0025380001007387 */ /* 0x0001e80000100800 */
[----:B------:R1:W-:Y:S04]  /*24470*/  STL [R1+0x2544], R12 ;  /* 0x0025440c01007387 */ /* 0x0003e80000100800 */
[----:B------:R-:W4:Y:S01]  /*24480*/  LDL.LU.64 R34, [R1+0x2a8] ;  /* 0x0002a80001227983 */ /* 0x000f220000300a00 */
[----:B0-----:R-:W-:-:S03]  /*24490*/  IMAD.MOV.U32 R0, RZ, RZ, R13 ;  /* 0x000000ffff007224 */ /* 0x001fc600078e000d */
[----:B---3--:R-:W-:Y:S04]  /*244a0*/  STL [R1+0x254c], R40 ;  /* 0x00254c2801007387 */ /* 0x008fe80000100800 */
[----:B------:R0:W-:Y:S04]  /*244b0*/  STL [R1+0x2540], R0 ;  /* 0x0025400001007387 */ /* 0x0001e80000100800 */
[----:B-1----:R-:W3:Y:S01]  /*244c0*/  LDL.LU.64 R12, [R1+0xe78] ;  /* 0x000e7800010c7983 */ /* 0x002ee20000300a00 */
        /* <DEDUP_REMOVED lines=20> */
[----:B--2---:R-:W-:Y:S04]  /*24610*/  STL [R1+0x257c], R38 ;  /* 0x00257c2601007387 */ /* 0x004fe80000100800 */
[----:B------:R0:W-:Y:S04]  /*24620*/  STL [R1+0x2570], R0 ;  /* 0x0025700001007387 */ /* 0x0001e80000100800 */
[----:B-1----:R-:W2:Y:S01]  /*24630*/  LDL.LU.64 R58, [R1+0xc70] ;  /* 0x000c7000013a7983 */ /* 0x002ea20000300a00 */
[----:B0-----:R-:W-:-:S03]  /*24640*/  IMAD.MOV.U32 R0, RZ, RZ, R39 ;  /* 0x000000ffff007224 */ /* 0x001fc600078e0027 */
[----:B----4-:R-:W-:Y:S04]  /*24650*/  STL [R1+0x2584], R10 ;  /* 0x0025840a01007387 */ /* 0x010fe80000100800 */
[----:B------:R0:W-:Y:S04]  /*24660*/  STL [R1+0x2578], R0 ;  /* 0x0025780001007387 */ /* 0x0001e80000100800 */
[----:B------:R-:W4:Y:S01]  /*24670*/  LDL.LU.64 R38, [R1+0xe90] ;  /* 0x000e900001267983 */ /* 0x000f220000300a00 */
[----:B0-----:R-:W-:-:S03]  /*24680*/  IMAD.MOV.U32 R0, RZ, RZ, R11 ;  /* 0x000000ffff007224 */ /* 0x001fc600078e000b */
[----:B------:R-:W-:Y:S04]  /*24690*/  STL [R1+0x258c], R36 ;  /* 0x00258c2401007387 */ /* 0x000fe80000100800 */
[----:B------:R0:W-:Y:S04]  /*246a0*/  STL [R1+0x2580], R0 ;  /* 0x0025800001007387 */ /* 0x0001e80000100800 */
[----:B------:R-:W4:Y:S01]  /*246b0*/  LDL.LU.64 R10, [R1+0x298] ;  /* 0x00029800010a7983 */ /* 0x000f220000300a00 */
[----:B0-----:R-:W-:-:S03]  /*246c0*/  IMAD.MOV.U32 R0, RZ, RZ, R37 ;  /* 0x000000ffff007224 */ /* 0x001fc600078e0025 */
[----:B------:R-:W4:Y:S04]  /*246d0*/  LDL.LU.64 R36, [R1+0xe98] ;  /* 0x000e980001247983 */ /* 0x000f280000300a00 */
[----:B------:R0:W-:Y:S04]  /*246e0*/  STL [R1+0x2588], R0 ;  /* 0x0025880001007387 */ /* 0x0001e80000100800 */
[----:B------:R1:W-:Y:S01]  /*246f0*/  STL [R1+0x2594], R8 ;  /* 0x0025940801007387 */ /* 0x0003e20000100800 */
[----:B0-----:R-:W-:-:S03]  /*24700*/  IMAD.MOV.U32 R0, RZ, RZ, R9 ;  /* 0x000000ffff007224 */ /* 0x001fc600078e0009 */
[----:B------:R-:W-:Y:S04]  /*24710*/  STL [R1+0x259c], R34 ;  /* 0x00259c2201007387 */ /* 0x000fe80000100800 */
[----:B------:R0:W-:Y:S04]  /*24720*/  STL [R1+0x2590], R0 ;  /* 0x0025900001007387 */ /* 0x0001e80000100800 */
[----:B-1----:R-:W4:Y:S01]  /*24730*/  LDL.LU.64 R8, [R1+0xc80] ;  /* 0x000c800001087983 */ /* 0x002f220000300a00 */
[----:B0-----:R-:W-:-:S03]  /*24740*/  IMAD.MOV.U32 R0, RZ, RZ, R35 ;  /* 0x000000ffff007224 */ /* 0x001fc600078e0023 */
[----:B---3--:R-:W-:Y:S04]  /*24750*/  STL [R1+0x25a4], R12 ;  /* 0x0025a40c01007387 */ /* 0x008fe80000100800 */
[----:B------:R0:W-:Y:S04]  /*24760*/  STL [R1+0x2598], R0 ;  /* 0x0025980001007387 */ /* 0x0001e80000100800 */
[----:B------:R-:W3:Y:S04]  /*24770*/  LDL.LU.64 R34, [R1+0xea0] ;  /* 0x000ea00001227983 */ /* 0x000ee80000300a00 */
        /* <DEDUP_REMOVED lines=18> */
[----:B------:R-:W3:Y:S04]  /*248a0*/  LDL.LU.64 R30, [R1+0xeb8] ;  /* 0x000eb800011e7983 */ /* 0x000ee80000300a00 */
        /* <DEDUP_REMOVED lines=11> */
[----:B------:R-:W-:Y:S04]  /*24960*/  STL [R1+0x25e4], R36 ;  /* 0x0025e42401007387 */ /* 0x000fe80000100800 */
[----:B------:R0:W-:Y:S04]  /*24970*/  STL [R1+0x25d8], R0 ;  /* 0x0025d80001007387 */ /* 0x0001e80000100800 */
[----:B-1----:R-:W4:Y:S01]  /*24980*/  LDL.LU.64 R10, [R1+0x280] ;  /* 0x00028000010a7983 */ /* 0x002f220000300a00 */
[----:B0-----:R-:W-:-:S03]  /*24990*/  IMAD.MOV.U32 R0, RZ, RZ, R37 ;  /* 0x000000ffff007224 */ /* 0x001fc600078e0025 */
[----:B------:R-:W4:Y:S04]  /*249a0*/  LDL.LU.64 R36, [R1+0xec8] ;  /* 0x000ec80001247983 */ /* 0x000f280000300a00 */
[----:B------:R0:W-:Y:S02]  /*249b0*/  STL [R1+0x25e0], R0 ;  /* 0x0025e00001007387 */ /* 0x0001e40000100800 */
[----:B0-----:R-:W-:Y:S02]  /*249c0*/  IMAD.MOV.U32 R0, RZ, RZ, R9 ;  /* 0x000000ffff007224 */ /* 0x001fe400078e0009 */
[----:B------:R0:W-:Y:S04]  /*249d0*/  STL [R1+0x25ec], R8 ;  /* 0x0025ec0801007387 */ /* 0x0001e80000100800 */
[----:B0-----:R-:W4:Y:S04]  /*249e0*/  LDL.LU.64 R8, [R1+0xcc0] ;  /* 0x000cc00001087983 */ /* 0x001f280000300a00 */
[----:B------:R0:W-:Y:S04]  /*249f0*/  STL [R1+0x25e8], R0 ;  /* 0x0025e80001007387 */ /* 0x0001e80000100800 */
[----:B---3--:R1:W-:Y:S01]  /*24a00*/  STL [R1+0x25f4], R34 ;  /* 0x0025f42201007387 */ /* 0x0083e20000100800 */
[----:B0-----:R-:W-:-:S03]  /*24a10*/  MOV R0, R35 ;  /* 0x0000002300007202 */ /* 0x001fc60000000f00 */
[----:B------:R-:W-:Y:S04]  /*24a20*/  STL [R1+0x25fc], R40 ;  /* 0x0025fc2801007387 */ /* 0x000fe80000100800 */
        /* <DEDUP_REMOVED lines=10> */
[----:B------:R-:W-:Y:S04]  /*24ad0*/  STL [R1+0x2614], R12 ;  /* 0x0026140c01007387 */ /* 0x000fe80000100800 */
[----:B------:R0:W-:Y:S04]  /*24ae0*/  STL [R1+0x2608], R0 ;  /* 0x0026080001007387 */ /* 0x0001e80000100800 */
[----:B-1----:R-:W3:Y:S01]  /*24af0*/  LDL.LU.64 R32, [R1+0xed8] ;  /* 0x000ed80001207983 */ /* 0x002ee20000300a00 */
[----:B0-----:R-:W-:-:S03]  /*24b00*/  IMAD.MOV.U32 R0, RZ, RZ, R13 ;  /* 0x000000ffff007224 */ /* 0x001fc600078e000d */
[----:B------:R-:W-:Y:S04]  /*24b10*/  STL [R1+0x261c], R4 ;  /* 0x00261c0401007387 */ /* 0x000fe80000100800 */
[----:B------:R0:W-:Y:S04]  /*24b20*/  STL [R1+0x2610], R0 ;  /* 0x0026100001007387 */ /* 0x0001e80000100800 */
[----:B------:R-:W-:Y:S01]  /*24b30*/  STL [R1+0x2624], R30 ;  /* 0x0026241e01007387 */ /* 0x000fe20000100800 */
[----:B0-----:R-:W-:-:S05]  /*24b40*/  IMAD.MOV.U32 R0, RZ, RZ, R5 ;  /* 0x000000ffff007224 */ /* 0x001fca00078e0005 */
[----:B------:R0:W-:Y:S04]  /*24b50*/  STL [R1+0x2618], R0 ;  /* 0x0026180001007387 */ /* 0x0001e80000100800 */
[----:B------:R-:W3:Y:S01]  /*24b60*/  LDL.LU.64 R4, [R1+0xcd0] ;  /* 0x000cd00001047983 */ /* 0x000ee20000300a00 */
[----:B0-----:R-:W-:-:S03]  /*24b70*/  IMAD.MOV.U32 R0, RZ, RZ, R31 ;  /* 0x000000ffff007224 */ /* 0x001fc600078e001f */
[----:B--2---:R-:W-:Y:S04]  /*24b80*/  STL [R1+0x262c], R58 ;  /* 0x00262c3a01007387 */ /* 0x004fe80000100800 */
[----:B------:R0:W-:Y:S04]  /*24b90*/  STL [R1+0x2620], R0 ;  /* 0x0026200001007387 */ /* 0x0001e80000100800 */
[----:B------:R-:W2:Y:S01]  /*24ba0*/  LDL.LU.64 R30, [R1+0xee0] ;  /* 0x000ee000011e7983 */ /* 0x000ea20000300a00 */
[----:B0-----:R-:W-:-:S03]  /*24bb0*/  IMAD.MOV.U32 R0, RZ, RZ, R59 ;  /* 0x000000ffff007224 */ /* 0x001fc600078e003b */
[----:B----4-:R-:W-:Y:S04]  /*24bc0*/  STL [R1+0x2634], R38 ;  /* 0x0026342601007387 */ /* 0x010fe80000100800 */
[----:B------:R0:W-:Y:S04]  /*24bd0*/  STL [R1+0x2628], R0 ;  /* 0x0026280001007387 */ /* 0x0001e80000100800 */
[----:B------:R-:W4:Y:S04]  /*24be0*/  LDL.LU.64 R58, [R1+0x270] ;  /* 0x00027000013a7983 */ /* 0x000f280000300a00 */
[----:B------:R-:W4:Y:S01]  /*24bf0*/  LDL.LU.64 R16, [R1+0xee8] ;  /* 0x000ee80001107983 */ /* 0x000f220000300a00 */
[----:B0-----:R-:W-:-:S05]  /*24c00*/  IMAD.MOV.U32 R0, RZ, RZ, R39 ;  /* 0x000000ffff007224 */ /* 0x001fca00078e0027 */
[----:B------:R0:W-:Y:S04]  /*24c10*/  STL [R1+0x2630], R0 ;  /* 0x0026300001007387 */ /* 0x0001e80000100800 */
[----:B------:R-:W-:Y:S01]  /*24c20*/  STL [R1+0x263c], R10 ;  /* 0x00263c0a01007387 */ /* 0x000fe20000100800 */
[----:B0-----:R-:W-:-:S03]  /*24c30*/  IMAD.MOV.U32 R0, RZ, RZ, R11 ;  /* 0x000000ffff007224 */ /* 0x001fc600078e000b */
[----:B------:R-:W-:Y:S04]  /*24c40*/  STL [R1+0x2644], R36 ;  /* 0x0026442401007387 */ /* 0x000fe80000100800 */
[----:B------:R0:W-:Y:S04]  /*24c50*/  STL [R1+0x2638], R0 ;  /* 0x0026380001007387 */ /* 0x0001e80000100800 */
[----:B------:R-:W4:Y:S01]  /*24c60*/  LDL.LU.64 R42, [R1+0xce8] ;  /* 0x000ce800012a7983 */ /* 0x000f220000300a00 */
[----:B0-----:R-:W-:-:S05]  /*24c70*/  IMAD.MOV.U32 R0, RZ, RZ, R37 ;  /* 0x000000ffff007224 */ /* 0x001fca00078e0025 */
[----:B------:R0:W-:Y:S04]  /*24c80*/  STL [R1+0x2640], R0 ;  /* 0x0026400001007387 */ /* 0x0001e80000100800 */
[----:B------:R-:W-:Y:S01]  /*24c90*/  STL [R1+0x264c], R8 ;  /* 0x00264c0801007387 */ /* 0x000fe20000100800 */
[----:B0-----:R-:W-:-:S03]  /*24ca0*/  IMAD.MOV.U32 R0, RZ, RZ, R9 ;  /* 0x000000ffff007224 */ /* 0x001fc600078e0009 */
[----:B------:R-:W4:Y:S04]  /*24cb0*/  LDL.LU.64 R14, [R1+0xef0] ;  /* 0x000ef000010e7983 */ /* 0x000f280000300a00 */
[----:B------:R-:W4:Y:S04]  /*24cc0*/  LDL.LU.64 R40, [R1+0x268] ;  /* 0x0002680001287983 */ /* 0x000f280000300a00 */
[----:B------:R0:W-:Y:S04]  /*24cd0*/  STL [R1+0x2648], R0 ;  /* 0x0026480001007387 */ /* 0x0001e80000100800 */
[----:B---3--:R-:W-:Y:S01]  /*24ce0*/  STL [R1+0x2654], R34 ;  /* 0x0026542201007387 */ /* 0x008fe20000100800 */
[----:B0-----:R-:W-:-:S03]  /*24cf0*/  IMAD.MOV.U32 R0, RZ, RZ, R35 ;  /* 0x000000ffff007224 */ /* 0x001fc600078e0023 */
[----:B------:R-:W3:Y:S04]  /*24d00*/  LDL.LU.64 R12, [R1+0xef8] ;  /* 0x000ef800010c7983 */ /* 0x000ee80000300a00 */
[----:B------:R-:W3:Y:S04]  /*24d10*/  LDL.LU.64 R38, [R1+0xcf8] ;  /* 0x000cf80001267983 */ /* 0x000ee80000300a00 */
[----:B------:R0:W-:Y:S02]  /*24d20*/  STL [R1+0x2650], R0 ;  /* 0x0026500001007387 */ /* 0x0001e40000100800 */
[----:B0-----:R-:W-:-:S02]  /*24d30*/  IMAD.MOV.U32 R0, RZ, RZ, R7 ;  /* 0x000000ffff007224 */ /* 0x001fc400078e0007 */
[----:B------:R-:W-:Y:S04]  /*24d40*/  STL [R1+0x265c], R6 ;  /* 0x00265c0601007387 */ /* 0x000fe80000100800 */
[----:B------:R-:W3:Y:S04]  /*24d50*/  LDL.LU.64 R10, [R1+0xf00] ;  /* 0x000f0000010a7983 */ /* 0x000ee80000300a00 */
[----:B------:R-:W3:Y:S04]  /*24d60*/  LDL.LU.64 R36, [R1+0x260] ;  /* 0x0002600001247983 */ /* 0x000ee80000300a00 */
[----:B------:R0:W-:Y:S02]  /*24d70*/  STL [R1+0x2658], R0 ;  /* 0x0026580001007387 */ /* 0x0001e40000100800 */
[----:B0-----:R-:W0:Y:S01]  /*24d80*/  LDC R0, c[0x0][0x3a8] ;  /* 0x0000ea00ff007b82 */ /* 0x001e220000000800 */
[----:B------:R-:W-:Y:S01]  /*24d90*/  IMAD.MOV.U32 R8, RZ, RZ, R33 ;  /* 0x000000ffff087224 */ /* 0x000fe200078e0021 */
[----:B------:R-:W-:Y:S04]  /*24da0*/  STL [R1+0x2664], R32 ;  /* 0x0026642001007387 */ /* 0x000fe80000100800 */
[----:B------:R-:W3:Y:S04]  /*24db0*/  LDL.LU.64 R6, [R1+0xf08] ;  /* 0x000f080001067983 */ /* 0x000ee80000300a00 */
[----:B------:R-:W3:Y:S04]  /*24dc0*/  LDL.64 R34, [R1+0xfc8] ;  /* 0x000fc80001227983 */ /* 0x000ee80000100a00 */
[----:B------:R1:W-:Y:S04]  /*24dd0*/  STL [R1+0x2660], R8 ;  /* 0x0026600801007387 */ /* 0x0003e80000100800 */
[----:B------:R0:W-:Y:S04]  /*24de0*/  STL [R1+0x266c], R4 ;  /* 0x00266c0401007387 */ /* 0x0001e80000100800 */
[----:B-1----:R-:W3:Y:S01]  /*24df0*/  LDL.LU.64 R8, [R1+0xf10] ;  /* 0x000f100001087983 */ /* 0x002ee20000300a00 */
[----:B0-----:R-:W-:-:S05]  /*24e00*/  IMAD.MOV.U32 R4, RZ, RZ, R5 ;  /* 0x000000ffff047224 */ /* 0x001fca00078e0005 */
[----:B------:R0:W-:Y:S01]  /*24e10*/  STL [R1+0x2668], R4 ;  /* 0x0026680401007387 */ /* 0x0001e20000100800 */
[----:B--2---:R-:W-:-:S03]  /*24e20*/  IMAD.MOV.U32 R18, RZ, RZ, R31 ;  /* 0x000000ffff127224 */ /* 0x004fc600078e001f */
[----:B------:R-:W-:Y:S04]  /*24e30*/  STL [R1+0x2674], R30 ;  /* 0x0026741e01007387 */ /* 0x000fe80000100800 */
[----:B0-----:R-:W2:Y:S04]  /*24e40*/  LDL.LU.64 R4, [R1+0x378] ;  /* 0x0003780001047983 */ /* 0x001ea80000300a00 */
[----:B----4-:R-:W-:Y:S04]  /*24e50*/  STL [R1+0x267c], R58 ;  /* 0x00267c3a01007387 */ /* 0x010fe80000100800 */
[----:B------:R0:W-:Y:S04]  /*24e60*/  STL [R1+0x2670], R18 ;  /* 0x0026701201007387 */ /* 0x0001e80000100800 */
[----:B------:R1:W-:Y:S01]  /*24e70*/  STL [R1+0x2684], R16 ;  /* 0x0026841001007387 */ /* 0x0003e20000100800 */
[----:B0-----:R-:W-:-:S05]  /*24e80*/  IMAD.MOV.U32 R18, RZ, RZ, R59 ;  /* 0x000000ffff127224 */ /* 0x001fca00078e003b */
[----:B------:R-:W-:Y:S04]  /*24e90*/  STL [R1+0x2678], R18 ;  /* 0x0026781201007387 */ /* 0x000fe80000100800 */
[----:B------:R-:W4:Y:S04]  /*24ea0*/  LDL.64 R32, [R1+0x19e0] ;  /* 0x0019e00001207983 */ /* 0x000f280000100a00 */
[----:B------:R-:W4:Y:S04]  /*24eb0*/  LDL.64 R30, [R1+0x19e8] ;  /* 0x0019e800011e7983 */ /* 0x000f280000100a00 */
[----:B------:R-:W4:Y:S01]  /*24ec0*/  LDL.64 R58, [R1+0x19f0] ;  /* 0x0019f000013a7983 */ /* 0x000f220000100a00 */
[----:B-1----:R-:W-:-:S03]  /*24ed0*/  IMAD.MOV.U32 R16, RZ, RZ, R17 ;  /* 0x000000ffff107224 */ /* 0x002fc600078e0011 */
[----:B------:R-:W-:Y:S04]  /*24ee0*/  STL [R1+0x268c], R42 ;  /* 0x00268c2a01007387 */ /* 0x000fe80000100800 */
[----:B------:R0:W-:Y:S02]  /*24ef0*/  STL [R1+0x2680], R16 ;  /* 0x0026801001007387 */ /* 0x0001e40000100800 */
[----:B0-----:R-:W-:Y:S02]  /*24f00*/  IMAD.MOV.U32 R16, RZ, RZ, R43 ;  /* 0x000000ffff107224 */ /* 0x001fe400078e002b */
[----:B------:R0:W-:Y:S04]  /*24f10*/  STL [R1+0x2694], R14 ;  /* 0x0026940e01007387 */ /* 0x0001e80000100800 */
[----:B------:R-:W-:Y:S04]  /*24f20*/  STL [R1+0x2688], R16 ;  /* 0x0026881001007387 */ /* 0x000fe80000100800 */
[----:B------:R-:W-:Y:S01]  /*24f30*/  STL [R1+0x269c], R40 ;  /* 0x00269c2801007387 */ /* 0x000fe20000100800 */
[----:B0-----:R-:W-:-:S05]  /*24f40*/  IMAD.MOV.U32 R14, RZ, RZ, R15 ;  /* 0x000000ffff0e7224 */ /* 0x001fca00078e000f */
[----:B------:R0:W-:Y:S04]  /*24f50*/  STL [R1+0x2690], R14 ;  /* 0x0026900e01007387 */ /* 0x0001e80000100800 */
[----:B---3--:R1:W-:Y:S01]  /*24f60*/  STL [R1+0x26a4], R12 ;  /* 0x0026a40c01007387 */ /* 0x0083e20000100800 */
[----:B0-----:R-:W-:-:S05]  /*24f70*/  IMAD.MOV.U32 R14, RZ, RZ, R41 ;  /* 0x000000ffff0e7224 */ /* 0x001fca00078e0029 */
[----:B------:R-:W-:Y:S01]  /*24f80*/  STL [R1+0x2698], R14 ;  /* 0x0026980e01007387 */ /* 0x000fe20000100800 */
[----:B-1----:R-:W-:-:S03]  /*24f90*/  IMAD.MOV.U32 R12, RZ, RZ, R13 ;  /* 0x000000ffff0c7224 */ /* 0x002fc600078e000d */
[----:B------:R-:W-:Y:S04]  /*24fa0*/  STL [R1+0x26ac], R38 ;  /* 0x0026ac2601007387 */ /* 0x000fe80000100800 */
[----:B------:R0:W-:Y:S02]  /*24fb0*/  STL [R1+0x26a0], R12 ;  /* 0x0026a00c01007387 */ /* 0x0001e40000100800 */
[----:B0-----:R-:W-:Y:S02]  /*24fc0*/  MOV R12, R39 ;  /* 0x00000027000c7202 */ /* 0x001fe40000000f00 */
[----:B------:R0:W-:Y:S04]  /*24fd0*/  STL [R1+0x26b4], R10 ;  /* 0x0026b40a01007387 */ /* 0x0001e80000100800 */
[----:B------:R-:W-:Y:S04]  /*24fe0*/  STL [R1+0x26a8], R12 ;  /* 0x0026a80c01007387 */ /* 0x000fe80000100800 */
[----:B------:R-:W-:Y:S01]  /*24ff0*/  STL [R1+0x26bc], R36 ;  /* 0x0026bc2401007387 */ /* 0x000fe20000100800 */
[----:B0-----:R-:W-:-:S02]  /*25000*/  IMAD.MOV.U32 R10, RZ, RZ, R11 ;  /* 0x000000ffff0a7224 */ /* 0x001fc400078e000b */
[----:B------:R-:W-:-:S03]  /*25010*/  IMAD.WIDE R2, R60, 0x2, R2 ;  /* 0x000000023c027825 */ /* 0x000fc600078e0202 */
[----:B------:R0:W-:Y:S02]  /*25020*/  STL [R1+0x26b0], R10 ;  /* 0x0026b00a01007387 */ /* 0x0001e40000100800 */
[----:B0-----:R-:W-:Y:S02]  /*25030*/  IMAD.MOV.U32 R10, RZ, RZ, R37 ;  /* 0x000000ffff0a7224 */ /* 0x001fe400078e0025 */
[----:B------:R0:W-:Y:S04]  /*25040*/  STL [R1+0x26c4], R6 ;  /* 0x0026c40601007387 */ /* 0x0001e80000100800 */
[----:B------:R-:W-:Y:S04]  /*25050*/  STL [R1+0x26b8], R10 ;  /* 0x0026b80a01007387 */ /* 0x000fe80000100800 */
[----:B------:R-:W-:Y:S01]  /*25060*/  STL [R1+0x26c0], R7 ;  /* 0x0026c00701007387 */ /* 0x000fe20000100800 */
[----:B0-----:R-:W-:-:S03]  /*25070*/  IMAD R6, R0, 0x3f, RZ ;  /* 0x0000003f00067824 */ /* 0x001fc600078e02ff */
[----:B------:R-:W-:Y:S04]  /*25080*/  STL [R1+0x26cc], R2 ;  /* 0x0026cc0201007387 */ /* 0x000fe80000100800 */
[----:B------:R0:W-:Y:S02]  /*25090*/  STL [R1+0x26c8], R3 ;  /* 0x0026c80301007387 */ /* 0x0001e40000100800 */
[----:B0-----:R-:W-:Y:S02]  /*250a0*/  IMAD.WIDE R2, R6, 0x2, R34 ;  /* 0x0000000206027825 */ /* 0x001fe400078e0222 */
[----:B------:R0:W-:Y:S02]  /*250b0*/  STL [R1+0x26d4], R8 ;  /* 0x0026d40801007387 */ /* 0x0001e40000100800 */
[----:B------:R-:W-:-:S02]  /*250c0*/  IMAD.MOV.U32 R7, RZ, RZ, R9 ;  /* 0x000000ffff077224 */ /* 0x000fc400078e0009 */
[C---:B------:R-:W-:Y:S02]  /*250d0*/  IMAD R10, R0.reuse, 0x3e, RZ ;  /* 0x0000003e000a7824 */ /* 0x040fe400078e02ff */
[----:B------:R-:W-:Y:S02]  /*250e0*/  IMAD R11, R0, 0x3d, RZ ;  /* 0x0000003d000b7824 */ /* 0x000fe400078e02ff */
[----:B0-----:R-:W-:Y:S01]  /*250f0*/  IMAD.WIDE R8, R10, 0x2, R34 ;  /* 0x000000020a087825 */ /* 0x001fe200078e0222 */
[----:B--2---:R0:W-:Y:S04]  /*25100*/  STL [R1+0x26dc], R4 ;  /* 0x0026dc0401007387 */ /* 0x0041e80000100800 */
[----:B------:R-:W-:Y:S04]  /*25110*/  STL [R1+0x26d0], R7 ;  /* 0x0026d00701007387 */ /* 0x000fe80000100800 */
[----:B------:R-:W-:Y:S01]  /*25120*/  STL [R1+0x26e4], R2 ;  /* 0x0026e40201007387 */ /* 0x000fe20000100800 */
[----:B0-----:R-:W-:-:S05]  /*25130*/  IMAD.MOV.U32 R4, RZ, RZ, R5 ;  /* 0x000000ffff047224 */ /* 0x001fca00078e0005 */
[----:B------:R-:W-:Y:S04]  /*25140*/  STL [R1+0x26d8], R4 ;  /* 0x0026d80401007387 */ /* 0x000fe80000100800 */
[----:B------:R4:W-:Y:S02]  /*25150*/  STL [R1+0x26e0], R3 ;  /* 0x0026e00301007387 */ /* 0x0009e40000100800 */
[----:B----4-:R-:W-:-:S04]  /*25160*/  IMAD.WIDE R2, R6, 0x2, R32 ;  /* 0x0000000206027825 */ /* 0x010fc800078e0220 */
[C---:B------:R-:W-:Y:S01]  /*25170*/  IMAD.WIDE R4, R6.reuse, 0x2, R30 ;  /* 0x0000000206047825 */ /* 0x040fe200078e021e */
[----:B------:R-:W-:Y:S03]  /*25180*/  STL [R1+0x26ec], R2 ;  /* 0x0026ec0201007387 */ /* 0x000fe60000100800 */
[----:B------:R-:W-:Y:S01]  /*25190*/  IMAD.WIDE R6, R6, 0x2, R58 ;  /* 0x0000000206067825 */ /* 0x000fe200078e023a */
[----:B------:R0:W-:Y:S04]  /*251a0*/  STL [R1+0x26e8], R3 ;  /* 0x0026e80301007387 */ /* 0x0001e80000100800 */
[----:B------:R-:W-:Y:S04]  /*251b0*/  STL [R1+0x26f4], R4 ;  /* 0x0026f40401007387 */ /* 0x000fe80000100800 */
[----:B------:R1:W-:Y:S01]  /*251c0*/  STL [R1+0x26f0], R5 ;  /* 0x0026f00501007387 */ /* 0x0003e20000100800 */
[----:B0-----:R-:W-:-:S03]  /*251d0*/  IMAD.WIDE R2, R10, 0x2, R32 ;  /* 0x000000020a027825 */ /* 0x001fc600078e0220 */
[----:B------:R-:W-:Y:S04]  /*251e0*/  STL [R1+0x26fc], R6 ;  /* 0x0026fc0601007387 */ /* 0x000fe80000100800 */
[----:B------:R0:W-:Y:S01]  /*251f0*/  STL [R1+0x26f8], R7 ;  /* 0x0026f80701007387 */ /* 0x0001e20000100800 */
[----:B-1----:R-:W-:-:S03]  /*25200*/  IMAD.WIDE R4, R10, 0x2, R30 ;  /* 0x000000020a047825 */ /* 0x002fc600078e021e */
[----:B------:R-:W-:Y:S04]  /*25210*/  STL [R1+0x2704], R8 ;  /* 0x0027040801007387 */ /* 0x000fe80000100800 */
[----:B------:R1:W-:Y:S01]  /*25220*/  STL [R1+0x2700], R9 ;  /* 0x0027000901007387 */ /* 0x0003e20000100800 */
[----:B0-----:R-:W-:-:S03]  /*25230*/  IMAD.WIDE R6, R10, 0x2, R58 ;  /* 0x000000020a067825 */ /* 0x001fc600078e023a */
[----:B------:R-:W-:Y:S04]  /*25240*/  STL [R1+0x270c], R2 ;  /* 0x00270c0201007387 */ /* 0x000fe80000100800 */
[----:B------:R0:W-:Y:S01]  /*25250*/  STL [R1+0x2708], R3 ;  /* 0x0027080301007387 */ /* 0x0001e20000100800 */
[----:B-1----:R-:W-:-:S03]  /*25260*/  IMAD.WIDE R8, R11, 0x2, R34 ;  /* 0x000000020b087825 */ /* 0x002fc600078e0222 */
[----:B------:R-:W-:Y:S01]  /*25270*/  STL [R1+0x2714], R4 ;  /* 0x0027140401007387 */ /* 0x000fe20000100800 */
[----:B------:R-:W-:-:S03]  /*25280*/  IMAD R10, R0, 0x3c, RZ ;  /* 0x0000003c000a7824 */ /* 0x000fc600078e02ff */
        /* <DEDUP_REMOVED lines=363> */
[----:B------:R-:W-:-:S03]  /*26940*/  IMAD.SHL.U32 R10, R0, 0x20, RZ ;  /* 0x00000020000a7824 */ /* 0x000fc600078e00ff */
        /* <DEDUP_REMOVED lines=394> */
[----:B------:R1:W-:Y:S04]  /*281f0*/  STL [R1+0x2e64], R8 ;  /* 0x002e640801007387 */ /* 0x0003e80000100800 */
[----:B------:R-:W-:Y:S01]  /*28200*/  STL [R1+0x2e60], R9 ;  /* 0x002e600901007387 */ /* 0x000fe20000100800 */
[----:B0-----:R-:W-:-:S03]  /*28210*/  IMAD.WIDE R6, R11, 0x2, R58 ;  /* 0x000000020b067825 */ /* 0x001fc600078e023a */
[----:B------:R-:W-:Y:S01]  /*28220*/  STL [R1+0x2e6c], R2 ;  /* 0x002e6c0201007387 */ /* 0x000fe20000100800 */
[----:B-1----:R-:W-:-:S03]  /*28230*/  IMAD.SHL.U32 R8, R0, 0x2, RZ ;  /* 0x0000000200087824 */ /* 0x002fc600078e00ff */
        /* <DEDUP_REMOVED lines=10> */
[----:B------:R-:W-:Y:S01]  /*282e0*/  STL [R1+0x2e8c], R4 ;  /* 0x002e8c0401007387 */ /* 0x000fe20000100800 */
[----:B------:R-:W-:-:S03]  /*282f0*/  IMAD.WIDE R8, R8, 0x2, R58 ;  /* 0x0000000208087825 */ /* 0x000fc600078e023a */
[----:B------:R0:W-:Y:S01]  /*28300*/  STL [R1+0x2e88], R5 ;  /* 0x002e880501007387 */ /* 0x0001e20000100800 */
[----:B-1----:R-:W-:-:S03]  /*28310*/  IMAD.WIDE R2, R0, 0x2, R34 ;  /* 0x0000000200027825 */ /* 0x002fc600078e0222 */
[----:B------:R-:W-:Y:S04]  /*28320*/  STL [R1+0x2e94], R6 ;  /* 0x002e940601007387 */ /* 0x000fe80000100800 */
[----:B------:R1:W-:Y:S01]  /*28330*/  STL [R1+0x2e90], R7 ;  /* 0x002e900701007387 */ /* 0x0003e20000100800 */
[----:B0-----:R-:W-:-:S03]  /*28340*/  IMAD.WIDE R4, R0, 0x2, R32 ;  /* 0x0000000200047825 */ /* 0x001fc600078e0220 */
[----:B------:R-:W-:Y:S04]  /*28350*/  STL [R1+0x2e9c], R8 ;  /* 0x002e9c0801007387 */ /* 0x000fe80000100800 */
[----:B------:R-:W-:Y:S01]  /*28360*/  STL [R1+0x2e98], R9 ;  /* 0x002e980901007387 */ /* 0x000fe20000100800 */
[----:B-1----:R-:W-:-:S03]  /*28370*/  IMAD.WIDE R6, R0, 0x2, R30 ;  /* 0x0000000200067825 */ /* 0x002fc600078e021e */
[----:B------:R-:W-:Y:S04]  /*28380*/  STL [R1+0x2ea4], R2 ;  /* 0x002ea40201007387 */ /* 0x000fe80000100800 */
[----:B------:R0:W-:Y:S04]  /*28390*/  STL [R1+0x2ea0], R3 ;  /* 0x002ea00301007387 */ /* 0x0001e80000100800 */
[----:B------:R-:W-:Y:S04]  /*283a0*/  STL [R1+0x2eac], R4 ;  /* 0x002eac0401007387 */ /* 0x000fe80000100800 */
[----:B------:R-:W-:Y:S01]  /*283b0*/  STL [R1+0x2ea8], R5 ;  /* 0x002ea80501007387 */ /* 0x000fe20000100800 */
[----:B0-----:R-:W-:-:S03]  /*283c0*/  IMAD.WIDE R2, R0, 0x2, R58 ;  /* 0x0000000200027825 */ /* 0x001fc600078e023a */
[----:B------:R-:W-:Y:S04]  /*283d0*/  STL [R1+0x2eb4], R6 ;  /* 0x002eb40601007387 */ /* 0x000fe80000100800 */
[----:B------:R-:W-:Y:S04]  /*283e0*/  STL [R1+0x2eb0], R7 ;  /* 0x002eb00701007387 */ /* 0x000fe80000100800 */
[----:B------:R-:W-:Y:S04]  /*283f0*/  STL [R1+0x2ebc], R2 ;  /* 0x002ebc0201007387 */ /* 0x000fe80000100800 */
[----:B------:R0:W-:Y:S04]  /*28400*/  STL [R1+0x2eb8], R3 ;  /* 0x002eb80301007387 */ /* 0x0001e80000100800 */
[----:B------:R1:W-:Y:S04]  /*28410*/  STL [R1+0x1a18], RZ ;  /* 0x001a18ff01007387 */ /* 0x0003e80000100800 */
        /* <DEDUP_REMOVED lines=826> */
[----:B------:R1:W-:Y:S01]  /*2b7c0*/  STL [R1+0x8c8], RZ ;  /* 0x0008c8ff01007387 */ /* 0x0003e20000100800 */
[----:B------:R-:W2:Y:S03]  /*2b7d0*/  S2R R60, SR_TID.X ;  /* 0x00000000003c7919 */ /* 0x000ea60000002100 */
        /* <DEDUP_REMOVED lines=29> */
[----:B--2---:R-:W-:-:S03]  /*2b9b0*/  LOP3.LUT R60, R60, 0x1f, RZ, 0xc0, !PT ;  /* 0x0000001f3c3c7812 */ /* 0x004fc600078ec0ff */
[----:B------:R1:W-:Y:S04]  /*2b9c0*/  STL [R1+0x840], RZ ;  /* 0x000840ff01007387 */ /* 0x0003e80000100800 */
[----:B------:R1:W-:Y:S04]  /*2b9d0*/  STL [R1+0x844], RZ ;  /* 0x000844ff01007387 */ /* 0x0003e80000100800 */
[----:B------:R1:W-:Y:S04]  /*2b9e0*/  STL [R1+0x848], RZ ;  /* 0x000848ff01007387 */ /* 0x0003e80000100800 */
[----:B------:R1:W-:Y:S04]  /*2b9f0*/  STL [R1+0x84c], RZ ;  /* 0x00084cff01007387 */ /* 0x0003e80000100800 */
[----:B------:R1:W-:Y:S01]  /*2ba00*/  STL [R1+0x830], RZ ;  /* 0x000830ff01007387 */ /* 0x0003e20000100800 */
[----:B0-----:R-:W-:-:S02]  /*2ba10*/  IMAD.SHL.U32 R3, R60, 0x2, RZ ;  /* 0x000000023c037824 */ /* 0x001fc400078e00ff */
[----:B------:R-:W0:Y:S01]  /*2ba20*/  LDC R60, c[0x0][0x3ac] ;  /* 0x0000eb00ff3c7b82 */ /* 0x000e220000000800 */
        /* <DEDUP_REMOVED lines=14> */
[----:B0-----:R-:W-:Y:S01]  /*2bb10*/  IMAD.SHL.U32 R60, R60, 0x40, RZ ;  /* 0x000000403c3c7824 */ /* 0x001fe200078e00ff */
[----:B------:R-:W-:Y:S01]  /*2bb20*/  USHF.R.S32.HI UR6, URZ, 0x1f, UR4 ;  /* 0x0000001fff067899 */ /* 0x000fe20008011404 */
[----:B------:R-:W-:-:S03]  /*2bb30*/  IMAD.SHL.U32 R4, R0, 0x40, RZ ;  /* 0x0000004000047824 */ /* 0x000fc600078e00ff */
[----:B------:R-:W-:Y:S01]  /*2bb40*/  SHF.R.S32.HI R0, RZ, 0x1f, R60 ;  /* 0x0000001fff007819 */ /* 0x000fe2000001143c */
[----:B------:R-:W-:Y:S01]  /*2bb50*/  ULEA.HI UR6, UR6, UR4, URZ, 0x6 ;  /* 0x0000000406067291 */ /* 0x000fe2000f8f30ff */
[----:B------:R1:W-:Y:S01]  /*2bb60*/  STL [R1+0x80c], RZ ;  /* 0x00080cff01007387 */ /* 0x0003e20000100800 */
[----:B------:R-:W-:Y:S02]  /*2bb70*/  SHF.R.S32.HI R5, RZ, 0x1f, R4 ;  /* 0x0000001fff057819 */ /* 0x000fe40000011404 */
[----:B------:R-:W-:Y:S01]  /*2bb80*/  USHF.R.S32.HI UR6, URZ, 0x6, UR6 ;  /* 0x00000006ff067899 */ /* 0x000fe20008011406 */
[----:B------:R-:W-:Y:S01]  /*2bb90*/  SHF.L.U64.HI R0, R60, 0x1, R0 ;  /* 0x000000013c007819 */ /* 0x000fe20000010200 */
[----:B------:R1:W-:Y:S01]  /*2bba0*/  STL [R1+0x7f0], RZ ;  /* 0x0007f0ff01007387 */ /* 0x0003e20000100800 */
[----:B------:R-:W-:Y:S01]  /*2bbb0*/  SHF.L.U64.HI R2, R4, 0x1, R5 ;  /* 0x0000000104027819 */ /* 0x000fe20000010205 */
[----:B------:R-:W-:Y:S01]  /*2bbc0*/  IMAD.SHL.U32 R60, R60, 0x2, RZ ;  /* 0x000000023c3c7824 */ /* 0x000fe200078e00ff */
[C---:B------:R-:W-:Y:S01]  /*2bbd0*/  LOP3.LUT R4, R3.reuse, 0x10, RZ, 0x3c, !PT ;  /* 0x0000001003047812 */ /* 0x040fe200078e3cff */
[----:B------:R1:W-:Y:S01]  /*2bbe0*/  STL [R1+0x7f4], RZ ;  /* 0x0007f4ff01007387 */ /* 0x0003e20000100800 */
[----:B------:R-:W-:-:S02]  /*2bbf0*/  LOP3.LUT R6, R3, 0x20, RZ, 0x3c, !PT ;  /* 0x0000002003067812 */ /* 0x000fc400078e3cff */
[----:B------:R-:W-:Y:S01]  /*2bc00*/  LOP3.LUT R5, R3, 0x30, RZ, 0x3c, !PT ;  /* 0x0000003003057812 */ /* 0x000fe200078e3cff */
[----:B------:R1:W-:Y:S01]  /*2bc10*/  STL [R1+0x7f8], RZ ;  /* 0x0007f8ff01007387 */ /* 0x0003e20000100800 */
[----:B------:R-:W-:-:S03]  /*2bc20*/  LOP3.LUT R4, R61, 0x40, RZ, 0x3c, !PT ;  /* 0x000000403d047812 */ /* 0x000fc600078e3cff */
        /* <DEDUP_REMOVED lines=115> */
[----:B------:R-:W0:Y:S03]  /*2c360*/  S2R R59, SR_TID.X ;  /* 0x00000000003b7919 */ /* 0x000e260000002100 */
        /* <DEDUP_REMOVED lines=8> */
[C---:B0-----:R-:W-:Y:S01]  /*2c3f0*/  LOP3.LUT R31, R59.reuse, 0x7, RZ, 0xc0, !PT ;  /* 0x000000073b1f7812 */ /* 0x041fe200078ec0ff */
[----:B------:R-:W-:-:S02]  /*2c400*/  IMAD.SHL.U32 R58, R59, 0x80, RZ ;  /* 0x000000803b3a7824 */ /* 0x000fc400078e00ff */
[----:B------:R1:W-:Y:S01]  /*2c410*/  STL [R1+0x158], RZ ;  /* 0x000158ff01007387 */ /* 0x0003e20000100800 */
[----:B------:R-:W-:Y:S02]  /*2c420*/  IMAD.SHL.U32 R59, R59, 0x2, RZ ;  /* 0x000000023b3b7824 */ /* 0x000fe400078e00ff */
[----:B------:R-:W-:Y:S01]  /*2c430*/  IMAD R31, R31, 0x110, RZ ;  /* 0x000001101f1f7824 */ /* 0x000fe200078e02ff */
[----:B------:R1:W-:Y:S04]  /*2c440*/  STL [R1+0x15c], RZ ;  /* 0x00015cff01007387 */ /* 0x0003e80000100800 */
[----:B------:R1:W-:Y:S01]  /*2c450*/  STL [R1+0x140], RZ ;  /* 0x000140ff01007387 */ /* 0x0003e20000100800 */
[----:B------:R-:W-:-:S03]  /*2c460*/  LOP3.LUT R59, R31, 0x10, R59, 0x78, !PT ;  /* 0x000000101f3b7812 */ /* 0x000fc600078e783b */
[----:B------:R1:W-:Y:S01]  /*2c470*/  STL [R1+0x144], RZ ;  /* 0x000144ff01007387 */ /* 0x0003e20000100800 */
[----:B------:R-:W-:-:S03]  /*2c480*/  LOP3.LUT R59, R59, 0x800, R58, 0xf8, !PT ;  /* 0x000008003b3b7812 */ /* 0x000fc600078ef83a */
[----:B------:R1:W-:Y:S01]  /*2c490*/  STL [R1+0x148], RZ ;  /* 0x000148ff01007387 */ /* 0x0003e20000100800 */
[C---:B------:R-:W-:Y:S02]  /*2c4a0*/  LOP3.LUT R6, R59.reuse, 0x20, RZ, 0x3c, !PT ;  /* 0x000000203b067812 */ /* 0x040fe400078e3cff */
[C---:B------:R-:W-:Y:S01]  /*2c4b0*/  LOP3.LUT R5, R59.reuse, 0x40, RZ, 0x3c, !PT ;  /* 0x000000403b057812 */ /* 0x040fe200078e3cff */
        /* <DEDUP_REMOVED lines=17> */
[----:B------:R1:W-:Y:S02]  /*2c5d0*/  STL [R1+0x114c], RZ ;  /* 0x00114cff01007387 */ /* 0x0003e40000100800 */
.L_x_1:
[----:B0-----:R-:W2:Y:S01]  /*2c5e0*/  LDL.64 R4, [R1+0x19f0] ;  /* 0x0019f00001047983 */ /* 0x001ea20000100a00 */
[----:B------:R-:W0:Y:S03]  /*2c5f0*/  LDC R27, c[0x0][0x3a0] ;  /* 0x0000e800ff1b7b82 */ /* 0x000e260000000800 */
[----:B--2---:R2:W-:Y:S04]  /*2c600*/  STL [R1+0x6364], R5 ;  /* 0x0063640501007387 */ /* 0x0045e80000100800 */
[----:B--2---:R-:W0:Y:S04]  /*2c610*/  LDL R5, [R1+0x1a18] ;  /* 0x001a180001057983 */ /* 0x004e280000100800 */
[----:B-----5:R-:W-:Y:S04]  /*2c620*/  STL [R1+0x618c], R29 ;  /* 0x00618c1d01007387 */ /* 0x020fe80000100800 */
        /* <DEDUP_REMOVED lines=73> */
[----:B------:R-:W-:Y:S01]  /*2cac0*/  STL [R1+0x61f8], R59 ;  /* 0x0061f83b01007387 */ /* 0x000fe20000100800 */
[----:B0-----:R-:W-:-:S03]  /*2cad0*/  IMAD R27, R5, -0x40, R27 ;  /* 0xffffffc0051b7824 */ /* 0x001fc600078e021b */
        /* <DEDUP_REMOVED lines=392> */
[----:B------:R-:W3:Y:S01]  /*2e360*/  LDL.LU R5, [R1+0x6364] ;  /* 0x0063640001057983 */ /* 0x000ee20000300800 */
[----:B------:R-:W-:-:S02]  /*2e370*/  ISETP.GT.AND P0, PT, R27, RZ, PT ;  /* 0x000000ff1b00720c */ /* 0x000fc40003f04270 */
[----:B--2---:R-:W-:Y:S02]  /*2e380*/  PRMT R29, RZ, 0x7610, R29 ;  /* 0x00007610ff1d7816 */ /* 0x004fe4000000001d */
[----:B0-----:R-:W-:Y:S02]  /*2e390*/  PRMT R59, RZ, 0x7610, R59 ;  /* 0x00007610ff3b7816 */ /* 0x001fe4000000003b */
[----:B------:R-:W-:-:S07]  /*2e3a0*/  ISETP.GT.AND P1, PT, R27, 0x1, PT ;  /* 0x000000011b00780c */ /* 0x000fce0003f24270 */
[----:B---3--:R-:W2:Y:S04]  /*2e3b0*/  @P0 LDG.E.U16 R29, desc[UR66][R4.64] ;  /* 0x00000042041d0981 */ /* 0x008ea8000c1e1500 */
[----:B--2---:R0:W-:Y:S04]  /*2e3c0*/  STL [R1+0x698], R29 ;  /* 0x0006981d01007387 */ /* 0x0041e80000100800 */
[----:B0-----:R-:W2:Y:S04]  /*2e3d0*/  LDL.LU R29, [R1+0x6360] ;  /* 0x00636000011d7983 */ /* 0x001ea80000300800 */
[----:B------:R-:W3:Y:S01]  /*2e3e0*/  LDL.64 R4, [R1+0x19e8] ;  /* 0x0019e80001047983 */ /* 0x000ee20000100a00 */
[----:B--2---:R-:W-:-:S03]  /*2e3f0*/  PRMT R29, RZ, 0x7610, R29 ;  /* 0x00007610ff1d7816 */ /* 0x004fc6000000001d */
        /* <DEDUP_REMOVED lines=13> */
[----:B------:R-:W3:Y:S04]  /*2e4d0*/  LDL R4, [R1+0x2eb8] ;  /* 0x002eb80001047983 */ /* 0x000ee80000100800 */
[----:B------:R-:W3:Y:S01]  /*2e4e0*/  LDL R5, [R1+0x2ebc] ;  /* 0x002ebc0001057983 */ /* 0x000ee20000100800 */
[----:B------:R-:W-:-:S02]  /*2e4f0*/  ISETP.GT.AND P0, PT, R27, 0x2, PT ;  /* 0x000000021b00780c */ /* 0x000fc40003f04270 */
[----:B--2---:R-:W-:Y:S02]  /*2e500*/  PRMT R59, RZ, 0x7610, R59 ;  /* 0x00007610ff3b7816 */ /* 0x004fe4000000003b */
[----:B---3--:R-:W-:-:S04]  /*2e510*/  @P1 LOP3.LUT R5, R5, R4, RZ, 0x3c, !PT ;  /* 0x0000000405051212 */ /* 0x008fc800078e3cff */
[----:B------:R-:W-:-:S04]  /*2e520*/  @P1 LOP3.LUT R4, R5, R4, RZ, 0x3c, !PT ;  /* 0x0000000405041212 */ /* 0x000fc800078e3cff */
[----:B------:R-:W-:-:S05]  /*2e530*/  @P1 LOP3.LUT R5, R5, R4, RZ, 0x3c, !PT ;  /* 0x0000000405051212 */ /* 0x000fca00078e3cff */
[----:B------:R-:W2:Y:S04]  /*2e540*/  @P1 LDG.E.U16 R29, desc[UR66][R4.64] ;  /* 0x00000042041d1981 */ /* 0x000ea8000c1e1500 */
[----:B--2---:R0:W-:Y:S04]  /*2e550*/  STL [R1+0x688], R29 ;  /* 0x0006881d01007387 */ /* 0x0041e80000100800 */
[----:B0-----:R-:W2:Y:S04]  /*2e560*/  LDL.LU R29, [R1+0x6350] ;  /* 0x00635000011d7983 */ /* 0x001ea80000300800 */
[----:B------:R-:W3:Y:S04]  /*2e570*/  LDL R4, [R1+0x2eb0] ;  /* 0x002eb00001047983 */ /* 0x000ee80000100800 */
[----:B------:R-:W3:Y:S01]  /*2e580*/  LDL R5, [R1+0x2eb4] ;  /* 0x002eb40001057983 */ /* 0x000ee20000100800 */
[----:B--2---:R-:W-:-:S02]  /*2e590*/  PRMT R29, RZ, 0x7610, R29 ;  /* 0x00007610ff1d7816 */ /* 0x004fc4000000001d */
        /* <DEDUP_REMOVED lines=211> */
[----:B------:R-:W-:-:S02]  /*2f2d0*/  PRMT R60, RZ, 0x7610, R60 ;  /* 0x00007610ff3c7816 */ /* 0x000fc4000000003c */
[----:B------:R-:W-:Y:S02]  /*2f2e0*/  PRMT R0, RZ, 0x7610, R0 ;  /* 0x00007610ff007816 */ /* 0x000fe40000000000 */
[----:B------:R-:W-:Y:S02]  /*2f2f0*/  PRMT R61, RZ, 0x7610, R61 ;  /* 0x00007610ff3d7816 */ /* 0x000fe4000000003d */
[----:B------:R-:W-:Y:S02]  /*2f300*/  ISETP.GT.AND P0, PT, R27, 0x8, PT ;  /* 0x000000081b00780c */ /* 0x000fe40003f04270 */
[----:B---3--:R-:W-:-:S04]  /*2f310*/  @P1 LOP3.LUT R5, R5, R4, RZ, 0x3c, !PT ;  /* 0x0000000405051212 */ /* 0x008fc800078e3cff */
[----:B------:R-:W-:-:S04]  /*2f320*/  @P1 LOP3.LUT R4, R5, R4, RZ, 0x3c, !PT ;  /* 0x0000000405041212 */ /* 0x000fc800078e3cff */
[----:B------:R-:W-:-:S05]  /*2f330*/  @P1 LOP3.LUT R5, R5, R4, RZ, 0x3c, !PT ;  /* 0x0000000405051212 */ /* 0x000fca00078e3cff */
[----:B------:R-:W3:Y:S04]  /*2f340*/  @P1 LDG.E.U16 R29, desc[UR66][R4.64] ;  /* 0x00000042041d1981 */ /* 0x000ee8000c1e1500 */
[----:B---3--:R0:W-:Y:S04]  /*2f350*/  STL [R1+0x614], R29 ;  /* 0x0006141d01007387 */ /* 0x0081e80000100800 */
[----:B0-----:R-:W3:Y:S04]  /*2f360*/  LDL.LU R29, [R1+0x62f0] ;  /* 0x0062f000011d7983 */ /* 0x001ee80000300800 */
[----:B------:R-:W4:Y:S04]  /*2f370*/  LDL R4, [R1+0x2df0] ;  /* 0x002df00001047983 */ /* 0x000f280000100800 */
[----:B------:R-:W4:Y:S02]  /*2f380*/  LDL R5, [R1+0x2df4] ;  /* 0x002df40001057983 */ /* 0x000f240000100800 */
[----:B----4-:R-:W-:-:S04]  /*2f390*/  @P1 LOP3.LUT R5, R5, R4, RZ, 0x3c, !PT ;  /* 0x0000000405051212 */ /* 0x010fc800078e3cff */
[----:B------:R-:W-:-:S04]  /*2f3a0*/  @P1 LOP3.LUT R4, R5, R4, RZ, 0x3c, !PT ;  /* 0x0000000405041212 */ /* 0x000fc800078e3cff */
[----:B------:R-:W-:-:S05]  /*2f3b0*/  @P1 LOP3.LUT R5, R5, R4, RZ, 0x3c, !PT ;  /* 0x0000000405051212 */ /* 0x000fca00078e3cff */
[----:B------:R-:W4:Y:S04]  /*2f3c0*/  @P1 LDG.E.U16 R60, desc[UR66][R4.64] ;  /* 0x00000042043c1981 */ /* 0x000f28000c1e1500 */
[----:B------:R-:W2:Y:S04]  /*2f3d0*/  LDL R4, [R1+0x2de8] ;  /* 0x002de80001047983 */ /* 0x000ea80000100800 */
[----:B------:R-:W2:Y:S04]  /*2f3e0*/  LDL R5, [R1+0x2dec] ;  /* 0x002dec0001057983 */ /* 0x000ea80000100800 */
[----:B----4-:R-:W-:Y:S01]  /*2f3f0*/  STL [R1+0x6018], R60 ;  /* 0x0060183c01007387 */ /* 0x010fe20000100800 */
[----:B--2---:R-:W-:-:S04]  /*2f400*/  @P1 LOP3.LUT R5, R5, R4, RZ, 0x3c, !PT ;  /* 0x0000000405051212 */ /* 0x004fc800078e3cff */
[----:B------:R-:W-:-:S04]  /*2f410*/  @P1 LOP3.LUT R4, R5, R4, RZ, 0x3c, !PT ;  /* 0x0000000405041212 */ /* 0x000fc800078e3cff */
[----:B------:R-:W-:-:S05]  /*2f420*/  @P1 LOP3.LUT R5, R5, R4, RZ, 0x3c, !PT ;  /* 0x0000000405051212 */ /* 0x000fca00078e3cff */
[----:B------:R-:W2:Y:S04]  /*2f430*/  @P1 LDG.E.U16 R0, desc[UR66][R4.64] ;  /* 0x0000004204001981 */ /* 0x000ea8000c1e1500 */
[----:B------:R-:W4:Y:S04]  /*2f440*/  LDL R4, [R1+0x2de0] ;  /* 0x002de00001047983 */ /* 0x000f280000100800 */
[----:B------:R-:W4:Y:S01]  /*2f450*/  LDL R5, [R1+0x2de4] ;  /* 0x002de40001057983 */ /* 0x000f220000100800 */
[----:B---3--:R-:W-:-:S03]  /*2f460*/  PRMT R29, RZ, 0x7610, R29 ;  /* 0x00007610ff1d7816 */ /* 0x008fc6000000001d */
[----:B--2---:R-:W-:Y:S01]  /*2f470*/  STL [R1+0x601c], R0 ;  /* 0x00601c0001007387 */ /* 0x004fe20000100800 */
[----:B----4-:R-:W-:-:S04]  /*2f480*/  @P1 LOP3.LUT R5, R5, R4, RZ, 0x3c, !PT ;  /* 0x0000000405051212 */ /* 0x010fc800078e3cff */
[----:B------:R-:W-:-:S04]  /*2f490*/  @P1 LOP3.LUT R4, R5, R4, RZ, 0x3c, !PT ;  /* 0x0000000405041212 */ /* 0x000fc800078e3cff */
[----:B------:R-:W-:-:S05]  /*2f4a0*/  @P1 LOP3.LUT R5, R5, R4, RZ, 0x3c, !PT ;  /* 0x0000000405051212 */ /* 0x000fca00078e3cff */
[----:B------:R-:W2:Y:S04]  /*2f4b0*/  @P1 LDG.E.U16 R61, desc[UR66][R4.64] ;  /* 0x00000042043d1981 */ /* 0x000ea8000c1e1500 */
[----:B------:R-:W3:Y:S04]  /*2f4c0*/  LDL R4, [R1+0x2dd8] ;  /* 0x002dd80001047983 */ /* 0x000ee80000100800 */
[----:B------:R-:W3:Y:S01]  /*2f4d0*/  LDL R5, [R1+0x2ddc] ;  /* 0x002ddc0001057983 */ /* 0x000ee20000100800 */
[----:B------:R-:W-:Y:S02]  /*2f4e0*/  PRMT R59, RZ, 0x7610, R59 ;  /* 0x00007610ff3b7816 */ /* 0x000fe4000000003b */
[----:B------:R-:W-:Y:S01]  /*2f4f0*/  ISETP.GT.AND P1, PT, R27, 0x9, PT ;  /* 0x000000091b00780c */ /* 0x000fe20003f24270 */
[----:B--2---:R-:W-:Y:S01]  /*2f500*/  STL [R1+0x6020], R61 ;  /* 0x0060203d01007387 */ /* 0x004fe20000100800 */
        /* <DEDUP_REMOVED lines=814> */
[----:B------:R-:W-:Y:S02]  /*327f0*/  ISETP.GT.AND P1, PT, R27, 0x1f, PT ;  /* 0x0000001f1b00780c */ /* 0x000fe40003f24270 */
        /* <DEDUP_REMOVED lines=8> */
[----:B------:R-:W3:Y:S02]  /*32880*/  LDL R5, [R1+0x2b14] ;  /* 0x002b140001057983 */ /* 0x000ee40000100800 */
        /* <DEDUP_REMOVED lines=12> */
[----:B----4-:R0:W-:Y:S04]  /*32950*/  STL [R1+0xb0], R58 ;  /* 0x0000b03a01007387 */ /* 0x0101e80000100800 */
[----:B0-----:R-:W4:Y:S04]  /*32960*/  LDL.LU R58, [R1+0x6184] ;  /* 0x00618400013a7983 */ /* 0x001f280000300800 */
[----:B------:R-:W2:Y:S04]  /*32970*/  LDL R4, [R1+0x2b00] ;  /* 0x002b000001047983 */ /* 0x000ea80000100800 */
[----:B------:R-:W2:Y:S01]  /*32980*/  LDL R5, [R1+0x2b04] ;  /* 0x002b040001057983 */ /* 0x000ea20000100800 */
[----:B------:R-:W-:-:S02]  /*32990*/  PRMT R56, RZ, 0x7610, R56 ;  /* 0x00007610ff387816 */ /* 0x000fc40000000038 */
[----:B--2---:R-:W-:-:S04]  /*329a0*/  @P0 LOP3.LUT R5, R5, R4, RZ, 0x3c, !PT ;  /* 0x0000000405050212 */ /* 0x004fc800078e3cff */
[----:B------:R-:W-:-:S04]  /*329b0*/  @P0 LOP3.LUT R4, R5, R4, RZ, 0x3c, !PT ;  /* 0x0000000405040212 */ /* 0x000fc800078e3cff */
[----:B------:R-:W-:-:S05]  /*329c0*/  @P0 LOP3.LUT R5, R5, R4, RZ, 0x3c, !PT ;  /* 0x0000000405050212 */ /* 0x000fca00078e3cff */
[----:B------:R-:W2:Y:S04]  /*329d0*/  @P0 LDG.E.U16 R57, desc[UR66][R4.64] ;  /* 0x0000004204390981 */ /* 0x000ea8000c1e1500 */
[----:B--2---:R0:W-:Y:S04]  /*329e0*/  STL [R1+0xac], R57 ;  /* 0x0000ac3901007387 */ /* 0x0041e80000100800 */
[----:B0-----:R-:W2:Y:S04]  /*329f0*/  LDL.LU R57, [R1+0x6180] ;  /* 0x0061800001397983 */ /* 0x001ea80000300800 */
[----:B------:R-:W2:Y:S04]  /*32a00*/  LDL R4, [R1+0x2af8] ;  /* 0x002af80001047983 */ /* 0x000ea80000100800 */
[----:B------:R-:W2:Y:S01]  /*32a10*/  LDL R5, [R1+0x2afc] ;  /* 0x002afc0001057983 */ /* 0x000ea20000100800 */
[----:B------:R-:W-:-:S02]  /*32a20*/  PRMT R55, RZ, 0x7610, R55 ;  /* 0x00007610ff377816 */ /* 0x000fc40000000037 */
[----:B------:R-:W-:Y:S02]  /*32a30*/  PRMT R3, RZ, 0x7610, R3 ;  /* 0x00007610ff037816 */ /* 0x000fe40000000003 */
[----:B------:R-:W-:Y:S02]  /*32a40*/  PRMT R28, RZ, 0x7610, R28 ;  /* 0x00007610ff1c7816 */ /* 0x000fe4000000001c */
[----:B------:R-:W-:Y:S02]  /*32a50*/  ISETP.GT.AND P0, PT, R27, 0x20, PT ;  /* 0x000000201b00780c */ /* 0x000fe40003f04270 */
[----:B--2---:R-:W-:-:S04]  /*32a60*/  @P1 LOP3.LUT R5, R5, R4, RZ, 0x3c, !PT ;  /* 0x0000000405051212 */ /* 0x004fc800078e3cff */
[----:B------:R-:W-:-:S04]  /*32a70*/  @P1 LOP3.LUT R4, R5, R4, RZ, 0x3c, !PT ;  /* 0x0000000405041212 */ /* 0x000fc800078e3cff */
[----:B------:R-:W-:-:S05]  /*32a80*/  @P1 LOP3.LUT R5, R5, R4, RZ, 0x3c, !PT ;  /* 0x0000000405051212 */ /* 0x000fca00078e3cff */
[----:B------:R-:W2:Y:S04]  /*32a90*/  @P1 LDG.E.U16 R56, desc[UR66][R4.64] ;  /* 0x0000004204381981 */ /* 0x000ea8000c1e1500 */
[----:B--2---:R0:W-:Y:S04]  /*32aa0*/  STL [R1+0x6e8], R56 ;  /* 0x0006e83801007387 */ /* 0x0041e80000100800 */
[----:B0-----:R-:W2:Y:S04]  /*32ab0*/  LDL.LU R56, [R1+0x617c] ;  /* 0x00617c0001387983 */ /* 0x001ea80000300800 */
[----:B------:R-:W2:Y:S04]  /*32ac0*/  LDL R4, [R1+0x2af0] ;  /* 0x002af00001047983 */ /* 0x000ea80000100800 */
[----:B------:R-:W2:Y:S02]  /*32ad0*/  LDL R5, [R1+0x2af4] ;  /* 0x002af40001057983 */ /* 0x000ea40000100800 */
        /* <DEDUP_REMOVED lines=271> */
[----:B------:R-:W3:Y:S04]  /*33bd0*/  LDL R4, [R1+0x2a00] ;  /* 0x002a000001047983 */ /* 0x000ee80000100800 */
[----:B------:R-:W3:Y:S01]  /*33be0*/  LDL R5, [R1+0x2a04] ;  /* 0x002a040001057983 */ /* 0x000ee20000100800 */
[----:B------:R-:W-:-:S03]  /*33bf0*/  PRMT R25, RZ, 0x7610, R25 ;  /* 0x00007610ff197816 */ /* 0x000fc60000000019 */
[----:B--2---:R-:W-:Y:S01]  /*33c00*/  STL [R1+0x6034], R61 ;  /* 0x0060343d01007387 */ /* 0x004fe20000100800 */
[----:B---3--:R-:W-:-:S04]  /*33c10*/  @P0 LOP3.LUT R5, R5, R4, RZ, 0x3c, !PT ;  /* 0x0000000405050212 */ /* 0x008fc800078e3cff */
[----:B------:R-:W-:-:S04]  /*33c20*/  @P0 LOP3.LUT R4, R5, R4, RZ, 0x3c, !PT ;  /* 0x0000000405040212 */ /* 0x000fc800078e3cff */
[----:B------:R-:W-:-:S05]  /*33c30*/  @P0 LOP3.LUT R5, R5, R4, RZ, 0x3c, !PT ;  /* 0x0000000405050212 */ /* 0x000fca00078e3cff */
[----:B------:R-:W2:Y:S04]  /*33c40*/  @P0 LDG.E.U16 R60, desc[UR66][R4.64] ;  /* 0x00000042043c0981 */ /* 0x000ea8000c1e1500 */
[----:B------:R-:W3:Y:S04]  /*33c50*/  LDL R4, [R1+0x29f8] ;  /* 0x0029f80001047983 */ /* 0x000ee80000100800 */
[----:B------:R-:W3:Y:S01]  /*33c60*/  LDL R5, [R1+0x29fc] ;  /* 0x0029fc0001057983 */ /* 0x000ee20000100800 */
[----:B------:R-:W-:Y:S02]  /*33c70*/  PRMT R24, RZ, 0x7610, R24 ;  /* 0x00007610ff187816 */ /* 0x000fe40000000018 */
[----:B------:R-:W-:-:S02]  /*33c80*/  PRMT R23, RZ, 0x7610, R23 ;  /* 0x00007610ff177816 */ /* 0x000fc40000000017 */
        /* <DEDUP_REMOVED lines=118> */
[----:B------:R-:W3:Y:S04]  /*343f0*/  LDL R4, [R1+0x2990] ;  /* 0x0029900001047983 */ /* 0x000ee80000100800 */
[----:B------:R-:W3:Y:S04]  /*34400*/  LDL R5, [R1+0x2994] ;  /* 0x0029940001057983 */ /* 0x000ee80000100800 */
        /* <DEDUP_REMOVED lines=16> */
[----:B------:R-:W2:Y:S01]  /*34510*/  LDL R5, [R1+0x2984] ;  /* 0x0029840001057983 */ /* 0x000ea20000100800 */
[----:B------:R-:W-:-:S02]  /*34520*/  PRMT R11, RZ, 0x7610, R11 ;  /* 0x00007610ff0b7816 */ /* 0x000fc4000000000b */
[----:B--2---:R-:W-:-:S04]  /*34530*/  @P0 LOP3.LUT R5, R5, R4, RZ, 0x3c, !PT ;  /* 0x0000000405050212 */ /* 0x004fc800078e3cff */
        /* <DEDUP_REMOVED lines=53> */
[----:B--2---:R0:W-:Y:S04]  /*34890*/  STL [R1+0x18], R29 ;  /* 0x0000181d01007387 */ /* 0x0041e80000100800 */
[----:B0-----:R-:W2:Y:S01]  /*348a0*/  LDL R29, [R1+0x2934] ;  /* 0x00293400011d7983 */ /* 0x001ea20000100800 */
        /* <DEDUP_REMOVED lines=12> */
[----:B------:R-:W3:Y:S04]  /*34970*/  LDL R4, [R1+0x2940] ;  /* 0x0029400001047983 */ /* 0x000ee80000100800 */
[----:B------:R-:W3:Y:S04]  /*34980*/  LDL R5, [R1+0x2944] ;  /* 0x0029440001057983 */ /* 0x000ee80000100800 */
[----:B--2---:R0:W-:Y:S01]  /*34990*/  STL [R1+0x60a0], R2 ;  /* 0x0060a00201007387 */ /* 0x0041e20000100800 */
[----:B------:R-:W-:-:S03]  /*349a0*/  PRMT R6, RZ, 0x7610, R6 ;  /* 0x00007610ff067816 */ /* 0x000fc60000000006 */
[----:B0-----:R-:W2:Y:S01]  /*349b0*/  LDL R2, [R1+0x292c] ;  /* 0x00292c0001027983 */ /* 0x001ea20000100800 */
[----:B---3--:R-:W-:-:S04]  /*349c0*/  @P0 LOP3.LUT R5, R5, R4, RZ, 0x3c, !PT ;  /* 0x0000000405050212 */ /* 0x008fc800078e3cff */
[----:B------:R-:W-:-:S04]  /*349d0*/  @P0 LOP3.LUT R4, R5, R4, RZ, 0x3c, !PT ;  /* 0x0000000405040212 */ /* 0x000fc800078e3cff */
[----:B------:R-:W-:-:S05]  /*349e0*/  @P0 LOP3.LUT R5, R5, R4, RZ, 0x3c, !PT ;  /* 0x0000000405050212 */ /* 0x000fca00078e3cff */
[----:B------:R-:W3:Y:S04]  /*349f0*/  @P0 LDG.E.U16 R0, desc[UR66][R4.64] ;  /* 0x0000004204000981 */ /* 0x000ee8000c1e1500 */
[----:B------:R-:W2:Y:S04]  /*34a00*/  LDL R4, [R1+0x2938] ;  /* 0x0029380001047983 */ /* 0x000ea80000100800 */
[----:B------:R-:W2:Y:S01]  /*34a10*/  LDL R5, [R1+0x293c] ;  /* 0x00293c0001057983 */ /* 0x000ea20000100800 */
[----:B------:R-:W-:Y:S02]  /*34a20*/  PRMT R61, RZ, 0x7610, R61 ;  /* 0x00007610ff3d7816 */ /* 0x000fe4000000003d */
[----:B------:R-:W-:-:S02]  /*34a30*/  PRMT R60, RZ, 0x7610, R60 ;  /* 0x00007610ff3c7816 */ /* 0x000fc4000000003c */
[----:B------:R-:W-:Y:S02]  /*34a40*/  PRMT R59, RZ, 0x7610, R59 ;  /* 0x00007610ff3b7816 */ /* 0x000fe4000000003b */
[----:B------:R-:W-:Y:S01]  /*34a50*/  ISETP.GT.AND P0, PT, R27, 0x2e, PT ;  /* 0x0000002e1b00780c */ /* 0x000fe20003f04270 */
[----:B---3--:R-:W-:Y:S01]  /*34a60*/  STL [R1+0x60a4], R0 ;  /* 0x0060a40001007387 */ /* 0x008fe20000100800 */
[----:B--2---:R-:W-:-:S04]  /*34a70*/  @P1 LOP3.LUT R5, R5, R4, RZ, 0x3c, !PT ;  /* 0x0000000405051212 */ /* 0x004fc800078e3cff */
[----:B------:R-:W-:-:S04]  /*34a80*/  @P1 LOP3.LUT R4, R5, R4, RZ, 0x3c, !PT ;  /* 0x0000000405041212 */ /* 0x000fc800078e3cff */
[----:B------:R-:W-:-:S05]  /*34a90*/  @P1 LOP3.LUT R5, R5, R4, RZ, 0x3c, !PT ;  /* 0x0000000405051212 */ /* 0x000fca00078e3cff */
[----:B------:R-:W2:Y:S04]  /*34aa0*/  @P1 LDG.E.U16 R6, desc[UR66][R4.64] ;  /* 0x0000004204061981 */ /* 0x000ea8000c1e1500 */
[----:B--2---:R0:W-:Y:S04]  /*34ab0*/  STL [R1+0x8], R6 ;  /* 0x0000080601007387 */ /* 0x0041e80000100800 */
[----:B0-----:R-:W2:Y:S04]  /*34ac0*/  LDL.LU R6, [R1+0x60b8] ;  /* 0x0060b80001067983 */ /* 0x001ea80000300800 */
[----:B------:R-:W3:Y:S01]  /*34ad0*/  LDL R5, [R1+0x2930] ;  /* 0x0029300001057983 */ /* 0x000ee20000100800 */
[----:B------:R-:W-:-:S03]  /*34ae0*/  @P1 IMAD.MOV.U32 R4, RZ, RZ, R29 ;  /* 0x000000ffff041224 */ /* 0x000fc600078e001d */
[----:B------:R-:W2:Y:S04]  /*34af0*/  LDL R29, [R1+0x2914] ;  /* 0x00291400011d7983 */ /* 0x000ea80000100800 */
[----:B---3--:R0:W3:Y:S04]  /*34b00*/  @P1 LDG.E.U16 R61, desc[UR66][R4.64] ;  /* 0x00000042043d1981 */ /* 0x0080e8000c1e1500 */
[----:B------:R-:W2:Y:S01]  /*34b10*/  LDL R5, [R1+0x2928] ;  /* 0x0029280001057983 */ /* 0x000ea20000100800 */
[----:B0-----:R-:W-:-:S03]  /*34b20*/  @P1 IMAD.MOV.U32 R4, RZ, RZ, R2 ;  /* 0x000000ffff041224 */ /* 0x001fc600078e0002 */
[----:B---3--:R0:W-:Y:S04]  /*34b30*/  STL [R1+0x6098], R61 ;  /* 0x0060983d01007387 */ /* 0x0081e80000100800 */
[----:B------:R-:W3:Y:S04]  /*34b40*/  LDL R2, [R1+0x290c] ;  /* 0x00290c0001027983 */ /* 0x000ee80000100800 */
[----:B0-----:R-:W3:Y:S04]  /*34b50*/  LDL R61, [R1+0x2924] ;  /* 0x00292400013d7983 */ /* 0x001ee80000100800 */
[----:B--2---:R3:W2:Y:S04]  /*34b60*/  @P1 LDG.E.U16 R60, desc[UR66][R4.64] ;  /* 0x00000042043c1981 */ /* 0x0046a8000c1e1500 */
[----:B------:R-:W4:Y:S01]  /*34b70*/  LDL R5, [R1+0x2920] ;  /* 0x0029200001057983 */ /* 0x000f220000100800 */
[----:B---3--:R-:W-:-:S03]  /*34b80*/  @P1 IMAD.MOV.U32 R4, RZ, RZ, R61 ;  /* 0x000000ffff041224 */ /* 0x008fc600078e003d */
[----:B--2---:R-:W-:Y:S01]  /*34b90*/  STL [R1+0x609c], R60 ;  /* 0x00609c3c01007387 */ /* 0x004fe20000100800 */
[----:B----4-:R-:W-:-:S03]  /*34ba0*/  PRMT R58, RZ, 0x7610, R58 ;  /* 0x00007610ff3a7816 */ /* 0x010fc6000000003a */
[----:B------:R-:W2:Y:S04]  /*34bb0*/  LDL R61, [R1+0x2904] ;  /* 0x00290400013d7983 */ /* 0x000ea80000100800 */
[----:B------:R0:W3:Y:S04]  /*34bc0*/  @P1 LDG.E.U16 R59, desc[UR66][R4.64] ;  /* 0x00000042043b1981 */ /* 0x0000e8000c1e1500 */
[----:B------:R-:W0:Y:S04]  /*34bd0*/  LDL R4, [R1+0x2918] ;  /* 0x0029180001047983 */ /* 0x000e280000100800 */
[----:B------:R-:W0:Y:S02]  /*34be0*/  LDL R5, [R1+0x291c] ;  /* 0x00291c0001057983 */ /* 0x000e240000100800 */
[----:B0-----:R-:W-:-:S04]  /*34bf0*/  @P0 LOP3.LUT R5, R5, R4, RZ, 0x3c, !PT ;  /* 0x0000000405050212 */ /* 0x001fc800078e3cff */
[----:B------:R-:W-:-:S04]  /*34c00*/  @P0 LOP3.LUT R4, R5, R4, RZ, 0x3c, !PT ;  /* 0x0000000405040212 */ /* 0x000fc800078e3cff */
[----:B------:R-:W-:Y:S01]  /*34c10*/  @P0 LOP3.LUT R5, R5, R4, RZ, 0x3c, !PT ;  /* 0x0000000405050212 */ /* 0x000fe200078e3cff */
[----:B---3--:R-:W-:Y:S04]  /*34c20*/  STL [R1+0x60a8], R59 ;  /* 0x0060a83b01007387 */ /* 0x008fe80000100800 */
[----:B------:R0:W3:Y:S04]  /*34c30*/  @P0 LDG.E.U16 R58, desc[UR66][R4.64] ;  /* 0x00000042043a0981 */ /* 0x0000e8000c1e1500 */
[----:B------:R-:W4:Y:S01]  /*34c40*/  LDL R5, [R1+0x2910] ;  /* 0x0029100001057983 */ /* 0x000f220000100800 */
[----:B------:R-:W-:Y:S01]  /*34c50*/  PRMT R57, RZ, 0x7610, R57 ;  /* 0x00007610ff397816 */ /* 0x000fe20000000039 */
[----:B0-----:R-:W-:-:S02]  /*34c60*/  @P0 IMAD.MOV.U32 R4, RZ, RZ, R29 ;  /* 0x000000ffff040224 */ /* 0x001fc400078e001d */
[----:B---3--:R0:W-:Y:S01]  /*34c70*/  STL [R1+0x6040], R58 ;  /* 0x0060403a01007387 */ /* 0x0081e20000100800 */
[----:B------:R-:W-:Y:S02]  /*34c80*/  PRMT R56, RZ, 0x7610, R56 ;  /* 0x00007610ff387816 */ /* 0x000fe40000000038 */
[----:B------:R-:W-:Y:S01]  /*34c90*/  PRMT R55, RZ, 0x7610, R55 ;  /* 0x00007610ff377816 */ /* 0x000fe20000000037 */
[----:B------:R-:W3:Y:S04]  /*34ca0*/  LDL R29, [R1+0x28f4] ;  /* 0x0028f400011d7983 */ /* 0x000ee80000100800 */
[----:B----4-:R4:W2:Y:S04]  /*34cb0*/  @P0 LDG.E.U16 R57, desc[UR66][R4.64] ;  /* 0x0000004204390981 */ /* 0x0108a8000c1e1500 */
[----:B0-----:R-:W2:Y:S04]  /*34cc0*/  LDL R58, [R1+0x2900] ;  /* 0x00290000013a7983 */ /* 0x001ea80000100800 */
[----:B------:R-:W2:Y:S01]  /*34cd0*/  LDL R5, [R1+0x2908] ;  /* 0x0029080001057983 */ /* 0x000ea20000100800 */
[----:B----4-:R-:W-:-:S05]  /*34ce0*/  @P0 IMAD.MOV.U32 R4, RZ, RZ, R2 ;  /* 0x000000ffff040224 */ /* 0x010fca00078e0002 */
[----:B--2---:R0:W2:Y:S04]  /*34cf0*/  @P0 LDG.E.U16 R56, desc[UR66][R4.64] ;  /* 0x0000004204380981 */ /* 0x0040a8000c1e1500 */
[----:B------:R4:W-:Y:S04]  /*34d00*/  STL [R1+0x6044], R57 ;  /* 0x0060443901007387 */ /* 0x0009e80000100800 */
[----:B------:R-:W3:Y:S01]  /*34d10*/  LDL R2, [R1+0x28ec] ;  /* 0x0028ec0001027983 */ /* 0x000ee20000100800 */
[----:B0-----:R-:W-:Y:S02]  /*34d20*/  @P0 IMAD.MOV.U32 R4, RZ, RZ, R61 ;  /* 0x000000ffff040224 */ /* 0x001fe400078e003d */
[----:B------:R-:W-:-:S05]  /*34d30*/  @P0 IMAD.MOV.U32 R5, RZ, RZ, R58 ;  /* 0x000000ffff050224 */ /* 0x000fca00078e003a */
[----:B------:R0:W3:Y:S04]  /*34d40*/  @P0 LDG.E.U16 R55, desc[UR66][R4.64] ;  /* 0x0000004204370981 */ /* 0x0000e8000c1e1500 */
[----:B--2---:R-:W-:Y:S04]  /*34d50*/  STL [R1+0x6048], R56 ;  /* 0x0060483801007387 */ /* 0x004fe80000100800 */
[----:B------:R-:W0:Y:S04]  /*34d60*/  LDL R4, [R1+0x28f8] ;  /* 0x0028f80001047983 */ /* 0x000e280000100800 */
[----:B------:R-:W0:Y:S01]  /*34d70*/  LDL R5, [R1+0x28fc] ;  /* 0x0028fc0001057983 */ /* 0x000e220000100800 */
[----:B------:R-:W-:-:S02]  /*34d80*/  ISETP.GT.AND P1, PT, R27, 0x2f, PT ;  /* 0x0000002f1b00780c */ /* 0x000fc40003f24270 */
[----:B------:R-:W-:Y:S01]  /*34d90*/  PRMT R3, RZ, 0x7610, R3 ;  /* 0x00007610ff037816 */ /* 0x000fe20000000003 */
[----:B------:R-:W2:Y:S04]  /*34da0*/  LDL R61, [R1+0x28e4] ;  /* 0x0028e400013d7983 */ /* 0x000ea80000100800 */
[----:B------:R-:W2:Y:S04]  /*34db0*/  LDL R58, [R1+0x28d8] ;  /* 0x0028d800013a7983 */ /* 0x000ea80000100800 */
[----:B----4-:R-:W4:Y:S02]  /*34dc0*/  LDL R57, [R1+0x28dc] ;  /* 0x0028dc0001397983 */ /* 0x010f240000100800 */
[----:B0-----:R-:W-:-:S04]  /*34dd0*/  @P1 LOP3.LUT R5, R5, R4, RZ, 0x3c, !PT ;  /* 0x0000000405051212 */ /* 0x001fc800078e3cff */
[----:B------:R-:W-:-:S04]  /*34de0*/  @P1 LOP3.LUT R4, R5, R4, RZ, 0x3c, !PT ;  /* 0x0000000405041212 */ /* 0x000fc800078e3cff */
[----:B------:R-:W-:-:S05]  /*34df0*/  @P1 LOP3.LUT R5, R5, R4, RZ, 0x3c, !PT ;  /* 0x0000000405051212 */ /* 0x000fca00078e3cff */
[----:B------:R-:W2:Y:S04]  /*34e00*/  @P1 LDG.E.U16 R3, desc[UR66][R4.64] ;  /* 0x0000004204031981 */ /* 0x000ea8000c1e1500 */
[----:B---3--:R-:W-:Y:S01]  /*34e10*/  STL [R1+0x604c], R55 ;  /* 0x00604c3701007387 */ /* 0x008fe20000100800 */
[----:B------:R-:W-:-:S03]  /*34e20*/  PRMT R28, RZ, 0x7610, R28 ;  /* 0x00007610ff1c7816 */ /* 0x000fc6000000001c */
[----:B--2---:R-:W-:Y:S04]  /*34e30*/  STL [R1+0x6a8], R3 ;  /* 0x0006a80301007387 */ /* 0x004fe80000100800 */
[----:B------:R-:W2:Y:S01]  /*34e40*/  LDL R5, [R1+0x28f0] ;  /* 0x0028f00001057983 */ /* 0x000ea20000100800 */
[----:B------:R-:W-:Y:S01]  /*34e50*/  @P1 IMAD.MOV.U32 R4, RZ, RZ, R29 ;  /* 0x000000ffff041224 */ /* 0x000fe200078e001d */
[----:B------:R-:W-:Y:S02]  /*34e60*/  PRMT R0, RZ, 0x7610, R0 ;  /* 0x00007610ff007816 */ /* 0x000fe40000000000 */
[----:B------:R-:W3:Y:S04]  /*34e70*/  LDL R29, [R1+0x28d0] ;  /* 0x0028d000011d7983 */ /* 0x000ee80000100800 */
[----:B--2---:R0:W2:Y:S04]  /*34e80*/  @P1 LDG.E.U16 R28, desc[UR66][R4.64] ;  /* 0x00000042041c1981 */ /* 0x0040a8000c1e1500 */
[----:B------:R-:W3:Y:S01]  /*34e90*/  LDL R5, [R1+0x28e8] ;  /* 0x0028e80001057983 */ /* 0x000ee20000100800 */
[----:B0-----:R-:W-:-:S03]  /*34ea0*/  @P1 IMAD.MOV.U32 R4, RZ, RZ, R2 ;  /* 0x000000ffff041224 */ /* 0x001fc600078e0002 */
[----:B--2---:R0:W-:Y:S01]  /*34eb0*/  STL [R1+0x6a4], R28 ;  /* 0x0006a41c01007387 */ /* 0x0041e20000100800 */
[----:B------:R-:W-:-:S03]  /*34ec0*/  ISETP.GT.AND P0, PT, R27, 0x30, PT ;  /* 0x000000301b00780c */ /* 0x000fc60003f04270 */
[----:B------:R-:W2:Y:S04]  /*34ed0*/  LDL R2, [R1+0x28c8] ;  /* 0x0028c80001027983 */ /* 0x000ea80000100800 */
[----:B---3--:R3:W2:Y:S04]  /*34ee0*/  @P1 LDG.E.U16 R0, desc[UR66][R4.64] ;  /* 0x0000004204001981 */ /* 0x0086a8000c1e1500 */
[----:B0-----:R-:W4:Y:S04]  /*34ef0*/  LDL R28, [R1+0x28d4] ;  /* 0x0028d400011c7983 */ /* 0x001f280000100800 */
[----:B------:R-:W4:Y:S01]  /*34f00*/  LDL R5, [R1+0x28e0] ;  /* 0x0028e00001057983 */ /* 0x000f220000100800 */
[----:B------:R-:W-:Y:S01]  /*34f10*/  PRMT R60, RZ, 0x7610, R60 ;  /* 0x00007610ff3c7816 */ /* 0x000fe2000000003c */
[----:B---3--:R-:W-:Y:S01]  /*34f20*/  @P1 IMAD.MOV.U32 R4, RZ, RZ, R61 ;  /* 0x000000ffff041224 */ /* 0x008fe200078e003d */
[----:B------:R-:W-:-:S02]  /*34f30*/  PRMT R54, RZ, 0x7610, R54 ;  /* 0x00007610ff367816 */ /* 0x000fc40000000036 */
[----:B------:R-:W-:Y:S01]  /*34f40*/  PRMT R53, RZ, 0x7610, R53 ;  /* 0x00007610ff357816 */ /* 0x000fe20000000035 */
[----:B--2---:R0:W-:Y:S04]  /*34f50*/  STL [R1+0x6a0], R0 ;  /* 0x0006a00001007387 */ /* 0x0041e80000100800 */
[----:B0-----:R-:W2:Y:S04]  /*34f60*/  LDL R0, [R1+0x28cc] ;  /* 0x0028cc0001007983 */ /* 0x001ea80000100800 */
[----:B----4-:R0:W3:Y:S02]  /*34f70*/  @P1 LDG.E.U16 R60, desc[UR66][R4.64] ;  /* 0x00000042043c1981 */ /* 0x0100e4000c1e1500 */
[----:B0-----:R-:W-:-:S02]  /*34f80*/  @P0 IMAD.MOV.U32 R4, RZ, RZ, R57 ;  /* 0x000000ffff040224 */ /* 0x001fc400078e0039 */
[----:B------:R-:W-:-:S05]  /*34f90*/  @P0 IMAD.MOV.U32 R5, RZ, RZ, R58 ;  /* 0x000000ffff050224 */ /* 0x000fca00078e003a */
[----:B------:R0:W4:Y:S02]  /*34fa0*/  @P0 LDG.E.U16 R54, desc[UR66][R4.64] ;  /* 0x0000004204360981 */ /* 0x000124000c1e1500 */
[----:B0-----:R-:W-:Y:S02]  /*34fb0*/  @P0 IMAD.MOV.U32 R4, RZ, RZ, R28 ;  /* 0x000000ffff040224 */ /* 0x001fe400078e001c */
[----:B------:R-:W-:-:S05]  /*34fc0*/  @P0 IMAD.MOV.U32 R5, RZ, RZ, R29 ;  /* 0x000000ffff050224 */ /* 0x000fca00078e001d */
[----:B------:R0:W4:Y:S01]  /*34fd0*/  @P0 LDG.E.U16 R53, desc[UR66][R4.64] ;  /* 0x0000004204350981 */ /* 0x000122000c1e1500 */
[----:B------:R-:W-:Y:S01]  /*34fe0*/  PRMT R52, RZ, 0x7610, R52 ;  /* 0x00007610ff347816 */ /* 0x000fe20000000034 */
[----:B0-----:R-:W-:Y:S02]  /*34ff0*/  @P0 IMAD.MOV.U32 R5, RZ, RZ, R2 ;  /* 0x000000ffff050224 */ /* 0x001fe400078e0002 */
[----:B--2---:R-:W-:Y:S01]  /*35000*/  @P0 IMAD.MOV.U32 R4, RZ, RZ, R0 ;  /* 0x000000ffff040224 */ /* 0x004fe200078e0000 */
[----:B---3--:R0:W-:Y:S04]  /*35010*/  STL [R1+0x69c], R60 ;  /* 0x00069c3c01007387 */ /* 0x0081e80000100800 */
[----:B------:R-:W2:Y:S04]  /*35020*/  LDL R58, [R1+0x28c4] ;  /* 0x0028c400013a7983 */ /* 0x000ea80000100800 */
[----:B------:R2:W3:Y:S04]  /*35030*/  @P0 LDG.E.U16 R52, desc[UR66][R4.64] ;  /* 0x0000004204340981 */ /* 0x0004e8000c1e1500 */
[----:B0-----:R-:W3:Y:S04]  /*35040*/  LDL R60, [R1+0x28c0] ;  /* 0x0028c000013c7983 */ /* 0x001ee80000100800 */
[----:B----4-:R-:W-:Y:S04]  /*35050*/  STL [R1+0x60ac], R54 ;  /* 0x0060ac3601007387 */ /* 0x010fe80000100800 */
[----:B------:R-:W4:Y:S04]  /*35060*/  LDL R61, [R1+0x28b8] ;  /* 0x0028b800013d7983 */ /* 0x000f280000100800 */
[----:B------:R-:W4:Y:S04]  /*35070*/  LDL R57, [R1+0x28bc] ;  /* 0x0028bc0001397983 */ /* 0x000f280000100800 */
[----:B------:R0:W-:Y:S04]  /*35080*/  STL [R1+0x60b0], R53 ;  /* 0x0060b03501007387 */ /* 0x0001e80000100800 */
[----:B------:R-:W4:Y:S04]  /*35090*/  LDL R29, [R1+0x28b0] ;  /* 0x0028b000011d7983 */ /* 0x000f280000100800 */
[----:B------:R-:W4:Y:S01]  /*350a0*/  LDL R28, [R1+0x28b4] ;  /* 0x0028b400011c7983 */ /* 0x000f220000100800 */
[----:B------:R-:W-:-:S03]  /*350b0*/  ISETP.GT.AND P1, PT, R27, 0x31, PT ;  /* 0x000000311b00780c */ /* 0x000fc60003f24270 */
[----:B------:R-:W4:Y:S04]  /*350c0*/  LDL R2, [R1+0x28a8] ;  /* 0x0028a80001027983 */ /* 0x000f280000100800 */
[----:B------:R-:W4:Y:S01]  /*350d0*/  LDL R0, [R1+0x28ac] ;  /* 0x0028ac0001007983 */ /* 0x000f220000100800 */
[----:B------:R-:W-:Y:S02]  /*350e0*/  PRMT R51, RZ, 0x7610, R51 ;  /* 0x00007610ff337816 */ /* 0x000fe40000000033 */
[----:B------:R-:W-:Y:S01]  /*350f0*/  PRMT R50, RZ, 0x7610, R50 ;  /* 0x00007610ff327816 */ /* 0x000fe20000000032 */
[----:B--2---:R-:W-:Y:S01]  /*35100*/  @P0 IMAD.MOV.U32 R4, RZ, RZ, R58 ;  /* 0x000000ffff040224 */ /* 0x004fe200078e003a */
[----:B---3--:R-:W-:Y:S04]  /*35110*/  STL [R1+0x60b4], R52 ;  /* 0x0060b43401007387 */ /* 0x008fe80000100800 */
[----:B------:R-:W2:Y:S04]  /*35120*/  LDL R58, [R1+0x28a4] ;  /* 0x0028a400013a7983 */ /* 0x000ea80000100800 */
[----:B0-----:R-:W3:Y:S01]  /*35130*/  LDL R53, [R1+0x289c] ;  /* 0x00289c0001357983 */ /* 0x001ee20000100800 */
[----:B------:R-:W-:-:S03]  /*35140*/  @P0 IMAD.MOV.U32 R5, RZ, RZ, R60 ;  /* 0x000000ffff050224 */ /* 0x000fc600078e003c */
[----:B------:R-:W3:Y:S04]  /*35150*/  LDL R60, [R1+0x28a0] ;  /* 0x0028a000013c7983 */ /* 0x000ee80000100800 */
[----:B------:R4:W3:Y:S02]  /*35160*/  @P0 LDG.E.U16 R51, desc[UR66][R4.64] ;  /* 0x0000004204330981 */ /* 0x0008e4000c1e1500 */
[----:B----4-:R-:W-:Y:S02]  /*35170*/  @P1 IMAD.MOV.U32 R4, RZ, RZ, R57 ;  /* 0x000000ffff041224 */ /* 0x010fe400078e0039 */
[----:B------:R-:W-:Y:S01]  /*35180*/  @P1 IMAD.MOV.U32 R5, RZ, RZ, R61 ;  /* 0x000000ffff051224 */ /* 0x000fe200078e003d */
[----:B------:R-:W4:Y:S04]  /*35190*/  LDL R57, [R1+0x2898] ;  /* 0x0028980001397983 */ /* 0x000f280000100800 */
[----:B------:R0:W4:Y:S02]  /*351a0*/  @P1 LDG.E.U16 R50, desc[UR66][R4.64] ;  /* 0x0000004204321981 */ /* 0x000124000c1e1500 */
[----:B0-----:R-:W-:-:S02]  /*351b0*/  @P1 IMAD.MOV.U32 R4, RZ, RZ, R28 ;  /* 0x000000ffff041224 */ /* 0x001fc400078e001c */
[----:B------:R-:W-:Y:S01]  /*351c0*/  @P1 IMAD.MOV.U32 R5, RZ, RZ, R29 ;  /* 0x000000ffff051224 */ /* 0x000fe200078e001d */
[----:B------:R-:W4:Y:S04]  /*351d0*/  LDL R28, [R1+0x2894] ;  /* 0x00289400011c7983 */ /* 0x000f280000100800 */
[----:B------:R-:W4:Y:S01]  /*351e0*/  LDL R29, [R1+0x2890] ;  /* 0x00289000011d7983 */ /* 0x000f220000100800 */
[----:B------:R-:W-:Y:S02]  /*351f0*/  PRMT R49, RZ, 0x7610, R49 ;  /* 0x00007610ff317816 */ /* 0x000fe40000000031 */
[----:B------:R-:W-:Y:S02]  /*35200*/  PRMT R48, RZ, 0x7610, R48 ;  /* 0x00007610ff307816 */ /* 0x000fe40000000030 */
[----:B------:R-:W-:-:S02]  /*35210*/  ISETP.GT.AND P0, PT, R27, 0x32, PT ;  /* 0x000000321b00780c */ /* 0x000fc40003f04270 */
[----:B------:R0:W4:Y:S01]  /*35220*/  @P1 LDG.E.U16 R49, desc[UR66][R4.64] ;  /* 0x0000004204311981 */ /* 0x000122000c1e1500 */
[----:B------:R-:W-:Y:S01]  /*35230*/  PRMT R47, RZ, 0x7610, R47 ;  /* 0x00007610ff2f7816 */ /* 0x000fe2000000002f */
[----:B0-----:R-:W-:Y:S02]  /*35240*/  @P1 IMAD.MOV.U32 R4, RZ, RZ, R0 ;  /* 0x000000ffff041224 */ /* 0x001fe400078e0000 */
[----:B------:R-:W-:Y:S01]  /*35250*/  @P1 IMAD.MOV.U32 R5, RZ, RZ, R2 ;  /* 0x000000ffff051224 */ /* 0x000fe200078e0002 */
[----:B------:R-:W4:Y:S04]  /*35260*/  LDL R0, [R1+0x288c] ;  /* 0x00288c0001007983 */ /* 0x000f280000100800 */
[----:B------:R-:W4:Y:S04]  /*35270*/  LDL R2, [R1+0x2888] ;  /* 0x0028880001027983 */ /* 0x000f280000100800 */
[----:B------:R2:W4:Y:S01]  /*35280*/  @P1 LDG.E.U16 R48, desc[UR66][R4.64] ;  /* 0x0000004204301981 */ /* 0x000522000c1e1500 */
[----:B------:R-:W-:-:S02]  /*35290*/  PRMT R46, RZ, 0x7610, R46 ;  /* 0x00007610ff2e7816 */ /* 0x000fc4000000002e */
[----:B------:R-:W-:Y:S01]  /*352a0*/  PRMT R45, RZ, 0x7610, R45 ;  /* 0x00007610ff2d7816 */ /* 0x000fe2000000002d */
[----:B--2---:R-:W-:Y:S02]  /*352b0*/  @P1 IMAD.MOV.U32 R4, RZ, RZ, R58 ;  /* 0x000000ffff041224 */ /* 0x004fe400078e003a */
[----:B------:R-:W2:Y:S01]  /*352c0*/  LDL R58, [R1+0x2884] ;  /* 0x00288400013a7983 */ /* 0x000ea20000100800 */
[----:B---3--:R-:W-:-:S03]  /*352d0*/  @P1 IMAD.MOV.U32 R5, RZ, RZ, R60 ;  /* 0x000000ffff051224 */ /* 0x008fc600078e003c */
[----:B------:R-:W3:Y:S04]  /*352e0*/  LDL R60, [R1+0x2880] ;  /* 0x00288000013c7983 */ /* 0x000ee80000100800 */
[----:B------:R0:W3:Y:S02]  /*352f0*/  @P1 LDG.E.U16 R47, desc[UR66][R4.64] ;  /* 0x00000042042f1981 */ /* 0x0000e4000c1e1500 */
[----:B0-----:R-:W-:Y:S02]  /*35300*/  @P0 IMAD.MOV.U32 R4, RZ, RZ, R53 ;  /* 0x000000ffff040224 */ /* 0x001fe400078e0035 */
[----:B----4-:R-:W-:-:S05]  /*35310*/  @P0 IMAD.MOV.U32 R5, RZ, RZ, R57 ;  /* 0x000000ffff050224 */ /* 0x010fca00078e0039 */
[----:B------:R0:W4:Y:S02]  /*35320*/  @P0 LDG.E.U16 R46, desc[UR66][R4.64] ;  /* 0x00000042042e0981 */ /* 0x000124000c1e1500 */
[----:B0-----:R-:W-:Y:S01]  /*35330*/  @P0 IMAD.MOV.U32 R4, RZ, RZ, R28 ;  /* 0x000000ffff040224 */ /* 0x001fe200078e001c */
[----:B------:R-:W-:-:S05]  /*35340*/  @P0 MOV R5, R29 ;  /* 0x0000001d00050202 */ /* 0x000fca0000000f00 */
[----:B------:R0:W4:Y:S01]  /*35350*/  @P0 LDG.E.U16 R45, desc[UR66][R4.64] ;  /* 0x00000042042d0981 */ /* 0x000122000c1e1500 */
[----:B------:R-:W-:Y:S02]  /*35360*/  PRMT R44, RZ, 0x7610, R44 ;  /* 0x00007610ff2c7816 */ /* 0x000fe4000000002c */
[----:B------:R-:W-:Y:S01]  /*35370*/  PRMT R43, RZ, 0x7610, R43 ;  /* 0x00007610ff2b7816 */ /* 0x000fe2000000002b */
[----:B0-----:R-:W-:Y:S02]  /*35380*/  @P0 IMAD.MOV.U32 R4, RZ, RZ, R0 ;  /* 0x000000ffff040224 */ /* 0x001fe400078e0000 */
[----:B------:R-:W-:-:S05]  /*35390*/  @P0 IMAD.MOV.U32 R5, RZ, RZ, R2 ;  /* 0x000000ffff050224 */ /* 0x000fca00078e0002 */
[----:B------:R2:W4:Y:S02]  /*353a0*/  @P0 LDG.E.U16 R44, desc[UR66][R4.64] ;  /* 0x00000042042c0981 */ /* 0x000524000c1e1500 */
[----:B--2---:R-:W-:Y:S02]  /*353b0*/  @P0 IMAD.MOV.U32 R4, RZ, RZ, R58 ;  /* 0x000000ffff040224 */ /* 0x004fe400078e003a */
[----:B---3--:R-:W-:-:S05]  /*353c0*/  @P0 IMAD.MOV.U32 R5, RZ, RZ, R60 ;  /* 0x000000ffff050224 */ /* 0x008fca00078e003c */
[----:B------:R-:W2:Y:S04]  /*353d0*/  @P0 LDG.E.U16 R43, desc[UR66][R4.64] ;  /* 0x00000042042b0981 */ /* 0x000ea8000c1e1500 */
[----:B----4-:R0:W-:Y:S04]  /*353e0*/  STL [R1+0x6050], R46 ;  /* 0x0060502e01007387 */ /* 0x0101e80000100800 */
[----:B------:R-:W3:Y:S04]  /*353f0*/  LDL R57, [R1+0x2858] ;  /* 0x0028580001397983 */ /* 0x000ee80000100800 */
[----:B------:R-:W4:Y:S04]  /*35400*/  LDL R53, [R1+0x285c] ;  /* 0x00285c0001357983 */ /* 0x000f280000100800 */
[----:B------:R-:W-:Y:S04]  /*35410*/  STL [R1+0x6054], R45 ;  /* 0x0060542d01007387 */ /* 0x000fe80000100800 */
[----:B------:R-:W4:Y:S04]  /*35420*/  LDL R29, [R1+0x2850] ;  /* 0x00285000011d7983 */ /* 0x000f280000100800 */
[----:B------:R-:W4:Y:S01]  /*35430*/  LDL R28, [R1+0x2854] ;  /* 0x00285400011c7983 */ /* 0x000f220000100800 */
[----:B------:R-:W-:-:S03]  /*35440*/  ISETP.GT.AND P1, PT, R27, 0x34, PT ;  /* 0x000000341b00780c */ /* 0x000fc60003f24270 */
[----:B------:R-:W4:Y:S04]  /*35450*/  LDL R2, [R1+0x2848] ;  /* 0x0028480001027983 */ /* 0x000f280000100800 */
[----:B------:R-:W4:Y:S01]  /*35460*/  LDL R0, [R1+0x284c] ;  /* 0x00284c0001007983 */ /* 0x000f220000100800 */
[----:B------:R-:W-:-:S03]  /*35470*/  PRMT R42, RZ, 0x7610, R42 ;  /* 0x00007610ff2a7816 */ /* 0x000fc6000000002a */
[----:B------:R-:W-:Y:S04]  /*35480*/  STL [R1+0x6058], R44 ;  /* 0x0060582c01007387 */ /* 0x000fe80000100800 */
[----:B------:R-:W4:Y:S04]  /*35490*/  LDL R58, [R1+0x2840] ;  /* 0x00284000013a7983 */ /* 0x000f280000100800 */
[----:B0-----:R-:W4:Y:S04]  /*354a0*/  LDL R46, [R1+0x2844] ;  /* 0x00284400012e7983 */ /* 0x001f280000100800 */
[----:B--2---:R0:W-:Y:S01]  /*354b0*/  STL [R1+0x605c], R43 ;  /* 0x00605c2b01007387 */ /* 0x0041e20000100800 */
[----:B------:R-:W-:-:S02]  /*354c0*/  PRMT R41, RZ, 0x7610, R41 ;  /* 0x00007610ff297816 */ /* 0x000fc40000000029 */
[----:B------:R-:W-:Y:S02]  /*354d0*/  PRMT R40, RZ, 0x7610, R40 ;  /* 0x00007610ff287816 */ /* 0x000fe40000000028 */
[----:B------:R-:W-:Y:S02]  /*354e0*/  ISETP.GT.AND P0, PT, R27, 0x35, PT ;  /* 0x000000351b00780c */ /* 0x000fe40003f04270 */
[----:B------:R-:W-:Y:S02]  /*354f0*/  PRMT R39, RZ, 0x7610, R39 ;  /* 0x00007610ff277816 */ /* 0x000fe40000000027 */
[----:B------:R-:W-:Y:S01]  /*35500*/  PRMT R38, RZ, 0x7610, R38 ;  /* 0x00007610ff267816 */ /* 0x000fe20000000026 */
[----:B0-----:R-:W2:Y:S01]  /*35510*/  LDL R43, [R1+0x2824] ;  /* 0x00282400012b7983 */ /* 0x001ea20000100800 */
[----:B---3--:R-:W-:Y:S02]  /*35520*/  @P1 IMAD.MOV.U32 R5, RZ, RZ, R57 ;  /* 0x000000ffff051224 */ /* 0x008fe400078e0039 */
[----:B----4-:R-:W-:Y:S01]  /*35530*/  @P1 IMAD.MOV.U32 R4, RZ, RZ, R53 ;  /* 0x000000ffff041224 */ /* 0x010fe200078e0035 */
[----:B------:R-:W3:Y:S04]  /*35540*/  LDL R57, [R1+0x2838] ;  /* 0x0028380001397983 */ /* 0x000ee80000100800 */
[----:B------:R-:W4:Y:S04]  /*35550*/  LDL R53, [R1+0x283c] ;  /* 0x00283c0001357983 */ /* 0x000f280000100800 */
[----:B------:R0:W2:Y:S02]  /*35560*/  @P1 LDG.E.U16 R42, desc[UR66][R4.64] ;  /* 0x00000042042a1981 */ /* 0x0000a4000c1e1500 */
[----:B0-----:R-:W-:-:S02]  /*35570*/  @P1 IMAD.MOV.U32 R5, RZ, RZ, R29 ;  /* 0x000000ffff051224 */ /* 0x001fc400078e001d */
[----:B------:R-:W-:Y:S01]  /*35580*/  @P1 IMAD.MOV.U32 R4, RZ, RZ, R28 ;  /* 0x000000ffff041224 */ /* 0x000fe200078e001c */
[----:B------:R-:W2:Y:S04]  /*35590*/  LDL R29, [R1+0x2830] ;  /* 0x00283000011d7983 */ /* 0x000ea80000100800 */
[----:B------:R-:W2:Y:S04]  /*355a0*/  LDL R28, [R1+0x2834] ;  /* 0x00283400011c7983 */ /* 0x000ea80000100800 */
        /* <DEDUP_REMOVED lines=9> */
[----:B------:R3:W2:Y:S02]  /*35640*/  @P1 LDG.E.U16 R39, desc[UR66][R4.64] ;  /* 0x0000004204271981 */ /* 0x0006a4000c1e1500 */
[----:B---3--:R-:W-:Y:S02]  /*35650*/  @P0 IMAD.MOV.U32 R5, RZ, RZ, R57 ;  /* 0x000000ffff050224 */ /* 0x008fe400078e0039 */
[----:B----4-:R-:W-:Y:S01]  /*35660*/  @P0 IMAD.MOV.U32 R4, RZ, RZ, R53 ;  /* 0x000000ffff040224 */ /* 0x010fe200078e0035 */
[----:B------:R-:W-:-:S02]  /*35670*/  PRMT R37, RZ, 0x7610, R37 ;  /* 0x00007610ff257816 */ /* 0x000fc40000000025 */
[----:B------:R-:W-:Y:S02]  /*35680*/  PRMT R36, RZ, 0x7610, R36 ;  /* 0x00007610ff247816 */ /* 0x000fe40000000024 */
[----:B------:R-:W-:Y:S02]  /*35690*/  ISETP.GT.AND P1, PT, R27, 0x36, PT ;  /* 0x000000361b00780c */ /* 0x000fe40003f24270 */
[----:B------:R-:W-:Y:S01]  /*356a0*/  PRMT R35, RZ, 0x7610, R35 ;  /* 0x00007610ff237816 */ /* 0x000fe20000000023 */
[----:B------:R2:W3:Y:S01]  /*356b0*/  @P0 LDG.E.U16 R38, desc[UR66][R4.64] ;  /* 0x0000004204260981 */ /* 0x0004e2000c1e1500 */
[----:B------:R-:W-:-:S03]  /*356c0*/  PRMT R34, RZ, 0x7610, R34 ;  /* 0x00007610ff227816 */ /* 0x000fc60000000022 */
[----:B------:R-:W4:Y:S04]  /*356d0*/  LDL R53, [R1+0x27d0] ;  /* 0x0027d00001357983 */ /* 0x000f280000100800 */
[----:B------:R-:W3:Y:S01]  /*356e0*/  LDL R57, [R1+0x27c8] ;  /* 0x0027c80001397983 */ /* 0x000ee20000100800 */
[----:B--2---:R-:W-:Y:S02]  /*356f0*/  @P0 IMAD.MOV.U32 R5, RZ, RZ, R29 ;  /* 0x000000ffff050224 */ /* 0x004fe400078e001d */
[----:B------:R-:W-:Y:S01]  /*35700*/  @P0 IMAD.MOV.U32 R4, RZ, RZ, R28 ;  /* 0x000000ffff040224 */ /* 0x000fe200078e001c */
[----:B------:R-:W2:Y:S04]  /*35710*/  LDL R29, [R1+0x2818] ;  /* 0x00281800011d7983 */ /* 0x000ea80000100800 */
[----:B------:R-:W3:Y:S04]  /*35720*/  LDL R28, [R1+0x281c] ;  /* 0x00281c00011c7983 */ /* 0x000ee80000100800 */
[----:B------:R0:W4:Y:S02]  /*35730*/  @P0 LDG.E.U16 R37, desc[UR66][R4.64] ;  /* 0x0000004204250981 */ /* 0x000124000c1e1500 */
[----:B0-----:R-:W-:-:S02]  /*35740*/  @P0 IMAD.MOV.U32 R4, RZ, RZ, R0 ;  /* 0x000000ffff040224 */ /* 0x001fc400078e0000 */
[----:B------:R-:W-:Y:S01]  /*35750*/  @P0 IMAD.MOV.U32 R5, RZ, RZ, R2 ;  /* 0x000000ffff050224 */ /* 0x000fe200078e0002 */
[----:B------:R-:W4:Y:S04]  /*35760*/  LDL R0, [R1+0x27dc] ;  /* 0x0027dc0001007983 */ /* 0x000f280000100800 */
[----:B------:R-:W4:Y:S04]  /*35770*/  LDL R2, [R1+0x27d8] ;  /* 0x0027d80001027983 */ /* 0x000f280000100800 */
[----:B------:R0:W4:Y:S02]  /*35780*/  @P0 LDG.E.U16 R36, desc[UR66][R4.64] ;  /* 0x0000004204240981 */ /* 0x000124000c1e1500 */
[----:B0-----:R-:W-:-:S02]  /*35790*/  @P0 IMAD.MOV.U32 R4, RZ, RZ, R43 ;  /* 0x000000ffff040224 */ /* 0x001fc400078e002b */
[----:B------:R-:W-:Y:S01]  /*357a0*/  @P0 IMAD.MOV.U32 R5, RZ, RZ, R46 ;  /* 0x000000ffff050224 */ /* 0x000fe200078e002e */
[----:B------:R-:W4:Y:S04]  /*357b0*/  LDL R43, [R1+0x27cc] ;  /* 0x0027cc00012b7983 */ /* 0x000f280000100800 */
[----:B------:R-:W4:Y:S04]  /*357c0*/  LDL R46, [R1+0x27d4] ;  /* 0x0027d400012e7983 */ /* 0x000f280000100800 */
[----:B------:R2:W4:Y:S02]  /*357d0*/  @P0 LDG.E.U16 R35, desc[UR66][R4.64] ;  /* 0x0000004204230981 */ /* 0x000524000c1e1500 */
[----:B--2---:R-:W-:-:S02]  /*357e0*/  @P1 IMAD.MOV.U32 R5, RZ, RZ, R29 ;  /* 0x000000ffff051224 */ /* 0x004fc400078e001d */
[----:B---3--:R-:W-:Y:S01]  /*357f0*/  @P1 IMAD.MOV.U32 R4, RZ, RZ, R28 ;  /* 0x000000ffff041224 */ /* 0x008fe200078e001c */
[----:B------:R-:W-:Y:S01]  /*35800*/  ISETP.GT.AND P0, PT, R27, 0x38, PT ;  /* 0x000000381b00780c */ /* 0x000fe20003f04270 */
[----:B------:R-:W2:Y:S04]  /*35810*/  LDL R29, [R1+0x27c0] ;  /* 0x0027c000011d7983 */ /* 0x000ea80000100800 */
[----:B------:R4:W3:Y:S04]  /*35820*/  @P1 LDG.E.U16 R34, desc[UR66][R4.64] ;  /* 0x0000004204221981 */ /* 0x0008e8000c1e1500 */
[----:B------:R-:W2:Y:S04]  /*35830*/  LDL R28, [R1+0x27c4] ;  /* 0x0027c400011c7983 */ /* 0x000ea80000100800 */
[----:B----4-:R-:W-:Y:S01]  /*35840*/  @P0 MOV R4, R0 ;  /* 0x0000000000040202 */ /* 0x010fe20000000f00 */
[----:B------:R-:W-:Y:S01]  /*35850*/  @P0 IMAD.MOV.U32 R5, RZ, RZ, R2 ;  /* 0x000000ffff050224 */ /* 0x000fe200078e0002 */
[----:B------:R-:W-:-:S02]  /*35860*/  PRMT R33, RZ, 0x7610, R33 ;  /* 0x00007610ff217816 */ /* 0x000fc40000000021 */
[----:B------:R-:W-:-:S04]  /*35870*/  PRMT R32, RZ, 0x7610, R32 ;  /* 0x00007610ff207816 */ /* 0x000fc80000000020 */
[----:B------:R0:W4:Y:S04]  /*35880*/  @P0 LDG.E.U16 R33, desc[UR66][R4.64] ;  /* 0x0000004204210981 */ /* 0x000128000c1e1500 */
[----:B---3--:R3:W-:Y:S04]  /*35890*/  STL [R1+0x6060], R34 ;  /* 0x0060602201007387 */ /* 0x0087e80000100800 */
[----:B------:R-:W4:Y:S04]  /*358a0*/  LDL R2, [R1+0x2758] ;  /* 0x0027580001027983 */ /* 0x000f280000100800 */
[----:B------:R-:W4:Y:S01]  /*358b0*/  LDL R0, [R1+0x275c] ;  /* 0x00275c0001007983 */ /* 0x000f220000100800 */
[----:B0-----:R-:W-:-:S02]  /*358c0*/  @P0 IMAD.MOV.U32 R4, RZ, RZ, R46 ;  /* 0x000000ffff040224 */ /* 0x001fc400078e002e */
[----:B------:R-:W-:Y:S01]  /*358d0*/  @P0 IMAD.MOV.U32 R5, RZ, RZ, R53 ;  /* 0x000000ffff050224 */ /* 0x000fe200078e0035 */
[----:B------:R-:W4:Y:S04]  /*358e0*/  LDL R46, [R1+0x2754] ;  /* 0x00275400012e7983 */ /* 0x000f280000100800 */
[----:B------:R-:W4:Y:S04]  /*358f0*/  LDL R53, [R1+0x2750] ;  /* 0x0027500001357983 */ /* 0x000f280000100800 */
[----:B------:R0:W4:Y:S01]  /*35900*/  @P0 LDG.E.U16 R32, desc[UR66][R4.64] ;  /* 0x0000004204200981 */ /* 0x000122000c1e1500 */
[----:B------:R-:W-:-:S02]  /*35910*/  PRMT R31, RZ, 0x7610, R31 ;  /* 0x00007610ff1f7816 */ /* 0x000fc4000000001f */
[----:B------:R-:W-:Y:S01]  /*35920*/  ISETP.GT.AND P2, PT, R27, 0x3c, PT ;  /* 0x0000003c1b00780c */ /* 0x000fe20003f44270 */
[----:B---3--:R-:W3:Y:S01]  /*35930*/  LDL R34, [R1+0x274c] ;  /* 0x00274c0001227983 */ /* 0x008ee20000100800 */
[----:B------:R-:W-:Y:S01]  /*35940*/  PRMT R30, RZ, 0x7610, R30 ;  /* 0x00007610ff1e7816 */ /* 0x000fe2000000001e */
[----:B0-----:R-:W-:Y:S02]  /*35950*/  @P0 IMAD.MOV.U32 R4, RZ, RZ, R43 ;  /* 0x000000ffff040224 */ /* 0x001fe400078e002b */
[----:B------:R-:W-:Y:S01]  /*35960*/  @P0 IMAD.MOV.U32 R5, RZ, RZ, R57 ;  /* 0x000000ffff050224 */ /* 0x000fe200078e0039 */
[----:B------:R-:W3:Y:S04]  /*35970*/  LDL R43, [R1+0x2748] ;  /* 0x00274800012b7983 */ /* 0x000ee80000100800 */
[----:B------:R2:W3:Y:S02]  /*35980*/  @P0 LDG.E.U16 R31, desc[UR66][R4.64] ;  /* 0x00000042041f0981 */ /* 0x0004e4000c1e1500 */
[----:B--2---:R-:W-:-:S02]  /*35990*/  @P0 IMAD.MOV.U32 R4, RZ, RZ, R28 ;  /* 0x000000ffff040224 */ /* 0x004fc400078e001c */
[----:B------:R-:W-:Y:S01]  /*359a0*/  @P0 IMAD.MOV.U32 R5, RZ, RZ, R29 ;  /* 0x000000ffff050224 */ /* 0x000fe200078e001d */
[----:B------:R-:W2:Y:S04]  /*359b0*/  LDL R28, [R1+0x2744] ;  /* 0x00274400011c7983 */ /* 0x000ea80000100800 */
[----:B------:R-:W2:Y:S04]  /*359c0*/  LDL R29, [R1+0x2740] ;  /* 0x00274000011d7983 */ /* 0x000ea80000100800 */
[----:B------:R4:W2:Y:S02]  /*359d0*/  @P0 LDG.E.U16 R30, desc[UR66][R4.64] ;  /* 0x00000042041e0981 */ /* 0x0008a4000c1e1500 */
[----:B----4-:R-:W-:-:S02]  /*359e0*/  @P2 IMAD.MOV.U32 R5, RZ, RZ, R2 ;  /* 0x000000ffff052224 */ /* 0x010fc400078e0002 */
[----:B------:R-:W-:Y:S01]  /*359f0*/  @P2 IMAD.MOV.U32 R4, RZ, RZ, R0 ;  /* 0x000000ffff042224 */ /* 0x000fe200078e0000 */
[----:B------:R-:W4:Y:S04]  /*35a00*/  LDL R2, [R1+0x2810] ;  /* 0x0028100001027983 */ /* 0x000f280000100800 */
[----:B------:R-:W4:Y:S01]  /*35a10*/  LDL R0, [R1+0x2814] ;  /* 0x0028140001007983 */ /* 0x000f220000100800 */
[----:B------:R-:W-:Y:S02]  /*35a20*/  PRMT R26, RZ, 0x7610, R26 ;  /* 0x00007610ff1a7816 */ /* 0x000fe4000000001a */
[----:B------:R-:W-:-:S04]  /*35a30*/  PRMT R25, RZ, 0x7610, R25 ;  /* 0x00007610ff197816 */ /* 0x000fc80000000019 */
[----:B------:R0:W4:Y:S01]  /*35a40*/  @P2 LDG.E.U16 R26, desc[UR66][R4.64] ;  /* 0x00000042041a2981 */ /* 0x000122000c1e1500 */
[----:B------:R-:W-:Y:S01]  /*35a50*/  PRMT R24, RZ, 0x7610, R24 ;  /* 0x00007610ff187816 */ /* 0x000fe20000000018 */
[----:B0-----:R-:W-:Y:S02]  /*35a60*/  @P2 IMAD.MOV.U32 R4, RZ, RZ, R46 ;  /* 0x000000ffff042224 */ /* 0x001fe400078e002e */
[----:B------:R-:W-:Y:S01]  /*35a70*/  @P2 IMAD.MOV.U32 R5, RZ, RZ, R53 ;  /* 0x000000ffff052224 */ /* 0x000fe200078e0035 */
[----:B------:R-:W-:Y:S02]  /*35a80*/  PRMT R23, RZ, 0x7610, R23 ;  /* 0x00007610ff177816 */ /* 0x000fe40000000017 */
[----:B------:R-:W-:Y:S01]  /*35a90*/  PRMT R14, RZ, 0x7610, R14 ;  /* 0x00007610ff0e7816 */ /* 0x000fe2000000000e */
[----:B------:R-:W4:Y:S04]  /*35aa0*/  LDL R53, [R1+0x27b8] ;  /* 0x0027b80001357983 */ /* 0x000f280000100800 */
[----:B------:R3:W4:Y:S04]  /*35ab0*/  @P2 LDG.E.U16 R25, desc[UR66][R4.64] ;  /* 0x0000004204192981 */ /* 0x000728000c1e1500 */
[----:B------:R-:W4:Y:S01]  /*35ac0*/  LDL R46, [R1+0x27bc] ;  /* 0x0027bc00012e7983 */ /* 0x000f220000100800 */
[----:B---3--:R-:W-:-:S02]  /*35ad0*/  @P2 IMAD.MOV.U32 R4, RZ, RZ, R34 ;  /* 0x000000ffff042224 */ /* 0x008fc400078e0022 */
[----:B------:R-:W-:Y:S01]  /*35ae0*/  @P2 IMAD.MOV.U32 R5, RZ, RZ, R43 ;  /* 0x000000ffff052224 */ /* 0x000fe200078e002b */
[----:B------:R-:W3:Y:S04]  /*35af0*/  LDL R34, [R1+0x27b4] ;  /* 0x0027b40001227983 */ /* 0x000ee80000100800 */
        /* <DEDUP_REMOVED lines=9> */
[----:B------:R-:W-:Y:S01]  /*35b90*/  ISETP.GT.AND P0, PT, R27, 0x39, PT ;  /* 0x000000391b00780c */ /* 0x000fe20003f04270 */
[----:B------:R-:W4:Y:S04]  /*35ba0*/  LDL R2, [R1+0x27a0] ;  /* 0x0027a00001027983 */ /* 0x000f280000100800 */
[----:B------:R0:W2:Y:S04]  /*35bb0*/  @P1 LDG.E.U16 R14, desc[UR66][R4.64] ;  /* 0x00000042040e1981 */ /* 0x0000a8000c1e1500 */
[----:B------:R-:W3:Y:S04]  /*35bc0*/  LDL R0, [R1+0x27a4] ;  /* 0x0027a40001007983 */ /* 0x000ee80000100800 */
[----:B0-----:R-:W-:-:S02]  /*35bd0*/  @P0 IMAD.MOV.U32 R5, RZ, RZ, R53 ;  /* 0x000000ffff050224 */ /* 0x001fc400078e0035 */
[----:B------:R-:W-:Y:S01]  /*35be0*/  @P0 IMAD.MOV.U32 R4, RZ, RZ, R46 ;  /* 0x000000ffff040224 */ /* 0x000fe200078e002e */
[----:B------:R-:W-:Y:S02]  /*35bf0*/  PRMT R22, RZ, 0x7610, R22 ;  /* 0x00007610ff167816 */ /* 0x000fe40000000016 */
[----:B------:R-:W-:-:S04]  /*35c00*/  PRMT R21, RZ, 0x7610, R21 ;  /* 0x00007610ff157816 */ /* 0x000fc80000000015 */
[----:B------:R3:W4:Y:S04]  /*35c10*/  @P0 LDG.E.U16 R22, desc[UR66][R4.64] ;  /* 0x0000004204160981 */ /* 0x000728000c1e1500 */
[----:B--2---:R-:W-:Y:S04]  /*35c20*/  STL [R1+0x6064], R14 ;  /* 0x0060640e01007387 */ /* 0x004fe80000100800 */
[----:B------:R-:W2:Y:S04]  /*35c30*/  LDL R58, [R1+0x2738] ;  /* 0x00273800013a7983 */ /* 0x000ea80000100800 */
[----:B------:R-:W2:Y:S04]  /*35c40*/  LDL R57, [R1+0x273c] ;  /* 0x00273c0001397983 */ /* 0x000ea80000100800 */
[----:B------:R-:W2:Y:S04]  /*35c50*/  LDL R53, [R1+0x2730] ;  /* 0x0027300001357983 */ /* 0x000ea80000100800 */
[----:B------:R-:W2:Y:S01]  /*35c60*/  LDL R46, [R1+0x2734] ;  /* 0x00273400012e7983 */ /* 0x000ea20000100800 */
[----:B---3--:R-:W-:-:S02]  /*35c70*/  @P0 IMAD.MOV.U32 R4, RZ, RZ, R34 ;  /* 0x000000ffff040224 */ /* 0x008fc400078e0022 */
[----:B------:R-:W-:Y:S01]  /*35c80*/  @P0 IMAD.MOV.U32 R5, RZ, RZ, R43 ;  /* 0x000000ffff050224 */ /* 0x000fe200078e002b */
[----:B------:R-:W-:Y:S02]  /*35c90*/  PRMT R20, RZ, 0x7610, R20 ;  /* 0x00007610ff147816 */ /* 0x000fe40000000014 */
[----:B------:R-:W-:Y:S01]  /*35ca0*/  ISETP.GT.AND P2, PT, R27, 0x3d, PT ;  /* 0x0000003d1b00780c */ /* 0x000fe20003f44270 */
[----:B------:R-:W3:Y:S04]  /*35cb0*/  LDL R43, [R1+0x2728] ;  /* 0x00272800012b7983 */ /* 0x000ee80000100800 */
[----:B------:R0:W3:Y:S04]  /*35cc0*/  @P0 LDG.E.U16 R21, desc[UR66][R4.64] ;  /* 0x0000004204150981 */ /* 0x0000e8000c1e1500 */
[----:B------:R-:W3:Y:S01]  /*35cd0*/  LDL R34, [R1+0x272c] ;  /* 0x00272c0001227983 */ /* 0x000ee20000100800 */
[----:B------:R-:W-:Y:S01]  /*35ce0*/  PRMT R19, RZ, 0x7610, R19 ;  /* 0x00007610ff137816 */ /* 0x000fe20000000013 */
[----:B0-----:R-:W-:Y:S01]  /*35cf0*/  @P0 IMAD.MOV.U32 R4, RZ, RZ, R28 ;  /* 0x000000ffff040224 */ /* 0x001fe200078e001c */
[----:B------:R-:W-:Y:S01]  /*35d00*/  @P0 MOV R5, R29 ;  /* 0x0000001d00050202 */ /* 0x000fe20000000f00 */
[----:B------:R-:W3:Y:S04]  /*35d10*/  LDL R28, [R1+0x2724] ;  /* 0x00272400011c7983 */ /* 0x000ee80000100800 */
[----:B------:R-:W3:Y:S04]  /*35d20*/  LDL R29, [R1+0x2720] ;  /* 0x00272000011d7983 */ /* 0x000ee80000100800 */
[----:B------:R0:W3:Y:S01]  /*35d30*/  @P0 LDG.E.U16 R20, desc[UR66][R4.64] ;  /* 0x0000004204140981 */ /* 0x0000e2000c1e1500 */
[----:B------:R-:W-:Y:S01]  /*35d40*/  PRMT R18, RZ, 0x7610, R18 ;  /* 0x00007610ff127816 */ /* 0x000fe20000000012 */
[----:B0-----:R-:W-:-:S02]  /*35d50*/  @P0 IMAD.MOV.U32 R4, RZ, RZ, R0 ;  /* 0x000000ffff040224 */ /* 0x001fc400078e0000 */
[----:B----4-:R-:W-:Y:S01]  /*35d60*/  @P0 IMAD.MOV.U32 R5, RZ, RZ, R2 ;  /* 0x000000ffff050224 */ /* 0x010fe200078e0002 */
[----:B------:R-:W4:Y:S04]  /*35d70*/  LDL R0, [R1+0x280c] ;  /* 0x00280c0001007983 */ /* 0x000f280000100800 */
[----:B------:R-:W4:Y:S04]  /*35d80*/  LDL R2, [R1+0x2808] ;  /* 0x0028080001027983 */ /* 0x000f280000100800 */
[----:B------:R2:W4:Y:S02]  /*35d90*/  @P0 LDG.E.U16 R19, desc[UR66][R4.64] ;  /* 0x0000004204130981 */ /* 0x000524000c1e1500 */
[----:B--2---:R-:W-:-:S02]  /*35da0*/  @P2 IMAD.MOV.U32 R5, RZ, RZ, R58 ;  /* 0x000000ffff052224 */ /* 0x004fc400078e003a */
[----:B------:R-:W-:-:S05]  /*35db0*/  @P2 IMAD.MOV.U32 R4, RZ, RZ, R57 ;  /* 0x000000ffff042224 */ /* 0x000fca00078e0039 */
[----:B------:R0:W2:Y:S02]  /*35dc0*/  @P2 LDG.E.U16 R18, desc[UR66][R4.64] ;  /* 0x0000004204122981 */ /* 0x0000a4000c1e1500 */
[----:B0-----:R-:W-:Y:S02]  /*35dd0*/  @P2 IMAD.MOV.U32 R4, RZ, RZ, R46 ;  /* 0x000000ffff042224 */ /* 0x001fe400078e002e */
[----:B------:R-:W-:Y:S01]  /*35de0*/  @P2 IMAD.MOV.U32 R5, RZ, RZ, R53 ;  /* 0x000000ffff052224 */ /* 0x000fe200078e0035 */
[----:B------:R-:W2:Y:S04]  /*35df0*/  LDL R46, [R1+0x2804] ;  /* 0x00280400012e7983 */ /* 0x000ea80000100800 */
[----:B------:R-:W2:Y:S01]  /*35e00*/  LDL R53, [R1+0x2800] ;  /* 0x0028000001357983 */ /* 0x000ea20000100800 */
[----:B------:R-:W-:-:S02]  /*35e10*/  PRMT R17, RZ, 0x7610, R17 ;  /* 0x00007610ff117816 */ /* 0x000fc40000000011 */
[----:B------:R-:W-:-:S04]  /*35e20*/  PRMT R16, RZ, 0x7610, R16 ;  /* 0x00007610ff107816 */ /* 0x000fc80000000010 */
[----:B------:R3:W2:Y:S01]  /*35e30*/  @P2 LDG.E.U16 R17, desc[UR66][R4.64] ;  /* 0x0000004204112981 */ /* 0x0006a2000c1e1500 */
[----:B------:R-:W-:Y:S01]  /*35e40*/  PRMT R15, RZ, 0x7610, R15 ;  /* 0x00007610ff0f7816 */ /* 0x000fe2000000000f */
[----:B---3--:R-:W-:Y:S02]  /*35e50*/  @P2 IMAD.MOV.U32 R4, RZ, RZ, R34 ;  /* 0x000000ffff042224 */ /* 0x008fe400078e0022 */
[----:B------:R-:W-:Y:S01]  /*35e60*/  @P2 IMAD.MOV.U32 R5, RZ, RZ, R43 ;  /* 0x000000ffff052224 */ /* 0x000fe200078e002b */
[----:B------:R-:W-:Y:S02]  /*35e70*/  PRMT R13, RZ, 0x7610, R13 ;  /* 0x00007610ff0d7816 */ /* 0x000fe4000000000d */
[----:B------:R-:W-:Y:S01]  /*35e80*/  PRMT R12, RZ, 0x7610, R12 ;  /* 0x00007610ff0c7816 */ /* 0x000fe2000000000c */
[----:B------:R-:W3:Y:S04]  /*35e90*/  LDL R43, [R1+0x2798] ;  /* 0x00279800012b7983 */ /* 0x000ee80000100800 */
[----:B------:R0:W3:Y:S04]  /*35ea0*/  @P2 LDG.E.U16 R16, desc[UR66][R4.64] ;  /* 0x0000004204102981 */ /* 0x0000e8000c1e1500 */
[----:B------:R-:W3:Y:S01]  /*35eb0*/  LDL R34, [R1+0x279c] ;  /* 0x00279c0001227983 */ /* 0x000ee20000100800 */
[----:B0-----:R-:W-:-:S02]  /*35ec0*/  @P2 IMAD.MOV.U32 R4, RZ, RZ, R28 ;  /* 0x000000ffff042224 */ /* 0x001fc400078e001c */
[----:B------:R-:W-:Y:S01]  /*35ed0*/  @P2 IMAD.MOV.U32 R5, RZ, RZ, R29 ;  /* 0x000000ffff052224 */ /* 0x000fe200078e001d */
[----:B------:R-:W3:Y:S04]  /*35ee0*/  LDL R28, [R1+0x2794] ;  /* 0x00279400011c7983 */ /* 0x000ee80000100800 */
[----:B------:R-:W3:Y:S04]  /*35ef0*/  LDL R29, [R1+0x2790] ;  /* 0x00279000011d7983 */ /* 0x000ee80000100800 */
[----:B------:R4:W3:Y:S02]  /*35f00*/  @P2 LDG.E.U16 R15, desc[UR66][R4.64] ;  /* 0x00000042040f2981 */ /* 0x0008e4000c1e1500 */
[----:B----4-:R-:W-:-:S02]  /*35f10*/  @P1 IMAD.MOV.U32 R4, RZ, RZ, R0 ;  /* 0x000000ffff041224 */ /* 0x010fc400078e0000 */
[----:B------:R-:W-:Y:S01]  /*35f20*/  @P1 IMAD.MOV.U32 R5, RZ, RZ, R2 ;  /* 0x000000ffff051224 */ /* 0x000fe200078e0002 */
[----:B------:R-:W-:Y:S01]  /*35f30*/  ISETP.GT.AND P0, PT, R27, 0x3a, PT ;  /* 0x0000003a1b00780c */ /* 0x000fe20003f04270 */
[----:B------:R-:W4:Y:S04]  /*35f40*/  LDL R2, [R1+0x2788] ;  /* 0x0027880001027983 */ /* 0x000f280000100800 */
[----:B------:R2:W4:Y:S04]  /*35f50*/  @P1 LDG.E.U16 R13, desc[UR66][R4.64] ;  /* 0x00000042040d1981 */ /* 0x000528000c1e1500 */
[----:B------:R-:W4:Y:S01]  /*35f60*/  LDL R0, [R1+0x278c] ;  /* 0x00278c0001007983 */ /* 0x000f220000100800 */
[----:B--2---:R-:W-:-:S02]  /*35f70*/  @P1 IMAD.MOV.U32 R4, RZ, RZ, R46 ;  /* 0x000000ffff041224 */ /* 0x004fc400078e002e */
[----:B------:R-:W-:-:S05]  /*35f80*/  @P1 IMAD.MOV.U32 R5, RZ, RZ, R53 ;  /* 0x000000ffff051224 */ /* 0x000fca00078e0035 */
[----:B------:R3:W2:Y:S01]  /*35f90*/  @P1 LDG.E.U16 R12, desc[UR66][R4.64] ;  /* 0x00000042040c1981 */ /* 0x0006a2000c1e1500 */
[----:B------:R-:W-:Y:S01]  /*35fa0*/  PRMT R11, RZ, 0x7610, R11 ;  /* 0x00007610ff0b7816 */ /* 0x000fe2000000000b */
[----:B---3--:R-:W-:Y:S02]  /*35fb0*/  @P0 IMAD.MOV.U32 R5, RZ, RZ, R43 ;  /* 0x000000ffff050224 */ /* 0x008fe400078e002b */
[----:B------:R-:W-:-:S05]  /*35fc0*/  @P0 IMAD.MOV.U32 R4, RZ, RZ, R34 ;  /* 0x000000ffff040224 */ /* 0x000fca00078e0022 */
[----:B------:R0:W3:Y:S04]  /*35fd0*/  @P0 LDG.E.U16 R11, desc[UR66][R4.64] ;  /* 0x00000042040b0981 */ /* 0x0000e8000c1e1500 */
[----:B----4-:R-:W-:Y:S04]  /*35fe0*/  STL [R1+0x6068], R13 ;  /* 0x0060680d01007387 */ /* 0x010fe80000100800 */
[----:B--2---:R-:W-:Y:S04]  /*35ff0*/  STL [R1+0x606c], R12 ;  /* 0x00606c0c01007387 */ /* 0x004fe80000100800 */
[----:B------:R-:W2:Y:S04]  /*36000*/  LDL R46, [R1+0x2780] ;  /* 0x00278000012e7983 */ /* 0x000ea80000100800 */
[----:B------:R-:W4:Y:S01]  /*36010*/  LDL R43, [R1+0x2784] ;  /* 0x00278400012b7983 */ /* 0x000f220000100800 */
[----:B------:R-:W-:Y:S01]  /*36020*/  PRMT R10, RZ, 0x7610, R10 ;  /* 0x00007610ff0a7816 */ /* 0x000fe2000000000a */
[----:B0-----:R-:W-:-:S02]  /*36030*/  @P0 IMAD.MOV.U32 R4, RZ, RZ, R28 ;  /* 0x000000ffff040224 */ /* 0x001fc400078e001c */
[----:B------:R-:W-:-:S05]  /*36040*/  @P0 IMAD.MOV.U32 R5, RZ, RZ, R29 ;  /* 0x000000ffff050224 */ /* 0x000fca00078e001d */
[----:B------:R0:W4:Y:S01]  /*36050*/  @P0 LDG.E.U16 R10, desc[UR66][R4.64] ;  /* 0x00000042040a0981 */ /* 0x000122000c1e1500 */
[----:B------:R-:W-:Y:S02]  /*36060*/  PRMT R9, RZ, 0x7610, R9 ;  /* 0x00007610ff097816 */ /* 0x000fe40000000009 */
[----:B------:R-:W-:Y:S01]  /*36070*/  PRMT R8, RZ, 0x7610, R8 ;  /* 0x00007610ff087816 */ /* 0x000fe20000000008 */
[----:B0-----:R-:W-:Y:S02]  /*36080*/  @P0 IMAD.MOV.U32 R4, RZ, RZ, R0 ;  /* 0x000000ffff040224 */ /* 0x001fe400078e0000 */
[----:B------:R-:W-:-:S05]  /*36090*/  @P0 IMAD.MOV.U32 R5, RZ, RZ, R2 ;  /* 0x000000ffff050224 */ /* 0x000fca00078e0002 */
[----:B------:R2:W4:Y:S04]  /*360a0*/  @P0 LDG.E.U16 R9, desc[UR66][R4.64] ;  /* 0x0000004204090981 */ /* 0x000528000c1e1500 */
[----:B---3--:R0:W-:Y:S04]  /*360b0*/  STL [R1+0x6070], R11 ;  /* 0x0060700b01007387 */ /* 0x0081e80000100800 */
[----:B------:R-:W3:Y:S04]  /*360c0*/  LDL R34, [R1+0x2718] ;  /* 0x0027180001227983 */ /* 0x000ee80000100800 */
[----:B------:R-:W3:Y:S01]  /*360d0*/  LDL R29, [R1+0x271c] ;  /* 0x00271c00011d7983 */ /* 0x000ee20000100800 */
[----:B--2---:R-:W-:-:S02]  /*360e0*/  @P0 IMAD.MOV.U32 R5, RZ, RZ, R46 ;  /* 0x000000ffff050224 */ /* 0x004fc400078e002e */
[----:B----4-:R-:W-:-:S05]  /*360f0*/  @P0 IMAD.MOV.U32 R4, RZ, RZ, R43 ;  /* 0x000000ffff040224 */ /* 0x010fca00078e002b */
[----:B------:R3:W2:Y:S04]  /*36100*/  @P0 LDG.E.U16 R8, desc[UR66][R4.64] ;  /* 0x0000004204080981 */ /* 0x0006a8000c1e1500 */
[----:B------:R-:W-:Y:S04]  /*36110*/  STL [R1+0x6074], R10 ;  /* 0x0060740a01007387 */ /* 0x000fe80000100800 */
[----:B------:R-:W4:Y:S04]  /*36120*/  LDL R28, [R1+0x2710] ;  /* 0x00271000011c7983 */ /* 0x000f280000100800 */
[----:B0-----:R-:W4:Y:S01]  /*36130*/  LDL R11, [R1+0x2714] ;  /* 0x00271400010b7983 */ /* 0x001f220000100800 */
[----:B------:R-:W-:-:S03]  /*36140*/  ISETP.GT.AND P1, PT, R27, 0x3e, PT ;  /* 0x0000003e1b00780c */ /* 0x000fc60003f24270 */
[----:B------:R-:W4:Y:S04]  /*36150*/  LDL R2, [R1+0x2708] ;  /* 0x0027080001027983 */ /* 0x000f280000100800 */
[----:B------:R-:W4:Y:S01]  /*36160*/  LDL R0, [R1+0x270c] ;  /* 0x00270c0001007983 */ /* 0x000f220000100800 */
[----:B------:R-:W-:-:S03]  /*36170*/  PRMT R7, RZ, 0x7610, R7 ;  /* 0x00007610ff077816 */ /* 0x000fc60000000007 */
[----:B------:R-:W-:Y:S02]  /*36180*/  STL [R1+0x6078], R9 ;  /* 0x0060780901007387 */ /* 0x000fe40000100800 */
[----:B---3--:R-:W-:Y:S01]  /*36190*/  @P1 IMAD.MOV.U32 R5, RZ, RZ, R34 ;  /* 0x000000ffff051224 */ /* 0x008fe200078e0022 */
[----:B------:R-:W-:-:S05]  /*361a0*/  @P1 MOV R4, R29 ;  /* 0x0000001d00041202 */ /* 0x000fca0000000f00 */
[----:B------:R4:W3:Y:S04]  /*361b0*/  @P1 LDG.E.U16 R7, desc[UR66][R4.64] ;  /* 0x0000004204071981 */ /* 0x0008e8000c1e1500 */
[----:B--2---:R0:W-:Y:S04]  /*361c0*/  STL [R1+0x607c], R8 ;  /* 0x00607c0801007387 */ /* 0x0041e80000100800 */
[----:B------:R-:W2:Y:S04]  /*361d0*/  LDL R43, [R1+0x2700] ;  /* 0x00270000012b7983 */ /* 0x000ea80000100800 */
[----:B------:R-:W2:Y:S01]  /*361e0*/  LDL R34, [R1+0x2704] ;  /* 0x0027040001227983 */ /* 0x000ea20000100800 */
[----:B------:R-:W-:Y:S01]  /*361f0*/  PRMT R6, RZ, 0x7610, R6 ;  /* 0x00007610ff067816 */ /* 0x000fe20000000006 */
[----:B----4-:R-:W-:-:S02]  /*36200*/  @P1 IMAD.MOV.U32 R4, RZ, RZ, R11 ;  /* 0x000000ffff041224 */ /* 0x010fc400078e000b */
[----:B------:R-:W-:-:S05]  /*36210*/  @P1 IMAD.MOV.U32 R5, RZ, RZ, R28 ;  /* 0x000000ffff051224 */ /* 0x000fca00078e001c */
[----:B------:R4:W2:Y:S01]  /*36220*/  @P1 LDG.E.U16 R6, desc[UR66][R4.64] ;  /* 0x0000004204061981 */ /* 0x0008a2000c1e1500 */
[----:B------:R-:W-:Y:S02]  /*36230*/  @P1 IMAD.MOV.U32 R28, RZ, RZ, R0 ;  /* 0x000000ffff1c1224 */ /* 0x000fe400078e0000 */
[----:B------:R-:W-:Y:S01]  /*36240*/  @P1 IMAD.MOV.U32 R29, RZ, RZ, R2 ;  /* 0x000000ffff1d1224 */ /* 0x000fe200078e0002 */
[----:B----4-:R-:W-:-:S06]  /*36250*/  PRMT R5, RZ, 0x7610, R5 ;  /* 0x00007610ff057816 */ /* 0x010fcc0000000005 */
[----:B------:R2:W4:Y:S01]  /*36260*/  @P1 LDG.E.U16 R5, desc[UR66][R28.64] ;  /* 0x000000421c051981 */ /* 0x000522000c1e1500 */
[----:B------:R-:W-:-:S03]  /*36270*/  PRMT R4, RZ, 0x7610, R4 ;  /* 0x00007610ff047816 */ /* 0x000fc60000000004 */
[----:B---3--:R-:W-:Y:S04]  /*36280*/  STL [R1+0x6080], R7 ;  /* 0x0060800701007387 */ /* 0x008fe80000100800 */
[----:B------:R-:W3:Y:S04]  /*36290*/  LDL R11, [R1+0x2878] ;  /* 0x00287800010b7983 */ /* 0x000ee80000100800 */
[----:B0-----:R-:W3:Y:S01]  /*362a0*/  LDL R8, [R1+0x287c] ;  /* 0x00287c0001087983 */ /* 0x001ee20000100800 */
[----:B--2---:R-:W-:Y:S02]  /*362b0*/  @P1 IMAD.MOV.U32 R29, RZ, RZ, R43 ;  /* 0x000000ffff1d1224 */ /* 0x004fe400078e002b */
[----:B------:R-:W-:-:S05]  /*362c0*/  @P1 IMAD.MOV.U32 R28, RZ, RZ, R34 ;  /* 0x000000ffff1c1224 */ /* 0x000fca00078e0022 */
[----:B------:R3:W2:Y:S04]  /*362d0*/  @P1 LDG.E.U16 R4, desc[UR66][R28.64] ;  /* 0x000000421c041981 */ /* 0x0006a8000c1e1500 */
[----:B------:R0:W-:Y:S04]  /*362e0*/  STL [R1+0x6084], R6 ;  /* 0x0060840601007387 */ /* 0x0001e80000100800 */
[----:B------:R-:W2:Y:S04]  /*362f0*/  LDL R58, [R1+0x2870] ;  /* 0x00287000013a7983 */ /* 0x000ea80000100800 */
[----:B------:R-:W2:Y:S04]  /*36300*/  LDL R57, [R1+0x2874] ;  /* 0x0028740001397983 */ /* 0x000ea80000100800 */
[----:B------:R-:W2:Y:S04]  /*36310*/  LDL R2, [R1+0x2868] ;  /* 0x0028680001027983 */ /* 0x000ea80000100800 */
[----:B------:R-:W2:Y:S01]  /*36320*/  LDL R0, [R1+0x286c] ;  /* 0x00286c0001007983 */ /* 0x000ea20000100800 */
[----:B------:R-:W-:-:S03]  /*36330*/  ISETP.GT.AND P0, PT, R27, 0x33, PT ;  /* 0x000000331b00780c */ /* 0x000fc60003f04270 */
[----:B----4-:R-:W-:Y:S04]  /*36340*/  STL [R1+0x6088], R5 ;  /* 0x0060880501007387 */ /* 0x010fe80000100800 */
[----:B------:R-:W4:Y:S04]  /*36350*/  LDL R53, [R1+0x2860] ;  /* 0x0028600001357983 */ /* 0x000f280000100800 */
[----:B------:R-:W4:Y:S02]  /*36360*/  LDL R46, [R1+0x2864] ;  /* 0x00286400012e7983 */ /* 0x000f240000100800 */
[----:B---3--:R-:W-:-:S02]  /*36370*/  @P0 IMAD.MOV.U32 R28, RZ, RZ, R8 ;  /* 0x000000ffff1c0224 */ /* 0x008fc400078e0008 */
        /* <DEDUP_REMOVED lines=11> */
[----:B------:R-:W-:-:S04]  /*36430*/  PRMT R54, RZ, 0x7610, R54 ;  /* 0x00007610ff367816 */ /* 0x000fc80000000036 */
[----:B------:R3:W2:Y:S01]  /*36440*/  @P0 LDG.E.U16 R56, desc[UR66][R28.64] ;  /* 0x000000421c380981 */ /* 0x0006a2000c1e1500 */
[----:B------:R-:W-:Y:S02]  /*36450*/  ISETP.GT.AND P1, PT, R27, 0x37, PT ;  /* 0x000000371b00780c */ /* 0x000fe40003f24270 */
[----:B------:R-:W-:Y:S01]  /*36460*/  PRMT R45, RZ, 0x7610, R45 ;  /* 0x00007610ff2d7816 */ /* 0x000fe2000000002d */
[----:B---3--:R-:W-:Y:S02]  /*36470*/  @P0 IMAD.MOV.U32 R28, RZ, RZ, R0 ;  /* 0x000000ffff1c0224 */ /* 0x008fe400078e0000 */
[----:B------:R-:W-:Y:S01]  /*36480*/  @P0 IMAD.MOV.U32 R29, RZ, RZ, R2 ;  /* 0x000000ffff1d0224 */ /* 0x000fe200078e0002 */
[----:B------:R-:W-:Y:S02]  /*36490*/  PRMT R12, RZ, 0x7610, R12 ;  /* 0x00007610ff0c7816 */ /* 0x000fe4000000000c */
[----:B0-----:R-:W-:Y:S01]  /*364a0*/  PRMT R6, RZ, 0x7610, R6 ;  /* 0x00007610ff067816 */ /* 0x001fe20000000006 */
[----:B------:R-:W3:Y:S04]  /*364b0*/  LDL R2, [R1+0x27e8] ;  /* 0x0027e80001027983 */ /* 0x000ee80000100800 */
[----:B------:R4:W3:Y:S04]  /*364c0*/  @P0 LDG.E.U16 R54, desc[UR66][R28.64] ;  /* 0x000000421c360981 */ /* 0x0008e8000c1e1500 */
[----:B------:R-:W3:Y:S01]  /*364d0*/  LDL R0, [R1+0x27ec] ;  /* 0x0027ec0001007983 */ /* 0x000ee20000100800 */
[----:B----4-:R-:W-:-:S02]  /*364e0*/  @P0 IMAD.MOV.U32 R28, RZ, RZ, R46 ;  /* 0x000000ffff1c0224 */ /* 0x010fc400078e002e */
[----:B------:R-:W-:-:S05]  /*364f0*/  @P0 IMAD.MOV.U32 R29, RZ, RZ, R53 ;  /* 0x000000ffff1d0224 */ /* 0x000fca00078e0035 */
[----:B------:R2:W4:Y:S02]  /*36500*/  @P0 LDG.E.U16 R45, desc[UR66][R28.64] ;  /* 0x000000421c2d0981 */ /* 0x000524000c1e1500 */
[----:B--2---:R-:W-:Y:S02]  /*36510*/  @P1 IMAD.MOV.U32 R29, RZ, RZ, R43 ;  /* 0x000000ffff1d1224 */ /* 0x004fe400078e002b */
[----:B------:R-:W-:-:S05]  /*36520*/  @P1 IMAD.MOV.U32 R28, RZ, RZ, R34 ;  /* 0x000000ffff1c1224 */ /* 0x000fca00078e0022 */
[----:B------:R0:W2:Y:S02]  /*36530*/  @P1 LDG.E.U16 R12, desc[UR66][R28.64] ;  /* 0x000000421c0c1981 */ /* 0x0000a4000c1e1500 */
[----:B0-----:R-:W-:Y:S02]  /*36540*/  @P1 IMAD.MOV.U32 R28, RZ, RZ, R8 ;  /* 0x000000ffff1c1224 */ /* 0x001fe400078e0008 */
[----:B------:R-:W-:-:S05]  /*36550*/  @P1 IMAD.MOV.U32 R29, RZ, RZ, R11 ;  /* 0x000000ffff1d1224 */ /* 0x000fca00078e000b */
[----:B------:R-:W2:Y:S04]  /*36560*/  @P1 LDG.E.U16 R6, desc[UR66][R28.64] ;  /* 0x000000421c061981 */ /* 0x000ea8000c1e1500 */
[----:B---3--:R0:W-:Y:S04]  /*36570*/  STL [R1+0x628], R54 ;  /* 0x0006283601007387 */ /* 0x0081e80000100800 */
[----:B------:R-:W3:Y:S04]  /*36580*/  LDL R53, [R1+0x27e4] ;  /* 0x0027e40001357983 */ /* 0x000ee80000100800 */
[----:B------:R-:W3:Y:S04]  /*36590*/  LDL R46, [R1+0x2778] ;  /* 0x00277800012e7983 */ /* 0x000ee80000100800 */
[----:B0-----:R-:W3:Y:S04]  /*365a0*/  LDL R54, [R1+0x27e0] ;  /* 0x0027e00001367983 */ /* 0x001ee80000100800 */
[----:B----4-:R0:W-:Y:S04]  /*365b0*/  STL [R1+0x620], R45 ;  /* 0x0006202d01007387 */ /* 0x0101e80000100800 */
[----:B------:R-:W4:Y:S04]  /*365c0*/  LDL R43, [R1+0x2770] ;  /* 0x00277000012b7983 */ /* 0x000f280000100800 */
[----:B------:R-:W4:Y:S04]  /*365d0*/  LDL R34, [R1+0x2774] ;  /* 0x0027740001227983 */ /* 0x000f280000100800 */
[----:B0-----:R-:W4:Y:S04]  /*365e0*/  LDL R45, [R1+0x277c] ;  /* 0x00277c00012d7983 */ /* 0x001f280000100800 */
[----:B--2---:R0:W-:Y:S04]  /*365f0*/  STL [R1+0x618], R12 ;  /* 0x0006180c01007387 */ /* 0x0041e80000100800 */
[----:B------:R-:W2:Y:S04]  /*36600*/  LDL R11, [R1+0x276c] ;  /* 0x00276c00010b7983 */ /* 0x000ea80000100800 */
[----:B0-----:R-:W2:Y:S04]  /*36610*/  LDL R12, [R1+0x2768] ;  /* 0x00276800010c7983 */ /* 0x001ea80000100800 */
[----:B------:R-:W-:Y:S04]  /*36620*/  STL [R1+0x638], R59 ;  /* 0x0006383b01007387 */ /* 0x000fe80000100800 */
[----:B------:R-:W2:Y:S04]  /*36630*/  LDL R8, [R1+0x2760] ;  /* 0x0027600001087983 */ /* 0x000ea80000100800 */
[----:B------:R0:W-:Y:S04]  /*36640*/  STL [R1+0x610], R6 ;  /* 0x0006100601007387 */ /* 0x0001e80000100800 */
[----:B0-----:R-:W2:Y:S01]  /*36650*/  LDL R6, [R1+0x2764] ;  /* 0x0027640001067983 */ /* 0x001ea20000100800 */
[----:B------:R-:W-:-:S02]  /*36660*/  PRMT R55, RZ, 0x7610, R55 ;  /* 0x00007610ff377816 */ /* 0x000fc40000000037 */
[----:B------:R-:W-:Y:S01]  /*36670*/  ISETP.GT.AND P0, PT, R27, 0x3b, PT ;  /* 0x0000003b1b00780c */ /* 0x000fe20003f04270 */
[----:B------:R-:W-:Y:S02]  /*36680*/  @P1 IMAD.MOV.U32 R28, RZ, RZ, R0 ;  /* 0x000000ffff1c1224 */ /* 0x000fe400078e0000 */
[----:B------:R-:W-:Y:S01]  /*36690*/  @P1 IMAD.MOV.U32 R29, RZ, RZ, R2 ;  /* 0x000000ffff1d1224 */ /* 0x000fe200078e0002 */
[----:B------:R-:W-:-:S04]  /*366a0*/  PRMT R52, RZ, 0x7610, R52 ;  /* 0x00007610ff347816 */ /* 0x000fc80000000034 */
[----:B------:R3:W2:Y:S01]  /*366b0*/  @P1 LDG.E.U16 R55, desc[UR66][R28.64] ;  /* 0x000000421c371981 */ /* 0x0006a2000c1e1500 */
[----:B------:R-:W-:Y:S01]  /*366c0*/  PRMT R44, RZ, 0x7610, R44 ;  /* 0x00007610ff2c7816 */ /* 0x000fe2000000002c */
[----:B---3--:R-:W-:Y:S01]  /*366d0*/  @P1 IMAD.MOV.U32 R28, RZ, RZ, R53 ;  /* 0x000000ffff1c1224 */ /* 0x008fe200078e0035 */
[----:B------:R-:W-:-:S05]  /*366e0*/  @P1 MOV R29, R54 ;  /* 0x00000036001d1202 */ /* 0x000fca0000000f00 */
[----:B------:R4:W3:Y:S01]  /*366f0*/  @P1 LDG.E.U16 R52, desc[UR66][R28.64] ;  /* 0x000000421c341981 */ /* 0x0008e2000c1e1500 */
[----:B------:R-:W-:Y:S01]  /*36700*/  PRMT R14, RZ, 0x7610, R14 ;  /* 0x00007610ff0e7816 */ /* 0x000fe2000000000e */
[----:B----4-:R-:W-:Y:S02]  /*36710*/  @P0 IMAD.MOV.U32 R28, RZ, RZ, R45 ;  /* 0x000000ffff1c0224 */ /* 0x010fe400078e002d */
[----:B------:R-:W-:-:S05]  /*36720*/  @P0 IMAD.MOV.U32 R29, RZ, RZ, R46 ;  /* 0x000000ffff1d0224 */ /* 0x000fca00078e002e */
[----:B------:R0:W4:Y:S01]  /*36730*/  @P0 LDG.E.U16 R44, desc[UR66][R28.64] ;  /* 0x000000421c2c0981 */ /* 0x000122000c1e1500 */
[----:B------:R-:W-:Y:S01]  /*36740*/  PRMT R9, RZ, 0x7610, R9 ;  /* 0x00007610ff097816 */ /* 0x000fe20000000009 */
[----:B0-----:R-:W-:Y:S02]  /*36750*/  @P0 IMAD.MOV.U32 R28, RZ, RZ, R34 ;  /* 0x000000ffff1c0224 */ /* 0x001fe400078e0022 */
[----:B------:R-:W-:-:S05]  /*36760*/  @P0 IMAD.MOV.U32 R29, RZ, RZ, R43 ;  /* 0x000000ffff1d0224 */ /* 0x000fca00078e002b */
[----:B------:R2:W3:Y:S01]  /*36770*/  @P0 LDG.E.U16 R14, desc[UR66][R28.64] ;  /* 0x000000421c0e0981 */ /* 0x0004e2000c1e1500 */
[----:B------:R-:W-:Y:S01]  /*36780*/  PRMT R5, RZ, 0x7610, R5 ;  /* 0x00007610ff057816 */ /* 0x000fe20000000005 */
[----:B--2---:R-:W-:Y:S02]  /*36790*/  @P0 IMAD.MOV.U32 R28, RZ, RZ, R11 ;  /* 0x000000ffff1c0224 */ /* 0x004fe400078e000b */
[----:B------:R-:W-:-:S05]  /*367a0*/  @P0 IMAD.MOV.U32 R29, RZ, RZ, R12 ;  /* 0x000000ffff1d0224 */ /* 0x000fca00078e000c */
[----:B------:R0:W2:Y:S02]  /*367b0*/  @P0 LDG.E.U16 R9, desc[UR66][R28.64] ;  /* 0x000000421c090981 */ /* 0x0000a4000c1e1500 */
[----:B0-----:R-:W-:Y:S02]  /*367c0*/  @P0 IMAD.MOV.U32 R29, RZ, RZ, R8 ;  /* 0x000000ffff1d0224 */ /* 0x001fe400078e0008 */
[----:B------:R-:W-:-:S05]  /*367d0*/  @P0 IMAD.MOV.U32 R28, RZ, RZ, R6 ;  /* 0x000000ffff1c0224 */ /* 0x000fca00078e0006 */
[----:B------:R-:W3:Y:S04]  /*367e0*/  @P0 LDG.E.U16 R5, desc[UR66][R28.64] ;  /* 0x000000421c050981 */ /* 0x000ee8000c1e1500 */
[----:B------:R-:W-:Y:S04]  /*367f0*/  STL [R1+0x630], R56 ;  /* 0x0006303801007387 */ /* 0x000fe80000100800 */
[----:B------:R-:W4:Y:S04]  /*36800*/  LDL R2, [R1+0x26f8] ;  /* 0x0026f80001027983 */ /* 0x000f280000100800 */
[----:B------:R-:W4:Y:S04]  /*36810*/  LDL R0, [R1+0x26fc] ;  /* 0x0026fc0001007983 */ /* 0x000f280000100800 */
[----:B------:R-:W4:Y:S04]  /*36820*/  LDL R12, [R1+0x26f0] ;  /* 0x0026f000010c7983 */ /* 0x000f280000100800 */
[----:B------:R-:W4:Y:S01]  /*36830*/  LDL R11, [R1+0x26f4] ;  /* 0x0026f400010b7983 */ /* 0x000f220000100800 */
[----:B------:R-:W-:-:S03]  /*36840*/  ISETP.GT.AND P1, PT, R27, 0x3f, PT ;  /* 0x0000003f1b00780c */ /* 0x000fc60003f24270 */
[----:B--2---:R0:W-:Y:S04]  /*36850*/  STL [R1+0x5e8], R9 ;  /* 0x0005e80901007387 */ /* 0x0041e80000100800 */
[----:B------:R-:W2:Y:S04]  /*36860*/  LDL R8, [R1+0x26ec] ;  /* 0x0026ec0001087983 */ /* 0x000ea80000100800 */
[----:B------:R-:W2:Y:S04]  /*36870*/  LDL R6, [R1+0x26e0] ;  /* 0x0026e00001067983 */ /* 0x000ea80000100800 */
[----:B0-----:R-:W2:Y:S04]  /*36880*/  LDL R9, [R1+0x26e8] ;  /* 0x0026e80001097983 */ /* 0x001ea80000100800 */
[----:B---3--:R0:W-:Y:S04]  /*36890*/  STL [R1+0x5e0], R5 ;  /* 0x0005e00501007387 */ /* 0x0081e80000100800 */
[----:B0-----:R-:W3:Y:S01]  /*368a0*/  LDL R5, [R1+0x26e4] ;  /* 0x0026e40001057983 */ /* 0x001ee20000100800 */
[----:B------:R-:W-:Y:S01]  /*368b0*/  PRMT R13, RZ, 0x7610, R13 ;  /* 0x00007610ff0d7816 */ /* 0x000fe2000000000d */
[----:B----4-:R-:W-:-:S02]  /*368c0*/  @P1 IMAD.MOV.U32 R28, RZ, RZ, R0 ;  /* 0x000000ffff1c1224 */ /* 0x010fc400078e0000 */
[----:B------:R-:W-:Y:S01]  /*368d0*/  @P1 IMAD.MOV.U32 R29, RZ, RZ, R2 ;  /* 0x000000ffff1d1224 */ /* 0x000fe200078e0002 */
[----:B------:R-:W-:-:S04]  /*368e0*/  PRMT R10, RZ, 0x7610, R10 ;  /* 0x00007610ff0a7816 */ /* 0x000fc8000000000a */
[----:B------:R0:W4:Y:S01]  /*368f0*/  @P1 LDG.E.U16 R13, desc[UR66][R28.64] ;  /* 0x000000421c0d1981 */ /* 0x000122000c1e1500 */
[----:B------:R-:W-:Y:S01]  /*36900*/  PRMT R7, RZ, 0x7610, R7 ;  /* 0x00007610ff077816 */ /* 0x000fe20000000007 */
[----:B0-----:R-:W-:Y:S02]  /*36910*/  @P1 IMAD.MOV.U32 R28, RZ, RZ, R11 ;  /* 0x000000ffff1c1224 */ /* 0x001fe400078e000b */
[----:B------:R-:W-:-:S05]  /*36920*/  @P1 IMAD.MOV.U32 R29, RZ, RZ, R12 ;  /* 0x000000ffff1d1224 */ /* 0x000fca00078e000c */
[----:B------:R2:W4:Y:S04]  /*36930*/  @P1 LDG.E.U16 R10, desc[UR66][R28.64] ;  /* 0x000000421c0a1981 */ /* 0x000528000c1e1500 */
[----:B------:R0:W-:Y:S01]  /*36940*/  STL [R1+0x5f8], R44 ;  /* 0x0005f82c01007387 */ /* 0x0001e20000100800 */
[----:B------:R-:W-:-:S03]  /*36950*/  PRMT R4, RZ, 0x7610, R4 ;  /* 0x00007610ff047816 */ /* 0x000fc60000000004 */
[----:B0-----:R-:W4:Y:S04]  /*36960*/  LDL.LU R44, [R1+0x698] ;  /* 0x00069800012c7983 */ /* 0x001f280000300800 */
[----:B------:R-:W4:Y:S04]  /*36970*/  LDL.LU R45, [R1+0x694] ;  /* 0x00069400012d7983 */ /* 0x000f280000300800 */
[----:B------:R-:W4:Y:S04]  /*36980*/  LDL.LU R46, [R1+0x690] ;  /* 0x00069000012e7983 */ /* 0x000f280000300800 */
[----:B------:R-:W-:Y:S04]  /*36990*/  STL [R1+0x608], R55 ;  /* 0x0006083701007387 */ /* 0x000fe80000100800 */
[----:B------:R0:W-:Y:S04]  /*369a0*/  STL [R1+0x600], R52 ;  /* 0x0006003401007387 */ /* 0x0001e80000100800 */
[----:B0-----:R-:W4:Y:S04]  /*369b0*/  LDL.LU R52, [R1+0x68c] ;  /* 0x00068c0001347983 */ /* 0x001f280000300800 */
        /* <DEDUP_REMOVED lines=10> */
[----:B------:R-:W-:Y:S04]  /*36a60*/  STL [R1+0x5f0], R14 ;  /* 0x0005f00e01007387 */ /* 0x000fe80000100800 */
[----:B------:R-:W4:Y:S01]  /*36a70*/  LDL.LU R2, [R1+0x5a0] ;  /* 0x0005a00001027983 */ /* 0x000f220000300800 */
[----:B--2---:R-:W-:-:S02]  /*36a80*/  @P1 IMAD.MOV.U32 R28, RZ, RZ, R8 ;  /* 0x000000ffff1c1224 */ /* 0x004fc400078e0008 */
[----:B------:R-:W-:-:S05]  /*36a90*/  @P1 IMAD.MOV.U32 R29, RZ, RZ, R9 ;  /* 0x000000ffff1d1224 */ /* 0x000fca00078e0009 */
[----:B------:R0:W2:Y:S02]  /*36aa0*/  @P1 LDG.E.U16 R7, desc[UR66][R28.64] ;  /* 0x000000421c071981 */ /* 0x0000a4000c1e1500 */
[----:B0-----:R-:W-:Y:S02]  /*36ab0*/  @P1 IMAD.MOV.U32 R29, RZ, RZ, R6 ;  /* 0x000000ffff1d1224 */ /* 0x001fe400078e0006 */
[----:B---3--:R-:W-:-:S05]  /*36ac0*/  @P1 IMAD.MOV.U32 R28, RZ, RZ, R5 ;  /* 0x000000ffff1c1224 */ /* 0x008fca00078e0005 */
[----:B------:R-:W3:Y:S01]  /*36ad0*/  @P1 LDG.E.U16 R4, desc[UR66][R28.64] ;  /* 0x000000421c041981 */ /* 0x000ee2000c1e1500 */
[----:B------:R-:W0:Y:S01]  /*36ae0*/  S2R R3, SR_TID.X ;  /* 0x0000000000037919 */ /* 0x000e220000002100 */
[----:B------:R-:W1:Y:S01]  /*36af0*/  S2R R43, SR_TID.X ;  /* 0x00000000002b7919 */ /* 0x000e620000002100 */
[----:B------:R-:W-:Y:S01]  /*36b00*/  BAR.SYNC.DEFER_BLOCKING 0x0 ;  /* 0x0000000000007b1d */ /* 0x000fe20000010000 */
[----:B0-----:R-:W-:-:S04]  /*36b10*/  LOP3.LUT R3, R3, 0x1f, RZ, 0xc0, !PT ;  /* 0x0000001f03037812 */ /* 0x001fc800078ec0ff */
[----:B------:R-:W-:Y:S02]  /*36b20*/  SHF.L.U32 R3, R3, 0x1, RZ ;  /* 0x0000000103037819 */ /* 0x000fe400000006ff */
[----:B-1----:R-:W-:-:S03]  /*36b30*/  LOP3.LUT R34, R43, 0x1f, RZ, 0xc0, !PT ;  /* 0x0000001f2b227812 */ /* 0x002fc600078ec0ff */
[----:B----4-:R0:W-:Y:S04]  /*36b40*/  STS.U16 [R3+UR5+0x80c0], R52 ;  /* 0x0080c03403007988 */ /* 0x0101e80008000405 */
[----:B------:R1:W-:Y:S01]  /*36b50*/  STS.U16 [R3+UR5+0x8440], R53 ;  /* 0x0084403503007988 */ /* 0x0003e20008000405 */
[----:B------:R-:W-:-:S03]  /*36b60*/  LOP3.LUT R5, R34, 0x20, RZ, 0xfc, !PT ;  /* 0x0000002022057812 */ /* 0x000fc600078efcff */
[----:B------:R4:W-:Y:S04]  /*36b70*/  STS.U16 [R3+UR5+0x8400], R54 ;  /* 0x0084003603007988 */ /* 0x0009e80008000405 */
[----:B------:R-:W-:Y:S04]  /*36b80*/  STS.U16 [R3+UR5+0x8880], R59 ;  /* 0x0088803b03007988 */ /* 0x000fe80008000405 */
[----:B------:R-:W-:Y:S01]  /*36b90*/  STS.U16 [R3+UR5+0x8c00], R0 ;  /* 0x008c000003007988 */ /* 0x000fe20008000405 */
[----:B------:R-:W-:-:S03]  /*36ba0*/  ISETP.GE.AND P1, PT, R5, R27, PT ;  /* 0x0000001b0500720c */ /* 0x000fc60003f26270 */
[----:B------:R-:W-:Y:S04]  /*36bb0*/  STS.U16 [R3+UR5+0x8cc0], R2 ;  /* 0x008cc00203007988 */ /* 0x000fe80008000405 */
        /* <DEDUP_REMOVED lines=9> */
[----:B---3--:R3:W-:Y:S04]  /*36c50*/  STL [R1+0x5c0], R4 ;  /* 0x0005c00401007387 */ /* 0x0087e80000100800 */
[----:B------:R-:W-:Y:S04]  /*36c60*/  STL [R1+0x6028], R28 ;  /* 0x0060281c01007387 */ /* 0x000fe80000100800 */
[----:B------:R-:W-:Y:S04]  /*36c70*/  STL [R1+0x6024], R29 ;  /* 0x0060241d01007387 */ /* 0x000fe80000100800 */
[----:B------:R0:W-:Y:S04]  /*36c80*/  STL [R1+0x602c], R27 ;  /* 0x00602c1b01007387 */ /* 0x0001e80000100800 */
[----:B------:R-:W-:Y:S04]  /*36c90*/  STL [R1+0x5d8], R13 ;  /* 0x0005d80d01007387 */ /* 0x000fe80000100800 */
[----:B------:R-:W-:Y:S04]  /*36ca0*/  STL [R1+0x5d0], R10 ;  /* 0x0005d00a01007387 */ /* 0x000fe80000100800 */
[----:B0-----:R-:W3:Y:S04]  /*36cb0*/  LDL.LU R52, [R1+0x59c] ;  /* 0x00059c0001347983 */ /* 0x001ee80000300800 */
[----:B-1----:R-:W3:Y:S04]  /*36cc0*/  LDL.LU R53, [R1+0x578] ;  /* 0x0005780001357983 */ /* 0x002ee80000300800 */
[----:B--2---:R0:W-:Y:S04]  /*36cd0*/  STL [R1+0x5c8], R7 ;  /* 0x0005c80701007387 */ /* 0x0041e80000100800 */
[----:B----4-:R-:W2:Y:S01]  /*36ce0*/  LDL.LU R54, [R1+0x574] ;  /* 0x0005740001367983 */ /* 0x010ea20000300800 */
[----:B---3--:R-:W-:-:S03]  /*36cf0*/  LOP3.LUT R4, R43, 0x1f, RZ, 0xc0, !PT ;  /* 0x0000001f2b047812 */ /* 0x008fc600078ec0ff */
[----:B------:R-:W3:Y:S04]  /*36d00*/  LDL.LU R59, [R1+0x570] ;  /* 0x00057000013b7983 */ /* 0x000ee80000300800 */
[----:B------:R-:W4:Y:S04]  /*36d10*/  LDL.LU R0, [R1+0x40c] ;  /* 0x00040c0001007983 */ /* 0x000f280000300800 */
[----:B------:R-:W4:Y:S01]  /*36d20*/  LDL.LU R2, [R1+0x138] ;  /* 0x0001380001027983 */ /* 0x000f220000300800 */
[----:B------:R-:W-:-:S03]  /*36d30*/  ISETP.GE.AND P0, PT, R4, R27, PT ;  /* 0x0000001b0400720c */ /* 0x000fc60003f06270 */
[----:B------:R-:W4:Y:S04]  /*36d40*/  LDL.LU R27, [R1+0x134] ;  /* 0x00013400011b7983 */ /* 0x000f280000300800 */
[----:B------:R-:W4:Y:S04]  /*36d50*/  LDL.LU R29, [R1+0x130] ;  /* 0x00013000011d7983 */ /* 0x000f280000300800 */
[----:B------:R-:W4:Y:S04]  /*36d60*/  LDL.LU R28, [R1+0x12c] ;  /* 0x00012c00011c7983 */ /* 0x000f280000300800 */
[----:B------:R-:W4:Y:S04]  /*36d70*/  LDL.LU R4, [R1+0x108] ;  /* 0x0001080001047983 */ /* 0x000f280000300800 */
[----:B------:R-:W4:Y:S04]  /*36d80*/  LDL.LU R5, [R1+0x104] ;  /* 0x0001040001057983 */ /* 0x000f280000300800 */
[----:B------:R-:W4:Y:S04]  /*36d90*/  LDL.LU R6, [R1+0x100] ;  /* 0x0001000001067983 */ /* 0x000f280000300800 */
        /* <DEDUP_REMOVED lines=19> */
[----:B------:R0:W-:Y:S04]  /*36ed0*/  STS.U16 [R3+UR5+0x8c80], R52 ;  /* 0x008c803403007988 */ /* 0x0001e80008000405 */
[----:B------:R1:W-:Y:S04]  /*36ee0*/  STS.U16 [R3+UR5+0x9000], R53 ;  /* 0x0090003503007988 */ /* 0x0003e80008000405 */
[----:B--2---:R2:W-:Y:S04]  /*36ef0*/  STS.U16 [R3+UR5+0x9040], R54 ;  /* 0x0090403603007988 */ /* 0x0045e80008000405 */
[----:B---3--:R3:W-:Y:S04]  /*36f00*/  STS.U16 [R3+UR5+0x9080], R59 ;  /* 0x0090803b03007988 */ /* 0x0087e80008000405 */
[----:B----4-:R4:W-:Y:S04]  /*36f10*/  STS.U16 [R3+UR5+0x90c0], R0 ;  /* 0x0090c00003007988 */ /* 0x0109e80008000405 */
[----:B------:R2:W-:Y:S04]  /*36f20*/  STS.U16 [R3+UR5+0x9440], R2 ;  /* 0x0094400203007988 */ /* 0x0005e80008000405 */
[----:B0-----:R-:W4:Y:S04]  /*36f30*/  LDL.LU R52, [R1+0x60b4] ;  /* 0x0060b40001347983 */ /* 0x001f280000300800 */
[----:B-1----:R-:W4:Y:S04]  /*36f40*/  LDL.LU R53, [R1+0x60b0] ;  /* 0x0060b00001357983 */ /* 0x002f280000300800 */
[----:B--2---:R-:W2:Y:S04]  /*36f50*/  LDL.LU R54, [R1+0x60ac] ;  /* 0x0060ac0001367983 */ /* 0x004ea80000300800 */
[----:B---3--:R-:W3:Y:S04]  /*36f60*/  LDL.LU R59, [R1+0x60a8] ;  /* 0x0060a800013b7983 */ /* 0x008ee80000300800 */
[----:B----4-:R-:W4:Y:S04]  /*36f70*/  LDL.LU R0, [R1+0x60a4] ;  /* 0x0060a40001007983 */ /* 0x010f280000300800 */
[----:B------:R-:W3:Y:S04]  /*36f80*/  LDL.LU R2, [R1+0x60a0] ;  /* 0x0060a00001027983 */ /* 0x000ee80000300800 */
[----:B------:R0:W-:Y:S04]  /*36f90*/  STS.U16 [R3+UR5+0xa080], R14 ;  /* 0x00a0800e03007988 */ /* 0x0001e80008000405 */
[----:B------:R1:W-:Y:S04]  /*36fa0*/  STS.U16 [R3+UR5+0xa0c0], R34 ;  /* 0x00a0c02203007988 */ /* 0x0003e80008000405 */
[----:B------:R0:W-:Y:S04]  /*36fb0*/  STS.U16 [R3+UR5+0xa440], R43 ;  /* 0x00a4402b03007988 */ /* 0x0001e80008000405 */
[----:B------:R0:W-:Y:S04]  /*36fc0*/  STS.U16 [R3+UR5+0xa400], R44 ;  /* 0x00a4002c03007988 */ /* 0x0001e80008000405 */
[----:B------:R1:W-:Y:S04]  /*36fd0*/  STS.U16 [R3+UR5+0xa4c0], R45 ;  /* 0x00a4c02d03007988 */ /* 0x0003e80008000405 */
[----:B------:R1:W-:Y:S04]  /*36fe0*/  STS.U16 [R3+UR5+0xa480], R46 ;  /* 0x00a4802e03007988 */ /* 0x0003e80008000405 */
[----:B0-----:R-:W3:Y:S04]  /*36ff0*/  LDL.LU R14, [R1+0x688] ;  /* 0x00068800010e7983 */ /* 0x001ee80000300800 */
[----:B-1----:R-:W3:Y:S04]  /*37000*/  LDL.LU R34, [R1+0x684] ;  /* 0x0006840001227983 */ /* 0x002ee80000300800 */
[----:B------:R-:W3:Y:S04]  /*37010*/  LDL.LU R43, [R1+0x680] ;  /* 0x00068000012b7983 */ /* 0x000ee80000300800 */
[----:B------:R-:W3:Y:S04]  /*37020*/  LDL.LU R44, [R1+0x67c] ;  /* 0x00067c00012c7983 */ /* 0x000ee80000300800 */
[----:B------:R-:W3:Y:S04]  /*37030*/  LDL.LU R45, [R1+0x648] ;  /* 0x00064800012d7983 */ /* 0x000ee80000300800 */
[----:B------:R0:W-:Y:S04]  /*37040*/  STS.U16 [R3+UR5+0xa800], R55 ;  /* 0x00a8003703007988 */ /* 0x0001e80008000405 */
[----:B------:R-:W3:Y:S04]  /*37050*/  LDL.LU R46, [R1+0x644] ;  /* 0x00064400012e7983 */ /* 0x000ee80000300800 */
        /* <DEDUP_REMOVED lines=10> */
[----:B------:R-:W3:Y:S04]  /*37100*/  LDL.LU R61, [R1+0x5bc] ;  /* 0x0005bc00013d7983 */ /* 0x000ee80000300800 */
[----:B------:R0:W-:Y:S04]  /*37110*/  STS.U16 [R3+UR5+0x9800], R4 ;  /* 0x0098000403007988 */ /* 0x0001e80008000405 */
[----:B------:R-:W-:Y:S04]  /*37120*/  STS.U16 [R3+UR5+0x9400], R27 ;  /* 0x0094001b03007988 */ /* 0x000fe80008000405 */
[----:B------:R-:W-:Y:S04]  /*37130*/  STS.U16 [R3+UR5+0x94c0], R29 ;  /* 0x0094c01d03007988 */ /* 0x000fe80008000405 */
[----:B------:R-:W-:Y:S04]  /*37140*/  STS.U16 [R3+UR5+0x9480], R28 ;  /* 0x0094801c03007988 */ /* 0x000fe80008000405 */
[----:B------:R-:W-:Y:S04]  /*37150*/  STS.U16 [R3+UR5+0x9840], R5 ;  /* 0x0098400503007988 */ /* 0x000fe80008000405 */
[----:B------:R-:W-:Y:S04]  /*37160*/  STS.U16 [R3+UR5+0x9880], R6 ;  /* 0x0098800603007988 */ /* 0x000fe80008000405 */
[----:B------:R-:W-:Y:S01]  /*37170*/  STS.U16 [R3+UR5+0x98c0], R7 ;  /* 0x0098c00703007988 */ /* 0x000fe20008000405 */
[----:B0-----:R-:W-:-:S03]  /*37180*/  LOP3.LUT R4, R3, 0x10, RZ, 0x3c, !PT ;  /* 0x0000001003047812 */ /* 0x001fc600078e3cff */
        /* <DEDUP_REMOVED lines=20> */
[----:B--2---:R-:W-:Y:S04]  /*372d0*/  STS.U16 [R3+UR5+0xb000], R54 ;  /* 0x00b0003603007988 */ /* 0x004fe80008000405 */
[----:B----4-:R-:W-:Y:S04]  /*372e0*/  STS.U16 [R3+UR5+0xac80], R0 ;  /* 0x00ac800003007988 */ /* 0x010fe80008000405 */
[----:B---3--:R0:W-:Y:S04]  /*372f0*/  STS.U16 [R3+UR5+0xacc0], R2 ;  /* 0x00acc00203007988 */ /* 0x0081e80008000405 */
[----:B------:R-:W-:Y:S04]  /*37300*/  STS.U16 [R3+UR5+0xb040], R53 ;  /* 0x00b0403503007988 */ /* 0x000fe80008000405 */
[----:B0-----:R-:W2:Y:S04]  /*37310*/  LDL.LU R2, [R1+0x598] ;  /* 0x0005980001027983 */ /* 0x001ea80000300800 */
[----:B------:R-:W3:Y:S04]  /*37320*/  LDL.LU R0, [R1+0x594] ;  /* 0x0005940001007983 */ /* 0x000ee80000300800 */
[----:B------:R-:W-:Y:S04]  /*37330*/  STS.U16 [R4+UR5+0x8100], R14 ;  /* 0x0081000e04007988 */ /* 0x000fe80008000405 */
[----:B------:R-:W-:Y:S04]  /*37340*/  STS.U16 [R4+UR5+0x8140], R34 ;  /* 0x0081402204007988 */ /* 0x000fe80008000405 */
[----:B------:R-:W-:Y:S04]  /*37350*/  STS.U16 [R4+UR5+0x8180], R43 ;  /* 0x0081802b04007988 */ /* 0x000fe80008000405 */
[----:B------:R-:W-:Y:S04]  /*37360*/  STS.U16 [R4+UR5+0x81c0], R44 ;  /* 0x0081c02c04007988 */ /* 0x000fe80008000405 */
[----:B------:R-:W-:Y:S04]  /*37370*/  STS.U16 [R4+UR5+0x8540], R45 ;  /* 0x0085402d04007988 */ /* 0x000fe80008000405 */
[----:B------:R-:W-:Y:S04]  /*37380*/  STS.U16 [R4+UR5+0x8500], R46 ;  /* 0x0085002e04007988 */ /* 0x000fe80008000405 */
[----:B------:R-:W-:Y:S04]  /*37390*/  STL [R1+0x6090], R54 ;  /* 0x0060903601007387 */ /* 0x000fe80000100800 */
[----:B------:R-:W-:Y:S04]  /*373a0*/  STL [R1+0x6094], R53 ;  /* 0x0060943501007387 */ /* 0x000fe80000100800 */
[----:B------:R-:W-:Y:S04]  /*373b0*/  STS.U16 [R4+UR5+0x85c0], R55 ;  /* 0x0085c03704007988 */ /* 0x000fe80008000405 */
[----:B------:R-:W-:Y:S04]  /*373c0*/  STS.U16 [R4+UR5+0x8580], R56 ;  /* 0x0085803804007988 */ /* 0x000fe80008000405 */
[----:B------:R-:W-:Y:S04]  /*373d0*/  STS.U16 [R4+UR5+0x8900], R57 ;  /* 0x0089003904007988 */ /* 0x000fe80008000405 */
[----:B------:R-:W-:Y:S04]  /*373e0*/  STS.U16 [R4+UR5+0x8940], R58 ;  /* 0x0089403a04007988 */ /* 0x000fe80008000405 */
[----:B------:R0:W-:Y:S04]  /*373f0*/  STS.U16 [R4+UR5+0x8980], R60 ;  /* 0x0089803c04007988 */ /* 0x0001e80008000405 */
[----:B------:R1:W-:Y:S04]  /*37400*/  STS.U16 [R4+UR5+0x89c0], R61 ;  /* 0x0089c03d04007988 */ /* 0x0003e80008000405 */
        /* <DEDUP_REMOVED lines=27> */
[----:B--2---:R0:W-:Y:S04]  /*375c0*/  STS.U16 [R4+UR5+0x8d40], R2 ;  /* 0x008d400204007988 */ /* 0x0041e80008000405 */
[----:B---3--:R1:W-:Y:S04]  /*375d0*/  STS.U16 [R4+UR5+0x8d00], R0 ;  /* 0x008d000004007988 */ /* 0x0083e80008000405 */
[----:B0-----:R-:W2:Y:S04]  /*375e0*/  LDL.LU R2, [R1+0x34] ;  /* 0x0000340001027983 */ /* 0x001ea80000300800 */
[----:B-1----:R-:W3:Y:S04]  /*375f0*/  LDL.LU R0, [R1+0x30] ;  /* 0x0000300001007983 */ /* 0x002ee80000300800 */
[----:B----4-:R0:W-:Y:S04]  /*37600*/  STS.U16 [R4+UR5+0x8dc0], R60 ;  /* 0x008dc03c04007988 */ /* 0x0101e80008000405 */
[----:B------:R1:W-:Y:S04]  /*37610*/  STS.U16 [R4+UR5+0x8d80], R61 ;  /* 0x008d803d04007988 */ /* 0x0003e80008000405 */
[----:B------:R-:W-:Y:S04]  /*37620*/  STS.U16 [R4+UR5+0x9100], R3 ;  /* 0x0091000304007988 */ /* 0x000fe80008000405 */
[----:B------:R-:W-:Y:S04]  /*37630*/  STS.U16 [R4+UR5+0x9140], R53 ;  /* 0x0091403504007988 */ /* 0x000fe80008000405 */
[----:B------:R-:W-:Y:S04]  /*37640*/  STS.U16 [R4+UR5+0x9180], R54 ;  /* 0x0091803604007988 */ /* 0x000fe80008000405 */
[----:B------:R4:W-:Y:S04]  /*37650*/  STS.U16 [R4+UR5+0x91c0], R44 ;  /* 0x0091c02c04007988 */ /* 0x0009e80008000405 */
[----:B------:R4:W-:Y:S04]  /*37660*/  STS.U16 [R4+UR5+0x9540], R45 ;  /* 0x0095402d04007988 */ /* 0x0009e80008000405 */
[----:B0-----:R-:W3:Y:S04]  /*37670*/  LDL.LU R60, [R1+0x609c] ;  /* 0x00609c00013c7983 */ /* 0x001ee80000300800 */
[----:B-1----:R-:W3:Y:S04]  /*37680*/  LDL.LU R61, [R1+0x6098] ;  /* 0x00609800013d7983 */ /* 0x002ee80000300800 */
[----:B----4-:R-:W4:Y:S04]  /*37690*/  LDL.LU R44, [R1+0x2c] ;  /* 0x00002c00012c7983 */ /* 0x010f280000300800 */
[----:B------:R-:W4:Y:S04]  /*376a0*/  LDL.LU R45, [R1+0x8] ;  /* 0x00000800012d7983 */ /* 0x000f280000300800 */
        /* <DEDUP_REMOVED lines=15> */
[----:B------:R0:W-:Y:S04]  /*377a0*/  STS.U16 [R4+UR5+0xa540], R46 ;  /* 0x00a5402e04007988 */ /* 0x0001e80008000405 */
[----:B------:R1:W-:Y:S04]  /*377b0*/  STS.U16 [R4+UR5+0xa500], R55 ;  /* 0x00a5003704007988 */ /* 0x0003e80008000405 */
[----:B------:R0:W-:Y:S04]  /*377c0*/  STS.U16 [R4+UR5+0xa5c0], R56 ;  /* 0x00a5c03804007988 */ /* 0x0001e80008000405 */
[----:B------:R1:W-:Y:S04]  /*377d0*/  STS.U16 [R4+UR5+0xa580], R57 ;  /* 0x00a5803904007988 */ /* 0x0003e80008000405 */
[----:B------:R1:W-:Y:S04]  /*377e0*/  STS.U16 [R4+UR5+0xa900], R58 ;  /* 0x00a9003a04007988 */ /* 0x0003e80008000405 */
[----:B0-----:R-:W4:Y:S04]  /*377f0*/  LDL.LU R46, [R1+0x678] ;  /* 0x00067800012e7983 */ /* 0x001f280000300800 */
[----:B-1----:R-:W4:Y:S04]  /*37800*/  LDL.LU R55, [R1+0x674] ;  /* 0x0006740001377983 */ /* 0x002f280000300800 */
[----:B------:R-:W4:Y:S04]  /*37810*/  LDL.LU R56, [R1+0x670] ;  /* 0x0006700001387983 */ /* 0x000f280000300800 */
[----:B------:R-:W4:Y:S04]  /*37820*/  LDL.LU R57, [R1+0x66c] ;  /* 0x00066c0001397983 */ /* 0x000f280000300800 */
[----:B------:R-:W4:Y:S04]  /*37830*/  LDL.LU R58, [R1+0x634] ;  /* 0x00063400013a7983 */ /* 0x000f280000300800 */
[----:B--2---:R0:W-:Y:S04]  /*37840*/  STS.U16 [R4+UR5+0xa940], R2 ;  /* 0x00a9400204007988 */ /* 0x0041e80008000405 */
[----:B0-----:R-:W2:Y:S04]  /*37850*/  LDL.LU R2, [R1+0x62c] ;  /* 0x00062c0001027983 */ /* 0x001ea80000300800 */
[----:B---3--:R0:W-:Y:S04]  /*37860*/  STS.U16 [R4+UR5+0xa980], R0 ;  /* 0x00a9800004007988 */ /* 0x0081e80008000405 */
[----:B0-----:R-:W3:Y:S04]  /*37870*/  LDL.LU R0, [R1+0x624] ;  /* 0x0006240001007983 */ /* 0x001ee80000300800 */
[----:B----4-:R-:W-:Y:S04]  /*37880*/  STS.U16 [R4+UR5+0xa9c0], R44 ;  /* 0x00a9c02c04007988 */ /* 0x010fe80008000405 */
[----:B------:R-:W-:Y:S04]  /*37890*/  STS.U16 [R4+UR5+0xad40], R45 ;  /* 0x00ad402d04007988 */ /* 0x000fe80008000405 */
[----:B------:R-:W-:Y:S04]  /*378a0*/  STS.U16 [R4+UR5+0xad00], R61 ;  /* 0x00ad003d04007988 */ /* 0x000fe80008000405 */
[----:B------:R0:W-:Y:S04]  /*378b0*/  STS.U16 [R4+UR5+0xadc0], R60 ;  /* 0x00adc03c04007988 */ /* 0x0001e80008000405 */
[----:B0-----:R-:W4:Y:S04]  /*378c0*/  LDL.LU R60, [R1+0x61c] ;  /* 0x00061c00013c7983 */ /* 0x001f280000300800 */
[----:B------:R-:W4:Y:S01]  /*378d0*/  LDL.LU R61, [R1+0x5b8] ;  /* 0x0005b800013d7983 */ /* 0x000f220000300800 */
[----:B------:R-:W0:Y:S03]  /*378e0*/  S2R R3, SR_TID.X ;  /* 0x0000000000037919 */ /* 0x000e260000002100 */
        /* <DEDUP_REMOVED lines=17> */
[----:B------:R-:W4:Y:S04]  /*37a00*/  LDL.LU R53, [R1+0x5b4] ;  /* 0x0005b40001357983 */ /* 0x000f280000300800 */
[----:B------:R-:W4:Y:S04]  /*37a10*/  LDL.LU R54, [R1+0x5b0] ;  /* 0x0005b00001367983 */ /* 0x000f280000300800 */
[----:B-1----:R-:W4:Y:S04]  /*37a20*/  LDL.LU R4, [R1+0x5ac] ;  /* 0x0005ac0001047983 */ /* 0x002f280000300800 */
[----:B------:R-:W4:Y:S04]  /*37a30*/  LDL.LU R5, [R1+0x588] ;  /* 0x0005880001057983 */ /* 0x000f280000300800 */
[----:B------:R-:W4:Y:S04]  /*37a40*/  LDL.LU R6, [R1+0x584] ;  /* 0x0005840001067983 */ /* 0x000f280000300800 */
[----:B------:R-:W4:Y:S01]  /*37a50*/  LDL.LU R7, [R1+0x580] ;  /* 0x0005800001077983 */ /* 0x000f220000300800 */
[----:B0-----:R-:W-:-:S05]  /*37a60*/  LOP3.LUT R3, R3, 0x1f, RZ, 0xc0, !PT ;  /* 0x0000001f03037812 */ /* 0x001fca00078ec0ff */
[----:B------:R-:W-:-:S05]  /*37a70*/  IMAD.SHL.U32 R3, R3, 0x2, RZ ;  /* 0x0000000203037824 */ /* 0x000fca00078e00ff */
[----:B------:R-:W-:Y:S02]  /*37a80*/  LOP3.LUT R27, R3, 0x20, RZ, 0x3c, !PT ;  /* 0x00000020031b7812 */ /* 0x000fe400078e3cff */
[----:B------:R-:W4:Y:S04]  /*37a90*/  LDL.LU R3, [R1+0x57c] ;  /* 0x00057c0001037983 */ /* 0x000f280000300800 */
[----:B------:R-:W-:Y:S04]  /*37aa0*/  STS.U16 [R27+UR5+0x8200], R46 ;  /* 0x0082002e1b007988 */ /* 0x000fe80008000405 */
[----:B------:R-:W-:Y:S04]  /*37ab0*/  STS.U16 [R27+UR5+0x8240], R55 ;  /* 0x008240371b007988 */ /* 0x000fe80008000405 */
[----:B------:R-:W-:Y:S04]  /*37ac0*/  STS.U16 [R27+UR5+0x8280], R56 ;  /* 0x008280381b007988 */ /* 0x000fe80008000405 */
[----:B------:R-:W-:Y:S04]  /*37ad0*/  STS.U16 [R27+UR5+0x82c0], R57 ;  /* 0x0082c0391b007988 */ /* 0x000fe80008000405 */
[----:B------:R-:W-:Y:S04]  /*37ae0*/  STS.U16 [R27+UR5+0x8640], R58 ;  /* 0x0086403a1b007988 */ /* 0x000fe80008000405 */
[----:B--2---:R0:W-:Y:S04]  /*37af0*/  STS.U16 [R27+UR5+0x8600], R2 ;  /* 0x008600021b007988 */ /* 0x0041e80008000405 */
        /* <DEDUP_REMOVED lines=16> */
[----:B---3--:R0:W-:Y:S04]  /*37c00*/  STS.U16 [R27+UR5+0x86c0], R0 ;  /* 0x0086c0001b007988 */ /* 0x0081e80008000405 */
[----:B------:R-:W3:Y:S04]  /*37c10*/  LDL.LU R58, [R1+0x88] ;  /* 0x00008800013a7983 */ /* 0x000ee80000300800 */
[----:B0-----:R-:W3:Y:S04]  /*37c20*/  LDL.LU R0, [R1+0x84] ;  /* 0x0000840001007983 */ /* 0x001ee80000300800 */
[----:B----4-:R0:W-:Y:S04]  /*37c30*/  STS.U16 [R27+UR5+0x8680], R60 ;  /* 0x0086803c1b007988 */ /* 0x0101e80008000405 */
[----:B------:R1:W-:Y:S04]  /*37c40*/  STS.U16 [R27+UR5+0x8a00], R61 ;  /* 0x008a003d1b007988 */ /* 0x0003e80008000405 */
[----:B0-----:R-:W4:Y:S04]  /*37c50*/  LDL.LU R60, [R1+0x80] ;  /* 0x00008000013c7983 */ /* 0x001f280000300800 */
[----:B-1----:R-:W4:Y:S04]  /*37c60*/  LDL.LU R61, [R1+0x7c] ;  /* 0x00007c00013d7983 */ /* 0x002f280000300800 */
[----:B------:R-:W4:Y:S04]  /*37c70*/  LDL.LU R29, [R1+0x58] ;  /* 0x00005800011d7983 */ /* 0x000f280000300800 */
[----:B------:R-:W4:Y:S04]  /*37c80*/  LDL.LU R28, [R1+0x54] ;  /* 0x00005400011c7983 */ /* 0x000f280000300800 */
[----:B------:R0:W-:Y:S04]  /*37c90*/  STS.U16 [R27+UR5+0x8a40], R53 ;  /* 0x008a40351b007988 */ /* 0x0001e80008000405 */
[----:B------:R1:W-:Y:S04]  /*37ca0*/  STS.U16 [R27+UR5+0x8a80], R54 ;  /* 0x008a80361b007988 */ /* 0x0003e80008000405 */
[----:B------:R1:W-:Y:S04]  /*37cb0*/  STS.U16 [R27+UR5+0x8ac0], R4 ;  /* 0x008ac0041b007988 */ /* 0x0003e80008000405 */
[----:B0-----:R-:W4:Y:S04]  /*37cc0*/  LDL.LU R53, [R1+0x6094] ;  /* 0x0060940001357983 */ /* 0x001f280000300800 */
[----:B-1----:R-:W4:Y:S04]  /*37cd0*/  LDL.LU R54, [R1+0x6090] ;  /* 0x0060900001367983 */ /* 0x002f280000300800 */
[----:B------:R0:W-:Y:S04]  /*37ce0*/  STS.U16 [R27+UR5+0x8e40], R5 ;  /* 0x008e40051b007988 */ /* 0x0001e80008000405 */
[----:B------:R1:W-:Y:S04]  /*37cf0*/  STS.U16 [R27+UR5+0x8e00], R6 ;  /* 0x008e00061b007988 */ /* 0x0003e80008000405 */
[----:B------:R1:W-:Y:S04]  /*37d00*/  STS.U16 [R27+UR5+0x8ec0], R7 ;  /* 0x008ec0071b007988 */ /* 0x0003e80008000405 */
[----:B------:R-:W4:Y:S04]  /*37d10*/  LDL.LU R4, [R1+0x608c] ;  /* 0x00608c0001047983 */ /* 0x000f280000300800 */
[----:B0-----:R-:W4:Y:S04]  /*37d20*/  LDL.LU R5, [R1+0x6088] ;  /* 0x0060880001057983 */ /* 0x001f280000300800 */
[----:B-1----:R-:W4:Y:S04]  /*37d30*/  LDL.LU R6, [R1+0x6084] ;  /* 0x0060840001067983 */ /* 0x002f280000300800 */
[----:B------:R-:W-:Y:S04]  /*37d40*/  STS.U16 [R27+UR5+0x8e80], R3 ;  /* 0x008e80031b007988 */ /* 0x000fe80008000405 */
[----:B------:R-:W4:Y:S04]  /*37d50*/  LDL.LU R7, [R1+0x6080] ;  /* 0x0060800001077983 */ /* 0x000f280000300800 */
[----:B--2---:R0:W-:Y:S04]  /*37d60*/  STS.U16 [R27+UR5+0x9200], R2 ;  /* 0x009200021b007988 */ /* 0x0041e80008000405 */
[----:B------:R1:W-:Y:S04]  /*37d70*/  STS.U16 [R27+UR5+0x9240], R8 ;  /* 0x009240081b007988 */ /* 0x0003e80008000405 */
[----:B------:R2:W-:Y:S04]  /*37d80*/  STS.U16 [R27+UR5+0x9280], R9 ;  /* 0x009280091b007988 */ /* 0x0005e80008000405 */
[----:B------:R0:W-:Y:S04]  /*37d90*/  STS.U16 [R27+UR5+0x92c0], R10 ;  /* 0x0092c00a1b007988 */ /* 0x0001e80008000405 */
[----:B------:R1:W-:Y:S04]  /*37da0*/  STS.U16 [R27+UR5+0x9640], R11 ;  /* 0x0096400b1b007988 */ /* 0x0003e80008000405 */
[----:B------:R1:W-:Y:S04]  /*37db0*/  STS.U16 [R27+UR5+0x9600], R12 ;  /* 0x0096000c1b007988 */ /* 0x0003e80008000405 */
[----:B0-----:R-:W4:Y:S04]  /*37dc0*/  LDL.LU R2, [R1+0x24] ;  /* 0x0000240001027983 */ /* 0x001f280000300800 */
[----:B------:R-:W4:Y:S04]  /*37dd0*/  LDL.LU R3, [R1+0x20] ;  /* 0x0000200001037983 */ /* 0x000f280000300800 */
[----:B-1----:R-:W4:Y:S04]  /*37de0*/  LDL.LU R8, [R1+0x607c] ;  /* 0x00607c0001087983 */ /* 0x002f280000300800 */
[----:B--2---:R-:W2:Y:S04]  /*37df0*/  LDL.LU R9, [R1+0x6078] ;  /* 0x0060780001097983 */ /* 0x004ea80000300800 */
[----:B------:R-:W2:Y:S04]  /*37e00*/  LDL.LU R10, [R1+0x6074] ;  /* 0x00607400010a7983 */ /* 0x000ea80000300800 */
[----:B------:R-:W2:Y:S04]  /*37e10*/  LDL.LU R11, [R1+0x6070] ;  /* 0x00607000010b7983 */ /* 0x000ea80000300800 */
[----:B------:R-:W2:Y:S04]  /*37e20*/  LDL.LU R12, [R1+0x606c] ;  /* 0x00606c00010c7983 */ /* 0x000ea80000300800 */
[----:B------:R0:W-:Y:S04]  /*37e30*/  STS.U16 [R27+UR5+0x96c0], R13 ;  /* 0x0096c00d1b007988 */ /* 0x0001e80008000405 */
[----:B------:R1:W-:Y:S04]  /*37e40*/  STS.U16 [R27+UR5+0x9680], R14 ;  /* 0x0096800e1b007988 */ /* 0x0003e80008000405 */
[----:B------:R0:W-:Y:S04]  /*37e50*/  STS.U16 [R27+UR5+0x9a00], R34 ;  /* 0x009a00221b007988 */ /* 0x0001e80008000405 */
[----:B------:R0:W-:Y:S04]  /*37e60*/  STS.U16 [R27+UR5+0x9a40], R43 ;  /* 0x009a402b1b007988 */ /* 0x0001e80008000405 */
[----:B------:R1:W-:Y:S04]  /*37e70*/  STS.U16 [R27+UR5+0x9a80], R44 ;  /* 0x009a802c1b007988 */ /* 0x0003e80008000405 */
[----:B------:R3:W-:Y:S04]  /*37e80*/  STS.U16 [R27+UR5+0x9ac0], R45 ;  /* 0x009ac02d1b007988 */ /* 0x0007e80008000405 */
[----:B0-----:R-:W2:Y:S04]  /*37e90*/  LDL.LU R13, [R1+0x6068] ;  /* 0x00606800010d7983 */ /* 0x001ea80000300800 */
[----:B-1----:R-:W2:Y:S04]  /*37ea0*/  LDL.LU R14, [R1+0x6064] ;  /* 0x00606400010e7983 */ /* 0x002ea80000300800 */
[----:B------:R-:W2:Y:S04]  /*37eb0*/  LDL.LU R34, [R1+0x6060] ;  /* 0x0060600001227983 */ /* 0x000ea80000300800 */
[----:B------:R-:W2:Y:S04]  /*37ec0*/  LDL.LU R43, [R1+0x605c] ;  /* 0x00605c00012b7983 */ /* 0x000ea80000300800 */
[----:B------:R-:W2:Y:S04]  /*37ed0*/  LDL.LU R44, [R1+0x6058] ;  /* 0x00605800012c7983 */ /* 0x000ea80000300800 */
[----:B---3--:R-:W3:Y:S04]  /*37ee0*/  LDL.LU R45, [R1+0x6054] ;  /* 0x00605400012d7983 */ /* 0x008ee80000300800 */
        /* <DEDUP_REMOVED lines=11> */
[----:B------:R-:W2:Y:S04]  /*37fa0*/  LDL.LU R0, [R1+0x603c] ;  /* 0x00603c0001007983 */ /* 0x000ea80000300800 */
[----:B----4-:R0:W-:Y:S04]  /*37fb0*/  STS.U16 [R27+UR5+0xa280], R60 ;  /* 0x00a2803c1b007988 */ /* 0x0101e80008000405 */
[----:B------:R1:W-:Y:S04]  /*37fc0*/  STS.U16 [R27+UR5+0xa2c0], R61 ;  /* 0x00a2c03d1b007988 */ /* 0x0003e80008000405 */
[----:B0-----:R-:W4:Y:S04]  /*37fd0*/  LDL.LU R60, [R1+0x6038] ;  /* 0x00603800013c7983 */ /* 0x001f280000300800 */
[----:B-1----:R-:W2:Y:S04]  /*37fe0*/  LDL.LU R61, [R1+0x6034] ;  /* 0x00603400013d7983 */ /* 0x002ea80000300800 */
[----:B------:R-:W-:Y:S04]  /*37ff0*/  STS.U16 [R27+UR5+0xa640], R29 ;  /* 0x00a6401d1b007988 */ /* 0x000fe80008000405 */
[----:B------:R0:W-:Y:S04]  /*38000*/  STS.U16 [R27+UR5+0xa600], R28 ;  /* 0x00a6001c1b007988 */ /* 0x0001e80008000405 */
[----:B0-----:R-:W3:Y:S04]  /*38010*/  LDL.LU R28, [R1+0x668] ;  /* 0x00066800011c7983 */ /* 0x001ee80000300800 */
[----:B------:R-:W3:Y:S04]  /*38020*/  LDL.LU R29, [R1+0x664] ;  /* 0x00066400011d7983 */ /* 0x000ee80000300800 */
[----:B--2---:R0:W-:Y:S04]  /*38030*/  STS.U16 [R27+UR5+0xa6c0], R61 ;  /* 0x00a6c03d1b007988 */ /* 0x0041e80008000405 */
[----:B----4-:R-:W-:Y:S04]  /*38040*/  STS.U16 [R27+UR5+0xa680], R60 ;  /* 0x00a6803c1b007988 */ /* 0x010fe80008000405 */
[----:B------:R1:W-:Y:S04]  /*38050*/  STS.U16 [R27+UR5+0xaa00], R0 ;  /* 0x00aa00001b007988 */ /* 0x0003e80008000405 */
[----:B------:R2:W-:Y:S04]  /*38060*/  STS.U16 [R27+UR5+0xaa40], R2 ;  /* 0x00aa40021b007988 */ /* 0x0005e80008000405 */
[----:B0-----:R-:W4:Y:S04]  /*38070*/  LDL.LU R61, [R1+0x660] ;  /* 0x00066000013d7983 */ /* 0x001f280000300800 */
[----:B-1----:R-:W3:Y:S04]  /*38080*/  LDL.LU R0, [R1+0x65c] ;  /* 0x00065c0001007983 */ /* 0x002ee80000300800 */
[----:B------:R-:W3:Y:S04]  /*38090*/  LDL.LU R60, [R1+0x614] ;  /* 0x00061400013c7983 */ /* 0x000ee80000300800 */
[----:B--2---:R-:W2:Y:S04]  /*380a0*/  LDL.LU R2, [R1+0x6030] ;  /* 0x0060300001027983 */ /* 0x004ea80000300800 */
[----:B------:R0:W-:Y:S02]  /*380b0*/  STS.U16 [R27+UR5+0xaa80], R3 ;  /* 0x00aa80031b007988 */ /* 0x0001e40008000405 */
[----:B0-----:R-:W0:Y:S02]  /*380c0*/  S2R R3, SR_TID.X ;  /* 0x0000000000037919 */ /* 0x001e240000002100 */
[----:B0-----:R-:W-:-:S05]  /*380d0*/  LOP3.LUT R3, R3, 0x1f, RZ, 0xc0, !PT ;  /* 0x0000001f03037812 */ /* 0x001fca00078ec0ff */
[----:B------:R-:W-:Y:S01]  /*380e0*/  IMAD.SHL.U32 R3, R3, 0x2, RZ ;  /* 0x0000000203037824 */ /* 0x000fe200078e00ff */
[----:B--2---:R0:W-:Y:S04]  /*380f0*/  STS.U16 [R27+UR5+0xaac0], R2 ;  /* 0x00aac0021b007988 */ /* 0x0041e80008000405 */
[----:B------:R-:W-:Y:S04]  /*38100*/  STS.U16 [R27+UR5+0xae40], R58 ;  /* 0x00ae403a1b007988 */ /* 0x000fe80008000405 */
[----:B------:R-:W-:Y:S04]  /*38110*/  STS.U16 [R27+UR5+0xae00], R57 ;  /* 0x00ae00391b007988 */ /* 0x000fe80008000405 */
[----:B------:R-:W-:Y:S04]  /*38120*/  STS.U16 [R27+UR5+0xaec0], R56 ;  /* 0x00aec0381b007988 */ /* 0x000fe80008000405 */
[----:B------:R-:W-:Y:S04]  /*38130*/  STS.U16 [R27+UR5+0xae80], R55 ;  /* 0x00ae80371b007988 */ /* 0x000fe80008000405 */
[----:B------:R-:W-:Y:S04]  /*38140*/  STS.U16 [R27+UR5+0xb200], R46 ;  /* 0x00b2002e1b007988 */ /* 0x000fe80008000405 */
[----:B---3--:R-:W-:Y:S04]  /*38150*/  STS.U16 [R27+UR5+0xb240], R45 ;  /* 0x00b2402d1b007988 */ /* 0x008fe80008000405 */
        /* <DEDUP_REMOVED lines=13> */
[----:B------:R0:W-:Y:S04]  /*38230*/  STS.U16 [R27+UR5+0xbec0], R5 ;  /* 0x00bec0051b007988 */ /* 0x0001e80008000405 */
[----:B------:R1:W-:Y:S04]  /*38240*/  STS.U16 [R27+UR5+0xbe80], R4 ;  /* 0x00be80041b007988 */ /* 0x0003e80008000405 */
[----:B------:R2:W-:Y:S04]  /*38250*/  STS.U16 [R2+UR5+0x8300], R28 ;  /* 0x0083001c02007988 */ /* 0x0005e80008000405 */
[----:B------:R3:W-:Y:S04]  /*38260*/  STS.U16 [R2+UR5+0x8340], R29 ;  /* 0x0083401d02007988 */ /* 0x0007e80008000405 */
[----:B----4-:R4:W-:Y:S04]  /*38270*/  STS.U16 [R2+UR5+0x8380], R61 ;  /* 0x0083803d02007988 */ /* 0x0109e80008000405 */
[----:B------:R2:W-:Y:S04]  /*38280*/  STS.U16 [R2+UR5+0x83c0], R0 ;  /* 0x0083c00002007988 */ /* 0x0005e80008000405 */
[----:B0-----:R-:W4:Y:S04]  /*38290*/  LDL R5, [R1+0x26dc] ;  /* 0x0026dc0001057983 */ /* 0x001f280000100800 */
[----:B-1----:R-:W4:Y:S04]  /*382a0*/  LDL.LU R27, [R1+0x602c] ;  /* 0x00602c00011b7983 */ /* 0x002f280000300800 */
[----:B------:R-:W4:Y:S04]  /*382b0*/  LDL R4, [R1+0x26d8] ;  /* 0x0026d80001047983 */ /* 0x000f280000100800 */
[----:B--2---:R-:W2:Y:S04]  /*382c0*/  LDL.LU R28, [R1+0x6028] ;  /* 0x00602800011c7983 */ /* 0x004ea80000300800 */
[----:B---3--:R-:W3:Y:S04]  /*382d0*/  LDL.LU R29, [R1+0x6024] ;  /* 0x00602400011d7983 */ /* 0x008ee80000300800 */
[----:B----4-:R-:W4:Y:S04]  /*382e0*/  LDL.LU R61, [R1+0x6020] ;  /* 0x00602000013d7983 */ /* 0x010f280000300800 */
[----:B------:R-:W2:Y:S04]  /*382f0*/  LDL.LU R0, [R1+0x601c] ;  /* 0x00601c0001007983 */ /* 0x000ea80000300800 */
[----:B------:R0:W-:Y:S04]  /*38300*/  STS.U16 [R2+UR5+0x8740], R60 ;  /* 0x0087403c02007988 */ /* 0x0001e80008000405 */
[----:B0-----:R-:W2:Y:S04]  /*38310*/  LDL.LU R60, [R1+0x6018] ;  /* 0x00601800013c7983 */ /* 0x001ea80000300800 */
[----:B--2---:R0:W-:Y:S04]  /*38320*/  STS.U16 [R2+UR5+0x8700], R60 ;  /* 0x0087003c02007988 */ /* 0x0041e80008000405 */
[----:B0-----:R-:W2:Y:S01]  /*38330*/  LDL.LU R60, [R1+0x6014] ;  /* 0x00601400013c7983 */ /* 0x001ea20000300800 */
[----:B------:R-:W-:-:S04]  /*38340*/  @!P0 LOP3.LUT R5, R5, R4, RZ, 0x3c, !PT ;  /* 0x0000000405058212 */ /* 0x000fc800078e3cff */
[----:B------:R-:W-:-:S04]  /*38350*/  @!P0 LOP3.LUT R4, R5, R4, RZ, 0x3c, !PT ;  /* 0x0000000405048212 */ /* 0x000fc800078e3cff */
[----:B------:R-:W-:Y:S02]  /*38360*/  @!P0 LOP3.LUT R5, R5, R4, RZ, 0x3c, !PT ;  /* 0x0000000405058212 */ /* 0x000fe400078e3cff */
[----:B--2---:R-:W-:-:S06]  /*38370*/  PRMT R60, RZ, 0x7610, R60 ;  /* 0x00007610ff3c7816 */ /* 0x004fcc000000003c */
[----:B------:R-:W2:Y:S04]  /*38380*/  @!P0 LDG.E.U16 R60, desc[UR66][R4.64] ;  /* 0x00000042043c8981 */ /* 0x000ea8000c1e1500 */
[----:B------:R0:W-:Y:S04]  /*38390*/  STS.U16 [R2+UR5+0x87c0], R0 ;  /* 0x0087c00002007988 */ /* 0x0001e80008000405 */
[----:B----4-:R1:W-:Y:S04]  /*383a0*/  STS.U16 [R2+UR5+0x8780], R61 ;  /* 0x0087803d02007988 */ /* 0x0103e80008000405 */
[----:B0-----:R-:W4:Y:S04]  /*383b0*/  LDL.LU R0, [R1+0x6010] ;  /* 0x0060100001007983 */ /* 0x001f280000300800 */
[----:B-1----:R-:W3:Y:S04]  /*383c0*/  LDL.LU R61, [R1+0x600c] ;  /* 0x00600c00013d7983 */ /* 0x002ee80000300800 */
[----:B--2---:R0:W-:Y:S04]  /*383d0*/  STL [R1+0x574], R60 ;  /* 0x0005743c01007387 */ /* 0x0041e80000100800 */
[----:B0-----:R-:W2:Y:S04]  /*383e0*/  LDL.LU R60, [R1+0x6008] ;  /* 0x00600800013c7983 */ /* 0x001ea80000300800 */
[----:B------:R-:W2:Y:S04]  /*383f0*/  LDL R4, [R1+0x26d0] ;  /* 0x0026d00001047983 */ /* 0x000ea80000100800 */
[----:B------:R-:W2:Y:S01]  /*38400*/  LDL R5, [R1+0x26d4] ;  /* 0x0026d40001057983 */ /* 0x000ea20000100800 */
[----:B---3--:R-:W-:-:S02]  /*38410*/  PRMT R61, RZ, 0x7610, R61 ;  /* 0x00007610ff3d7816 */ /* 0x008fc4000000003d */
[----:B--2---:R-:W-:-:S04]  /*38420*/  @!P1 LOP3.LUT R5, R5, R4, RZ, 0x3c, !PT ;  /* 0x0000000405059212 */ /* 0x004fc800078e3cff */
[----:B------:R-:W-:-:S04]  /*38430*/  @!P1 LOP3.LUT R4, R5, R4, RZ, 0x3c, !PT ;  /* 0x0000000405049212 */ /* 0x000fc800078e3cff */
[----:B------:R-:W-:-:S05]  /*38440*/  @!P1 LOP3.LUT R5, R5, R4, RZ, 0x3c, !PT ;  /* 0x0000000405059212 */ /* 0x000fca00078e3cff */
[----:B------:R-:W2:Y:S04]  /*38450*/  @!P1 LDG.E.U16 R61, desc[UR66][R4.64] ;  /* 0x00000042043d9981 */ /* 0x000ea8000c1e1500 */
[----:B--2---:R0:W-:Y:S04]  /*38460*/  STL [R1+0x570], R61 ;  /* 0x0005703d01007387 */ /* 0x0041e80000100800 */
[----:B0-----:R-:W2:Y:S04]  /*38470*/  LDL.LU R61, [R1+0x6004] ;  /* 0x00600400013d7983 */ /* 0x001ea80000300800 */
[----:B------:R-:W3:Y:S04]  /*38480*/  LDL R4, [R1+0x2698] ;  /* 0x0026980001047983 */ /* 0x000ee80000100800 */
[----:B------:R-:W3:Y:S01]  /*38490*/  LDL R5, [R1+0x269c] ;  /* 0x00269c0001057983 */ /* 0x000ee20000100800 */
[----:B------:R-:W-:-:S02]  /*384a0*/  PRMT R60, RZ, 0x7610, R60 ;  /* 0x00007610ff3c7816 */ /* 0x000fc4000000003c */
[----:B---3--:R-:W-:-:S04]  /*384b0*/  @!P0 LOP3.LUT R5, R5, R4, RZ, 0x3c, !PT ;  /* 0x0000000405058212 */ /* 0x008fc800078e3cff */
[----:B------:R-:W-:-:S04]  /*384c0*/  @!P0 LOP3.LUT R4, R5, R4, RZ, 0x3c, !PT ;  /* 0x0000000405048212 */ /* 0x000fc800078e3cff */
[----:B------:R-:W-:-:S05]  /*384d0*/  @!P0 LOP3.LUT R5, R5, R4, RZ, 0x3c, !PT ;  /* 0x0000000405058212 */ /* 0x000fca00078e3cff */
[----:B------:R-:W3:Y:S04]  /*384e0*/  @!P0 LDG.E.U16 R60, desc[UR66][R4.64] ;  /* 0x00000042043c8981 */ /* 0x000ee8000c1e1500 */
[----:B---3--:R0:W-:Y:S04]  /*384f0*/  STL [R1+0x40c], R60 ;  /* 0x00040c3c01007387 */ /* 0x0081e80000100800 */
[----:B0-----:R-:W3:Y:S04]  /*38500*/  LDL.LU R60, [R1+0x6000] ;  /* 0x00600000013c7983 */ /* 0x001ee80000300800 */
[----:B------:R-:W3:Y:S04]  /*38510*/  LDL R4, [R1+0x2690] ;  /* 0x0026900001047983 */ /* 0x000ee80000100800 */
[----:B------:R-:W3:Y:S01]  /*38520*/  LDL R5, [R1+0x2694] ;  /* 0x0026940001057983 */ /* 0x000ee20000100800 */
[----:B--2---:R-:W-:-:S02]  /*38530*/  PRMT R61, RZ, 0x7610, R61 ;  /* 0x00007610ff3d7816 */ /* 0x004fc4000000003d */
[----:B---3--:R-:W-:-:S04]  /*38540*/  @!P1 LOP3.LUT R5, R5, R4, RZ, 0x3c, !PT ;  /* 0x0000000405059212 */ /* 0x008fc800078e3cff */
        /* <DEDUP_REMOVED lines=698> */
[----:B------:R-:W2:Y:S04]  /*3b0f0*/  LDL R4, [R1+0x1cd0] ;  /* 0x001cd00001047983 */ /* 0x000ea80000100800 */
[----:B------:R-:W2:Y:S01]  /*3b100*/  LDL R5, [R1+0x1cd4] ;  /* 0x001cd40001057983 */ /* 0x000ea20000100800 */
[----:B------:R-:W-:-:S02]  /*3b110*/  PRMT R27, RZ, 0x7610, R27 ;  /* 0x00007610ff1b7816 */ /* 0x000fc4000000001b */
[----:B--2---:R-:W-:-:S04]  /*3b120*/  @!P1 LOP3.LUT R5, R5, R4, RZ, 0x3c, !PT ;  /* 0x0000000405059212 */ /* 0x004fc800078e3cff */
[----:B------:R-:W-:-:S04]  /*3b130*/  @!P1 LOP3.LUT R4, R5, R4, RZ, 0x3c, !PT ;  /* 0x0000000405049212 */ /* 0x000fc800078e3cff */
[----:B------:R-:W-:-:S05]  /*3b140*/  @!P1 LOP3.LUT R5, R5, R4, RZ, 0x3c, !PT ;  /* 0x0000000405059212 */ /* 0x000fca00078e3cff */
[----:B------:R0:W2:Y:S04]  /*3b150*/  @!P1 LDG.E.U16 R27, desc[UR66][R4.64] ;  /* 0x00000042041b9981 */ /* 0x0000a8000c1e1500 */
[----:B------:R-:W0:Y:S04]  /*3b160*/  LDL R4, [R1+0x1c98] ;  /* 0x001c980001047983 */ /* 0x000e280000100800 */
[----:B------:R-:W0:Y:S01]  /*3b170*/  LDL R5, [R1+0x1c9c] ;  /* 0x001c9c0001057983 */ /* 0x000e220000100800 */
[----:B---3--:R-:W-:Y:S02]  /*3b180*/  PRMT R60, RZ, 0x7610, R60 ;  /* 0x00007610ff3c7816 */ /* 0x008fe4000000003c */
[----:B0-----:R-:W-:-:S04]  /*3b190*/  @!P0 LOP3.LUT R5, R5, R4, RZ, 0x3c, !PT ;  /* 0x0000000405058212 */ /* 0x001fc800078e3cff */
[----:B------:R-:W-:-:S04]  /*3b1a0*/  @!P0 LOP3.LUT R4, R5, R4, RZ, 0x3c, !PT ;  /* 0x0000000405048212 */ /* 0x000fc800078e3cff */
[----:B------:R-:W-:-:S05]  /*3b1b0*/  @!P0 LOP3.LUT R5, R5, R4, RZ, 0x3c, !PT ;  /* 0x0000000405058212 */ /* 0x000fca00078e3cff */
[----:B------:R-:W3:Y:S04]  /*3b1c0*/  @!P0 LDG.E.U16 R60, desc[UR66][R4.64] ;  /* 0x00000042043c8981 */ /* 0x000ee8000c1e1500 */
[----:B--2---:R0:W-:Y:S04]  /*3b1d0*/  STL [R1+0x20], R27 ;  /* 0x0000201b01007387 */ /* 0x0041e80000100800 */
[----:B0-----:R-:W2:Y:S04]  /*3b1e0*/  LDL R27, [R1+0x1c14] ;  /* 0x001c1400011b7983 */ /* 0x001ea80000100800 */
        /* <DEDUP_REMOVED lines=11> */
[----:B------:R-:W-:Y:S02]  /*3b2a0*/  PRMT R61, RZ, 0x7610, R61 ;  /* 0x00007610ff3d7816 */ /* 0x000fe4000000003d */
        /* <DEDUP_REMOVED lines=14> */
[----:B------:R-:W2:Y:S04]  /*3b390*/  @!P1 LDG.E.U16 R60, desc[UR66][R4.64] ;  /* 0x00000042043c9981 */ /* 0x000ea8000c1e1500 */
        /* <DEDUP_REMOVED lines=8> */
[----:B------:R-:W2:Y:S01]  /*3b420*/  @!P0 LDG.E.U16 R61, desc[UR66][R4.64] ;  /* 0x00000042043d8981 */ /* 0x000ea2000c1e1500 */
[----:B------:R-:W-:-:S03]  /*3b430*/  PRMT R60, RZ, 0x7610, R60 ;  /* 0x00007610ff3c7816 */ /* 0x000fc6000000003c */
[----:B--2---:R0:W-:Y:S04]  /*3b440*/  STL [R1+0xc], R61 ;  /* 0x00000c3d01007387 */ /* 0x0041e80000100800 */
[----:B0-----:R-:W2:Y:S04]  /*3b450*/  LDL.LU R61, [R1+0x5eb8] ;  /* 0x005eb800013d7983 */ /* 0x001ea80000300800 */
[----:B------:R-:W3:Y:S01]  /*3b460*/  LDL R5, [R1+0x1c10] ;  /* 0x001c100001057983 */ /* 0x000ee20000100800 */
[----:B------:R-:W-:-:S03]  /*3b470*/  @!P1 IMAD.MOV.U32 R4, RZ, RZ, R27 ;  /* 0x000000ffff049224 */ /* 0x000fc600078e001b */
[----:B------:R-:W2:Y:S04]  /*3b480*/  LDL R27, [R1+0x1b94] ;  /* 0x001b9400011b7983 */ /* 0x000ea80000100800 */
[----:B---3--:R-:W3:Y:S04]  /*3b490*/  @!P1 LDG.E.U16 R60, desc[UR66][R4.64] ;  /* 0x00000042043c9981 */ /* 0x008ee8000c1e1500 */
        /* <DEDUP_REMOVED lines=8> */
[----:B------:R-:W2:Y:S01]  /*3b520*/  @!P0 LDG.E.U16 R3, desc[UR66][R4.64] ;  /* 0x0000004204038981 */ /* 0x000ea2000c1e1500 */
[----:B------:R-:W-:-:S03]  /*3b530*/  PRMT R61, RZ, 0x7610, R61 ;  /* 0x00007610ff3d7816 */ /* 0x000fc6000000003d */
[----:B--2---:R-:W-:Y:S04]  /*3b540*/  STL [R1+0x4], R3 ;  /* 0x0000040301007387 */ /* 0x004fe80000100800 */
[----:B------:R-:W2:Y:S01]  /*3b550*/  LDL R5, [R1+0x1bd0] ;  /* 0x001bd00001057983 */ /* 0x000ea20000100800 */
[----:B------:R-:W-:Y:S01]  /*3b560*/  @!P1 IMAD.MOV.U32 R4, RZ, RZ, R26 ;  /* 0x000000ffff049224 */ /* 0x000fe200078e001a */
[----:B------:R-:W-:Y:S02]  /*3b570*/  PRMT R59, RZ, 0x7610, R59 ;  /* 0x00007610ff3b7816 */ /* 0x000fe4000000003b */
[----:B------:R-:W3:Y:S04]  /*3b580*/  LDL R26, [R1+0x1b54] ;  /* 0x001b5400011a7983 */ /* 0x000ee80000100800 */
[----:B--2---:R0:W2:Y:S04]  /*3b590*/  @!P1 LDG.E.U16 R61, desc[UR66][R4.64] ;  /* 0x00000042043d9981 */ /* 0x0040a8000c1e1500 */
[----:B------:R-:W0:Y:S04]  /*3b5a0*/  LDL R4, [R1+0x1b98] ;  /* 0x001b980001047983 */ /* 0x000e280000100800 */
[----:B------:R-:W0:Y:S02]  /*3b5b0*/  LDL R5, [R1+0x1b9c] ;  /* 0x001b9c0001057983 */ /* 0x000e240000100800 */
[----:B0-----:R-:W-:-:S04]  /*3b5c0*/  @!P0 LOP3.LUT R5, R5, R4, RZ, 0x3c, !PT ;  /* 0x0000000405058212 */ /* 0x001fc800078e3cff */
[----:B------:R-:W-:-:S04]  /*3b5d0*/  @!P0 LOP3.LUT R4, R5, R4, RZ, 0x3c, !PT ;  /* 0x0000000405048212 */ /* 0x000fc800078e3cff */
[----:B------:R-:W-:Y:S01]  /*3b5e0*/  @!P0 LOP3.LUT R5, R5, R4, RZ, 0x3c, !PT ;  /* 0x0000000405058212 */ /* 0x000fe200078e3cff */
[----:B--2---:R0:W-:Y:S04]  /*3b5f0*/  STL [R1+0x5e3c], R61 ;  /* 0x005e3c3d01007387 */ /* 0x0041e80000100800 */
[----:B------:R1:W2:Y:S01]  /*3b600*/  @!P0 LDG.E.U16 R59, desc[UR66][R4.64] ;  /* 0x00000042043b8981 */ /* 0x0002a2000c1e1500 */
[----:B------:R-:W-:-:S03]  /*3b610*/  PRMT R58, RZ, 0x7610, R58 ;  /* 0x00007610ff3a7816 */ /* 0x000fc6000000003a */
[----:B0-----:R-:W3:Y:S04]  /*3b620*/  LDL R61, [R1+0x1b50] ;  /* 0x001b5000013d7983 */ /* 0x001ee80000100800 */
[----:B------:R-:W3:Y:S01]  /*3b630*/  LDL R5, [R1+0x1b90] ;  /* 0x001b900001057983 */ /* 0x000ee20000100800 */
[----:B-1----:R-:W-:-:S03]  /*3b640*/  @!P1 IMAD.MOV.U32 R4, RZ, RZ, R27 ;  /* 0x000000ffff049224 */ /* 0x002fc600078e001b */
[----:B--2---:R0:W-:Y:S01]  /*3b650*/  STL [R1+0x5e40], R59 ;  /* 0x005e403b01007387 */ /* 0x0041e20000100800 */
[----:B------:R-:W-:Y:S02]  /*3b660*/  PRMT R57, RZ, 0x7610, R57 ;  /* 0x00007610ff397816 */ /* 0x000fe40000000039 */
[----:B------:R-:W-:Y:S01]  /*3b670*/  PRMT R56, RZ, 0x7610, R56 ;  /* 0x00007610ff387816 */ /* 0x000fe20000000038 */
[----:B------:R-:W2:Y:S04]  /*3b680*/  LDL R27, [R1+0x1b1c] ;  /* 0x001b1c00011b7983 */ /* 0x000ea80000100800 */
[----:B0-----:R-:W2:Y:S04]  /*3b690*/  LDL R59, [R1+0x1b5c] ;  /* 0x001b5c00013b7983 */ /* 0x001ea80000100800 */
[----:B---3--:R2:W3:Y:S04]  /*3b6a0*/  @!P1 LDG.E.U16 R58, desc[UR66][R4.64] ;  /* 0x00000042043a9981 */ /* 0x0084e8000c1e1500 */
[----:B------:R-:W3:Y:S01]  /*3b6b0*/  LDL R5, [R1+0x1b58] ;  /* 0x001b580001057983 */ /* 0x000ee20000100800 */
[----:B--2---:R-:W-:-:S05]  /*3b6c0*/  @!P0 MOV R4, R59 ;  /* 0x0000003b00048202 */ /* 0x004fca0000000f00 */
[----:B---3--:R0:W2:Y:S04]  /*3b6d0*/  @!P0 LDG.E.U16 R57, desc[UR66][R4.64] ;  /* 0x0000004204398981 */ /* 0x0080a8000c1e1500 */
[----:B------:R1:W-:Y:S01]  /*3b6e0*/  STL [R1+0x5e44], R58 ;  /* 0x005e443a01007387 */ /* 0x0003e20000100800 */
[----:B0-----:R-:W-:Y:S02]  /*3b6f0*/  @!P1 IMAD.MOV.U32 R4, RZ, RZ, R26 ;  /* 0x000000ffff049224 */ /* 0x001fe400078e001a */
[----:B------:R-:W-:Y:S01]  /*3b700*/  @!P1 IMAD.MOV.U32 R5, RZ, RZ, R61 ;  /* 0x000000ffff059224 */ /* 0x000fe200078e003d */
[----:B-1----:R-:W3:Y:S04]  /*3b710*/  LDL R58, [R1+0x1b14] ;  /* 0x001b1400013a7983 */ /* 0x002ee80000100800 */
[----:B------:R0:W3:Y:S04]  /*3b720*/  @!P1 LDG.E.U16 R56, desc[UR66][R4.64] ;  /* 0x0000004204389981 */ /* 0x0000e8000c1e1500 */
[----:B--2---:R1:W-:Y:S04]  /*3b730*/  STL [R1+0x5e48], R57 ;  /* 0x005e483901007387 */ /* 0x0043e80000100800 */
[----:B------:R-:W2:Y:S01]  /*3b740*/  LDL R5, [R1+0x1b18] ;  /* 0x001b180001057983 */ /* 0x000ea20000100800 */
[----:B------:R-:W-:Y:S01]  /*3b750*/  PRMT R55, RZ, 0x7610, R55 ;  /* 0x00007610ff377816 */ /* 0x000fe20000000037 */
[----:B0-----:R-:W-:-:S02]  /*3b760*/  @!P0 IMAD.MOV.U32 R4, RZ, RZ, R27 ;  /* 0x000000ffff048224 */ /* 0x001fc400078e001b */
[----:B------:R-:W4:Y:S04]  /*3b770*/  LDL R61, [R1+0x1ad8] ;  /* 0x001ad800013d7983 */ /* 0x000f280000100800 */
[----:B------:R-:W4:Y:S04]  /*3b780*/  LDL R59, [R1+0x1adc] ;  /* 0x001adc00013b7983 */ /* 0x000f280000100800 */
[----:B------:R-:W4:Y:S04]  /*3b790*/  LDL R26, [R1+0x1ad4] ;  /* 0x001ad400011a7983 */ /* 0x000f280000100800 */
[----:B-1----:R-:W4:Y:S04]  /*3b7a0*/  LDL R57, [R1+0x1ad0] ;  /* 0x001ad00001397983 */ /* 0x002f280000100800 */
[----:B---3--:R0:W-:Y:S04]  /*3b7b0*/  STL [R1+0x5e4c], R56 ;  /* 0x005e4c3801007387 */ /* 0x0081e80000100800 */
[----:B------:R-:W3:Y:S04]  /*3b7c0*/  LDL R27, [R1+0x1a9c] ;  /* 0x001a9c00011b7983 */ /* 0x000ee80000100800 */
[----:B0-----:R-:W3:Y:S04]  /*3b7d0*/  LDL R56, [R1+0x1a98] ;  /* 0x001a980001387983 */ /* 0x001ee80000100800 */
[----:B--2---:R0:W2:Y:S04]  /*3b7e0*/  @!P0 LDG.E.U16 R55, desc[UR66][R4.64] ;  /* 0x0000004204378981 */ /* 0x0040a8000c1e1500 */
[----:B------:R-:W2:Y:S01]  /*3b7f0*/  LDL R5, [R1+0x1b10] ;  /* 0x001b100001057983 */ /* 0x000ea20000100800 */
[----:B------:R-:W-:Y:S01]  /*3b800*/  PRMT R54, RZ, 0x7610, R54 ;  /* 0x00007610ff367816 */ /* 0x000fe20000000036 */
[----:B0-----:R-:W-:Y:S01]  /*3b810*/  @!P1 IMAD.MOV.U32 R4, RZ, RZ, R58 ;  /* 0x000000ffff049224 */ /* 0x001fe200078e003a */
[----:B------:R-:W-:-:S02]  /*3b820*/  PRMT R53, RZ, 0x7610, R53 ;  /* 0x00007610ff357816 */ /* 0x000fc40000000035 */
[----:B------:R-:W-:Y:S02]  /*3b830*/  PRMT R52, RZ, 0x7610, R52 ;  /* 0x00007610ff347816 */ /* 0x000fe40000000034 */
[----:B------:R-:W-:Y:S01]  /*3b840*/  PRMT R51, RZ, 0x7610, R51 ;  /* 0x00007610ff337816 */ /* 0x000fe20000000033 */
[----:B--2---:R4:W2:Y:S02]  /*3b850*/  @!P1 LDG.E.U16 R54, desc[UR66][R4.64] ;  /* 0x0000004204369981 */ /* 0x0048a4000c1e1500 */
[----:B----4-:R-:W-:Y:S02]  /*3b860*/  @!P0 IMAD.MOV.U32 R4, RZ, RZ, R59 ;  /* 0x000000ffff048224 */ /* 0x010fe400078e003b */
[----:B------:R-:W-:-:S05]  /*3b870*/  @!P0 IMAD.MOV.U32 R5, RZ, RZ, R61 ;  /* 0x000000ffff058224 */ /* 0x000fca00078e003d */
[----:B------:R0:W4:Y:S02]  /*3b880*/  @!P0 LDG.E.U16 R53, desc[UR66][R4.64] ;  /* 0x0000004204358981 */ /* 0x000124000c1e1500 */
[----:B0-----:R-:W-:Y:S02]  /*3b890*/  @!P1 IMAD.MOV.U32 R4, RZ, RZ, R26 ;  /* 0x000000ffff049224 */ /* 0x001fe400078e001a */
[----:B------:R-:W-:-:S05]  /*3b8a0*/  @!P1 IMAD.MOV.U32 R5, RZ, RZ, R57 ;  /* 0x000000ffff059224 */ /* 0x000fca00078e0039 */
[----:B------:R3:W4:Y:S04]  /*3b8b0*/  @!P1 LDG.E.U16 R52, desc[UR66][R4.64] ;  /* 0x0000004204349981 */ /* 0x000728000c1e1500 */
[----:B------:R0:W-:Y:S04]  /*3b8c0*/  STL [R1+0x5e50], R55 ;  /* 0x005e503701007387 */ /* 0x0001e80000100800 */
[----:B------:R-:W4:Y:S01]  /*3b8d0*/  LDL R58, [R1+0x1a90] ;  /* 0x001a9000013a7983 */ /* 0x000f220000100800 */
[----:B---3--:R-:W-:Y:S02]  /*3b8e0*/  @!P0 IMAD.MOV.U32 R4, RZ, RZ, R27 ;  /* 0x000000ffff048224 */ /* 0x008fe400078e001b */
[----:B------:R-:W-:Y:S01]  /*3b8f0*/  @!P0 IMAD.MOV.U32 R5, RZ, RZ, R56 ;  /* 0x000000ffff058224 */ /* 0x000fe200078e0038 */
[----:B0-----:R-:W3:Y:S04]  /*3b900*/  LDL R55, [R1+0x1a94] ;  /* 0x001a940001377983 */ /* 0x001ee80000100800 */
[----:B------:R3:W3:Y:S01]  /*3b910*/  @!P0 LDG.E.U16 R51, desc[UR66][R4.64] ;  /* 0x0000004204338981 */ /* 0x0006e2000c1e1500 */
[----:B------:R-:W-:-:S03]  /*3b920*/  PRMT R50, RZ, 0x7610, R50 ;  /* 0x00007610ff327816 */ /* 0x000fc60000000032 */
[----:B--2---:R0:W-:Y:S04]  /*3b930*/  STL [R1+0x5e54], R54 ;  /* 0x005e543601007387 */ /* 0x0041e80000100800 */
[----:B----4-:R1:W-:Y:S04]  /*3b940*/  STL [R1+0x5e58], R53 ;  /* 0x005e583501007387 */ /* 0x0103e80000100800 */
[----:B------:R-:W2:Y:S04]  /*3b950*/  LDL R57, [R1+0x1a58] ;  /* 0x001a580001397983 */ /* 0x000ea80000100800 */
[----:B------:R-:W4:Y:S04]  /*3b960*/  LDL R26, [R1+0x1a5c] ;  /* 0x001a5c00011a7983 */ /* 0x000f280000100800 */
[----:B------:R0:W-:Y:S04]  /*3b970*/  STL [R1+0x5e5c], R52 ;  /* 0x005e5c3401007387 */ /* 0x0001e80000100800 */
[----:B------:R-:W4:Y:S04]  /*3b980*/  LDL R56, [R1+0x1a50] ;  /* 0x001a500001387983 */ /* 0x000f280000100800 */
[----:B------:R-:W4:Y:S01]  /*3b990*/  LDL R27, [R1+0x1a54] ;  /* 0x001a5400011b7983 */ /* 0x000f220000100800 */
[----:B---3--:R-:W-:-:S03]  /*3b9a0*/  @!P1 IMAD.MOV.U32 R4, RZ, RZ, R55 ;  /* 0x000000ffff049224 */ /* 0x008fc600078e0037 */
[----:B------:R3:W-:Y:S04]  /*3b9b0*/  STL [R1+0x5e60], R51 ;  /* 0x005e603301007387 */ /* 0x0007e80000100800 */
[----:B------:R-:W3:Y:S04]  /*3b9c0*/  LDL R55, [R1+0x1a1c] ;  /* 0x001a1c0001377983 */ /* 0x000ee80000100800 */
[----:B0-----:R-:W3:Y:S01]  /*3b9d0*/  LDL R54, [R1+0x2ec4] ;  /* 0x002ec40001367983 */ /* 0x001ee20000100800 */
[----:B------:R-:W-:-:S03]  /*3b9e0*/  @!P1 IMAD.MOV.U32 R5, RZ, RZ, R58 ;  /* 0x000000ffff059224 */ /* 0x000fc600078e003a */
[----:B-1----:R-:W3:Y:S04]  /*3b9f0*/  LDL R53, [R1+0x2ec0] ;  /* 0x002ec00001357983 */ /* 0x002ee80000100800 */
[----:B------:R-:W3:Y:S04]  /*3ba00*/  LDL R52, [R1+0x2ecc] ;  /* 0x002ecc0001347983 */ /* 0x000ee80000100800 */
[----:B------:R2:W3:Y:S01]  /*3ba10*/  @!P1 LDG.E.U16 R50, desc[UR66][R4.64] ;  /* 0x0000004204329981 */ /* 0x0004e2000c1e1500 */
[----:B------:R-:W-:Y:S02]  /*3ba20*/  PRMT R49, RZ, 0x7610, R49 ;  /* 0x00007610ff317816 */ /* 0x000fe40000000031 */
[----:B------:R-:W-:-:S02]  /*3ba30*/  PRMT R48, RZ, 0x7610, R48 ;  /* 0x00007610ff307816 */ /* 0x000fc40000000030 */
[----:B------:R-:W-:Y:S02]  /*3ba40*/  PRMT R47, RZ, 0x7610, R47 ;  /* 0x00007610ff2f7816 */ /* 0x000fe4000000002f */
[----:B------:R-:W-:Y:S01]  /*3ba50*/  PRMT R46, RZ, 0x7610, R46 ;  /* 0x00007610ff2e7816 */ /* 0x000fe2000000002e */
[----:B--2---:R-:W-:Y:S02]  /*3ba60*/  @!P0 IMAD.MOV.U32 R5, RZ, RZ, R57 ;  /* 0x000000ffff058224 */ /* 0x004fe400078e0039 */
[----:B----4-:R-:W-:-:S05]  /*3ba70*/  @!P0 IMAD.MOV.U32 R4, RZ, RZ, R26 ;  /* 0x000000ffff048224 */ /* 0x010fca00078e001a */
[----:B------:R0:W2:Y:S02]  /*3ba80*/  @!P0 LDG.E.U16 R49, desc[UR66][R4.64] ;  /* 0x0000004204318981 */ /* 0x0000a4000c1e1500 */
[----:B0-----:R-:W-:Y:S02]  /*3ba90*/  @!P1 IMAD.MOV.U32 R5, RZ, RZ, R56 ;  /* 0x000000ffff059224 */ /* 0x001fe400078e0038 */
[----:B------:R-:W-:-:S05]  /*3baa0*/  @!P1 IMAD.MOV.U32 R4, RZ, RZ, R27 ;  /* 0x000000ffff049224 */ /* 0x000fca00078e001b */
[----:B------:R3:W4:Y:S02]  /*3bab0*/  @!P1 LDG.E.U16 R48, desc[UR66][R4.64] ;  /* 0x0000004204309981 */ /* 0x000724000c1e1500 */
[----:B---3--:R-:W-:Y:S02]  /*3bac0*/  @!P0 IMAD.MOV.U32 R5, RZ, RZ, R55 ;  /* 0x000000ffff058224 */ /* 0x008fe400078e0037 */
[----:B------:R-:W-:-:S05]  /*3bad0*/  @!P0 IMAD.MOV.U32 R4, RZ, RZ, R54 ;  /* 0x000000ffff048224 */ /* 0x000fca00078e0036 */
[----:B------:R0:W3:Y:S04]  /*3bae0*/  @!P0 LDG.E.U16 R47, desc[UR66][R4.64] ;  /* 0x00000042042f8981 */ /* 0x0000e8000c1e1500 */
[----:B------:R1:W-:Y:S04]  /*3baf0*/  STL [R1+0x5e64], R50 ;  /* 0x005e643201007387 */ /* 0x0003e80000100800 */
[----:B------:R-:W3:Y:S04]  /*3bb00*/  LDL R51, [R1+0x2ef8] ;  /* 0x002ef80001337983 */ /* 0x000ee80000100800 */
[----:B------:R-:W3:Y:S01]  /*3bb10*/  LDL R26, [R1+0x2f04] ;  /* 0x002f0400011a7983 */ /* 0x000ee20000100800 */
[----:B0-----:R-:W-:-:S02]  /*3bb20*/  @!P1 IMAD.MOV.U32 R4, RZ, RZ, R52 ;  /* 0x000000ffff049224 */ /* 0x001fc400078e0034 */
[----:B------:R-:W-:-:S05]  /*3bb30*/  @!P1 IMAD.MOV.U32 R5, RZ, RZ, R53 ;  /* 0x000000ffff059224 */ /* 0x000fca00078e0035 */
[----:B------:R0:W3:Y:S01]  /*3bb40*/  @!P1 LDG.E.U16 R46, desc[UR66][R4.64] ;  /* 0x00000042042e9981 */ /* 0x0000e2000c1e1500 */
[----:B------:R-:W-:-:S03]  /*3bb50*/  PRMT R45, RZ, 0x7610, R45 ;  /* 0x00007610ff2d7816 */ /* 0x000fc6000000002d */
[----:B--2---:R2:W-:Y:S04]  /*3bb60*/  STL [R1+0x5e68], R49 ;  /* 0x005e683101007387 */ /* 0x0045e80000100800 */
[----:B-1----:R-:W3:Y:S04]  /*3bb70*/  LDL R50, [R1+0x2f00] ;  /* 0x002f000001327983 */ /* 0x002ee80000100800 */
[----:B------:R-:W3:Y:S04]  /*3bb80*/  LDL R27, [R1+0x2f0c] ;  /* 0x002f0c00011b7983 */ /* 0x000ee80000100800 */
[----:B----4-:R-:W-:Y:S04]  /*3bb90*/  STL [R1+0x5e6c], R48 ;  /* 0x005e6c3001007387 */ /* 0x010fe80000100800 */
[----:B---3--:R1:W-:Y:S04]  /*3bba0*/  STL [R1+0x5e70], R47 ;  /* 0x005e702f01007387 */ /* 0x0083e80000100800 */
[----:B--2---:R-:W2:Y:S04]  /*3bbb0*/  LDL R49, [R1+0x2f38] ;  /* 0x002f380001317983 */ /* 0x004ea80000100800 */
[----:B-1----:R-:W3:Y:S01]  /*3bbc0*/  LDL R47, [R1+0x2f44] ;  /* 0x002f4400012f7983 */ /* 0x002ee20000100800 */
[----:B0-----:R-:W-:-:S02]  /*3bbd0*/  @!P0 IMAD.MOV.U32 R4, RZ, RZ, R26 ;  /* 0x000000ffff048224 */ /* 0x001fc400078e001a */
[----:B------:R-:W-:Y:S01]  /*3bbe0*/  @!P0 IMAD.MOV.U32 R5, RZ, RZ, R51 ;  /* 0x000000ffff058224 */ /* 0x000fe200078e0033 */
[----:B------:R0:W-:Y:S04]  /*3bbf0*/  STL [R1+0x5e74], R46 ;  /* 0x005e742e01007387 */ /* 0x0001e80000100800 */
[----:B------:R-:W4:Y:S04]  /*3bc00*/  LDL R51, [R1+0x2f40] ;  /* 0x002f400001337983 */ /* 0x000f280000100800 */
[----:B------:R-:W4:Y:S04]  /*3bc10*/  LDL R26, [R1+0x2f4c] ;  /* 0x002f4c00011a7983 */ /* 0x000f280000100800 */
[----:B------:R1:W4:Y:S01]  /*3bc20*/  @!P0 LDG.E.U16 R45, desc[UR66][R4.64] ;  /* 0x00000042042d8981 */ /* 0x000322000c1e1500 */
[----:B------:R-:W-:-:S02]  /*3bc30*/  PRMT R44, RZ, 0x7610, R44 ;  /* 0x00007610ff2c7816 */ /* 0x000fc4000000002c */
[----:B------:R-:W-:Y:S02]  /*3bc40*/  PRMT R43, RZ, 0x7610, R43 ;  /* 0x00007610ff2b7816 */ /* 0x000fe4000000002b */
[----:B------:R-:W-:Y:S01]  /*3bc50*/  PRMT R42, RZ, 0x7610, R42 ;  /* 0x00007610ff2a7816 */ /* 0x000fe2000000002a */
[----:B-1----:R-:W-:Y:S01]  /*3bc60*/  @!P1 IMAD.MOV.U32 R5, RZ, RZ, R50 ;  /* 0x000000ffff059224 */ /* 0x002fe200078e0032 */
[----:B------:R-:W-:-:S05]  /*3bc70*/  @!P1 MOV R4, R27 ;  /* 0x0000001b00049202 */ /* 0x000fca0000000f00 */
[----:B------:R2:W4:Y:S02]  /*3bc80*/  @!P1 LDG.E.U16 R44, desc[UR66][R4.64] ;  /* 0x00000042042c9981 */ /* 0x000524000c1e1500 */
[----:B--2---:R-:W-:Y:S02]  /*3bc90*/  @!P0 IMAD.MOV.U32 R5, RZ, RZ, R49 ;  /* 0x000000ffff058224 */ /* 0x004fe400078e0031 */
[----:B---3--:R-:W-:-:S05]  /*3bca0*/  @!P0 IMAD.MOV.U32 R4, RZ, RZ, R47 ;  /* 0x000000ffff048224 */ /* 0x008fca00078e002f */
[----:B------:R1:W2:Y:S04]  /*3bcb0*/  @!P0 LDG.E.U16 R43, desc[UR66][R4.64] ;  /* 0x00000042042b8981 */ /* 0x0002a8000c1e1500 */
[----:B----4-:R-:W-:Y:S04]  /*3bcc0*/  STL [R1+0x5e78], R45 ;  /* 0x005e782d01007387 */ /* 0x010fe80000100800 */
[----:B------:R-:W3:Y:S04]  /*3bcd0*/  LDL R50, [R1+0x2f78] ;  /* 0x002f780001327983 */ /* 0x000ee80000100800 */
[----:B------:R-:W4:Y:S04]  /*3bce0*/  LDL R27, [R1+0x2f84] ;  /* 0x002f8400011b7983 */ /* 0x000f280000100800 */
[----:B------:R-:W4:Y:S01]  /*3bcf0*/  LDL R48, [R1+0x2f8c] ;  /* 0x002f8c0001307983 */ /* 0x000f220000100800 */
[----:B-1----:R-:W-:-:S02]  /*3bd00*/  @!P1 IMAD.MOV.U32 R4, RZ, RZ, R26 ;  /* 0x000000ffff049224 */ /* 0x002fc400078e001a */
[----:B------:R-:W-:-:S05]  /*3bd10*/  @!P1 IMAD.MOV.U32 R5, RZ, RZ, R51 ;  /* 0x000000ffff059224 */ /* 0x000fca00078e0033 */
[----:B------:R3:W4:Y:S01]  /*3bd20*/  @!P1 LDG.E.U16 R42, desc[UR66][R4.64] ;  /* 0x00000042042a9981 */ /* 0x000722000c1e1500 */
[----:B------:R-:W-:-:S03]  /*3bd30*/  PRMT R41, RZ, 0x7610, R41 ;  /* 0x00007610ff297816 */ /* 0x000fc60000000029 */
[----:B------:R1:W-:Y:S04]  /*3bd40*/  STL [R1+0x5e7c], R44 ;  /* 0x005e7c2c01007387 */ /* 0x0003e80000100800 */
[----:B------:R-:W4:Y:S04]  /*3bd50*/  LDL R49, [R1+0x2f80] ;  /* 0x002f800001317983 */ /* 0x000f280000100800 */
[----:B------:R-:W4:Y:S04]  /*3bd60*/  LDL R47, [R1+0x2fb8] ;  /* 0x002fb800012f7983 */ /* 0x000f280000100800 */
[----:B0-----:R-:W4:Y:S04]  /*3bd70*/  LDL R46, [R1+0x2fc4] ;  /* 0x002fc400012e7983 */ /* 0x001f280000100800 */
[----:B-1----:R-:W4:Y:S04]  /*3bd80*/  LDL R44, [R1+0x2fcc] ;  /* 0x002fcc00012c7983 */ /* 0x002f280000100800 */
[----:B--2---:R0:W-:Y:S04]  /*3bd90*/  STL [R1+0x5e80], R43 ;  /* 0x005e802b01007387 */ /* 0x0041e80000100800 */
[----:B------:R-:W2:Y:S04]  /*3bda0*/  LDL R45, [R1+0x2fc0] ;  /* 0x002fc000012d7983 */ /* 0x000ea80000100800 */
[----:B------:R-:W2:Y:S01]  /*3bdb0*/  LDL R26, [R1+0x3004] ;  /* 0x00300400011a7983 */ /* 0x000ea20000100800 */
[----:B---3--:R-:W-:-:S02]  /*3bdc0*/  @!P0 IMAD.MOV.U32 R5, RZ, RZ, R50 ;  /* 0x000000ffff058224 */ /* 0x008fc400078e0032 */
[----:B----4-:R-:W-:-:S05]  /*3bdd0*/  @!P0 IMAD.MOV.U32 R4, RZ, RZ, R27 ;  /* 0x000000ffff048224 */ /* 0x010fca00078e001b */
[----:B------:R1:W3:Y:S04]  /*3bde0*/  @!P0 LDG.E.U16 R41, desc[UR66][R4.64] ;  /* 0x0000004204298981 */ /* 0x0002e8000c1e1500 */
[----:B------:R4:W-:Y:S04]  /*3bdf0*/  STL [R1+0x5e84], R42 ;  /* 0x005e842a01007387 */ /* 0x0009e80000100800 */
[----:B------:R-:W4:Y:S01]  /*3be00*/  LDL R27, [R1+0x2ff8] ;  /* 0x002ff800011b7983 */ /* 0x000f220000100800 */
[----:B------:R-:W-:Y:S01]  /*3be10*/  PRMT R40, RZ, 0x7610, R40 ;  /* 0x00007610ff287816 */ /* 0x000fe20000000028 */
[----:B-1----:R-:W-:Y:S01]  /*3be20*/  @!P1 IMAD.MOV.U32 R4, RZ, RZ, R48 ;  /* 0x000000ffff049224 */ /* 0x002fe200078e0030 */
[----:B------:R-:W-:-:S02]  /*3be30*/  PRMT R39, RZ, 0x7610, R39 ;  /* 0x00007610ff277816 */ /* 0x000fc40000000027 */
[----:B------:R-:W-:Y:S02]  /*3be40*/  PRMT R38, RZ, 0x7610, R38 ;  /* 0x00007610ff267816 */ /* 0x000fe40000000026 */
[----:B------:R-:W-:Y:S01]  /*3be50*/  PRMT R24, RZ, 0x7610, R24 ;  /* 0x00007610ff187816 */ /* 0x000fe20000000018 */
[----:B------:R-:W-:-:S05]  /*3be60*/  @!P1 IMAD.MOV.U32 R5, RZ, RZ, R49 ;  /* 0x000000ffff059224 */ /* 0x000fca00078e0031 */
[----:B------:R1:W4:Y:S02]  /*3be70*/  @!P1 LDG.E.U16 R40, desc[UR66][R4.64] ;  /* 0x0000004204289981 */ /* 0x000324000c1e1500 */
[----:B-1----:R-:W-:Y:S02]  /*3be80*/  @!P0 IMAD.MOV.U32 R4, RZ, RZ, R46 ;  /* 0x000000ffff048224 */ /* 0x002fe400078e002e */
[----:B------:R-:W-:-:S05]  /*3be90*/  @!P0 IMAD.MOV.U32 R5, RZ, RZ, R47 ;  /* 0x000000ffff058224 */ /* 0x000fca00078e002f */
[----:B------:R1:W4:Y:S02]  /*3bea0*/  @!P0 LDG.E.U16 R39, desc[UR66][R4.64] ;  /* 0x0000004204278981 */ /* 0x000324000c1e1500 */
[----:B-1----:R-:W-:Y:S02]  /*3beb0*/  @!P1 IMAD.MOV.U32 R4, RZ, RZ, R44 ;  /* 0x000000ffff049224 */ /* 0x002fe400078e002c */
[----:B--2---:R-:W-:-:S05]  /*3bec0*/  @!P1 IMAD.MOV.U32 R5, RZ, RZ, R45 ;  /* 0x000000ffff059224 */ /* 0x004fca00078e002d */
[----:B------:R1:W2:Y:S04]  /*3bed0*/  @!P1 LDG.E.U16 R38, desc[UR66][R4.64] ;  /* 0x0000004204269981 */ /* 0x0002a8000c1e1500 */
[----:B---3--:R3:W-:Y:S04]  /*3bee0*/  STL [R1+0x5e88], R41 ;  /* 0x005e882901007387 */ /* 0x0087e80000100800 */
[----:B0-----:R-:W2:Y:S04]  /*3bef0*/  LDL R43, [R1+0x3000] ;  /* 0x00300000012b7983 */ /* 0x001ea80000100800 */
[----:B----4-:R-:W4:Y:S01]  /*3bf00*/  LDL R42, [R1+0x300c] ;  /* 0x00300c00012a7983 */ /* 0x010f220000100800 */
[----:B-1----:R-:W-:-:S02]  /*3bf10*/  @!P0 IMAD.MOV.U32 R4, RZ, RZ, R26 ;  /* 0x000000ffff048224 */ /* 0x002fc400078e001a */
[----:B------:R-:W-:-:S05]  /*3bf20*/  @!P0 IMAD.MOV.U32 R5, RZ, RZ, R27 ;  /* 0x000000ffff058224 */ /* 0x000fca00078e001b */
[----:B------:R0:W4:Y:S04]  /*3bf30*/  @!P0 LDG.E.U16 R24, desc[UR66][R4.64] ;  /* 0x0000004204188981 */ /* 0x000128000c1e1500 */
[----:B------:R1:W-:Y:S04]  /*3bf40*/  STL [R1+0x5e8c], R40 ;  /* 0x005e8c2801007387 */ /* 0x0003e80000100800 */
[----:B---3--:R-:W3:Y:S04]  /*3bf50*/  LDL R41, [R1+0x3038] ;  /* 0x0030380001297983 */ /* 0x008ee80000100800 */
[----:B-1----:R-:W3:Y:S04]  /*3bf60*/  LDL R40, [R1+0x3044] ;  /* 0x0030440001287983 */ /* 0x002ee80000100800 */
[----:B------:R1:W-:Y:S04]  /*3bf70*/  STL [R1+0x5e90], R39 ;  /* 0x005e902701007387 */ /* 0x0003e80000100800 */
[----:B------:R-:W3:Y:S04]  /*3bf80*/  LDL R48, [R1+0x3040] ;  /* 0x0030400001307983 */ /* 0x000ee80000100800 */
[----:B------:R-:W3:Y:S04]  /*3bf90*/  LDL R47, [R1+0x304c] ;  /* 0x00304c00012f7983 */ /* 0x000ee80000100800 */
[----:B--2---:R2:W-:Y:S04]  /*3bfa0*/  STL [R1+0x5e94], R38 ;  /* 0x005e942601007387 */ /* 0x0045e80000100800 */
[----:B------:R-:W2:Y:S04]  /*3bfb0*/  LDL R46, [R1+0x3078] ;  /* 0x00307800012e7983 */ /* 0x000ea80000100800 */
[----:B------:R-:W2:Y:S04]  /*3bfc0*/  LDL R45, [R1+0x3084] ;  /* 0x00308400012d7983 */ /* 0x000ea80000100800 */
[----:B------:R-:W2:Y:S04]  /*3bfd0*/  LDL R27, [R1+0x3080] ;  /* 0x00308000011b7983 */ /* 0x000ea80000100800 */
[----:B------:R-:W2:Y:S01]  /*3bfe0*/  LDL R26, [R1+0x308c] ;  /* 0x00308c00011a7983 */ /* 0x000ea20000100800 */
[----:B0-----:R-:W-:-:S03]  /*3bff0*/  @!P1 IMAD.MOV.U32 R5, RZ, RZ, R43 ;  /* 0x000000ffff059224 */ /* 0x001fc600078e002b */
[----:B----4-:R0:W-:Y:S04]  /*3c000*/  STL [R1+0x5e98], R24 ;  /* 0x005e981801007387 */ /* 0x0101e80000100800 */
[----:B------:R-:W4:Y:S04]  /*3c010*/  LDL R44, [R1+0x30b8] ;  /* 0x0030b800012c7983 */ /* 0x000f280000100800 */
[----:B------:R-:W4:Y:S01]  /*3c020*/  LDL R43, [R1+0x30c4] ;  /* 0x0030c400012b7983 */ /* 0x000f220000100800 */
[----:B------:R-:W-:Y:S01]  /*3c030*/  PRMT R23, RZ, 0x7610, R23 ;  /* 0x00007610ff177816 */ /* 0x000fe20000000017 */
[----:B------:R-:W-:-:S05]  /*3c040*/  @!P1 IMAD.MOV.U32 R4, RZ, RZ, R42 ;  /* 0x000000ffff049224 */ /* 0x000fca00078e002a */
[----:B------:R3:W4:Y:S01]  /*3c050*/  @!P1 LDG.E.U16 R23, desc[UR66][R4.64] ;  /* 0x0000004204179981 */ /* 0x000722000c1e1500 */
[----:B------:R-:W-:Y:S02]  /*3c060*/  PRMT R22, RZ, 0x7610, R22 ;  /* 0x00007610ff167816 */ /* 0x000fe40000000016 */
[----:B------:R-:W-:Y:S02]  /*3c070*/  PRMT R21, RZ, 0x7610, R21 ;  /* 0x00007610ff157816 */ /* 0x000fe40000000015 */
[----:B------:R-:W-:Y:S02]  /*3c080*/  PRMT R20, RZ, 0x7610, R20 ;  /* 0x00007610ff147816 */ /* 0x000fe40000000014 */
[----:B------:R-:W-:Y:S02]  /*3c090*/  PRMT R19, RZ, 0x7610, R19 ;  /* 0x00007610ff137816 */ /* 0x000fe40000000013 */
[----:B------:R-:W-:Y:S01]  /*3c0a0*/  PRMT R18, RZ, 0x7610, R18 ;  /* 0x00007610ff127816 */ /* 0x000fe20000000012 */
[----:B---3--:R-:W-:-:S02]  /*3c0b0*/  @!P0 IMAD.MOV.U32 R5, RZ, RZ, R41 ;  /* 0x000000ffff058224 */ /* 0x008fc400078e0029 */
[----:B------:R-:W-:-:S05]  /*3c0c0*/  @!P0 IMAD.MOV.U32 R4, RZ, RZ, R40 ;  /* 0x000000ffff048224 */ /* 0x000fca00078e0028 */
[----:B------:R3:W4:Y:S02]  /*3c0d0*/  @!P0 LDG.E.U16 R22, desc[UR66][R4.64] ;  /* 0x0000004204168981 */ /* 0x000724000c1e1500 */
[----:B---3--:R-:W-:Y:S02]  /*3c0e0*/  @!P1 IMAD.MOV.U32 R4, RZ, RZ, R47 ;  /* 0x000000ffff049224 */ /* 0x008fe400078e002f */
[----:B------:R-:W-:-:S05]  /*3c0f0*/  @!P1 IMAD.MOV.U32 R5, RZ, RZ, R48 ;  /* 0x000000ffff059224 */ /* 0x000fca00078e0030 */
[----:B------:R2:W3:Y:S02]  /*3c100*/  @!P1 LDG.E.U16 R21, desc[UR66][R4.64] ;  /* 0x0000004204159981 */ /* 0x0004e4000c1e1500 */
[----:B--2---:R-:W-:Y:S01]  /*3c110*/  @!P0 MOV R5, R46 ;  /* 0x0000002e00058202 */ /* 0x004fe20000000f00 */
[----:B------:R-:W-:-:S05]  /*3c120*/  @!P0 IMAD.MOV.U32 R4, RZ, RZ, R45 ;  /* 0x000000ffff048224 */ /* 0x000fca00078e002d */
[----:B------:R2:W3:Y:S02]  /*3c130*/  @!P0 LDG.E.U16 R20, desc[UR66][R4.64] ;  /* 0x0000004204148981 */ /* 0x0004e4000c1e1500 */
[----:B--2---:R-:W-:Y:S02]  /*3c140*/  @!P1 IMAD.MOV.U32 R4, RZ, RZ, R26 ;  /* 0x000000ffff049224 */ /* 0x004fe400078e001a */
[----:B------:R-:W-:-:S05]  /*3c150*/  @!P1 IMAD.MOV.U32 R5, RZ, RZ, R27 ;  /* 0x000000ffff059224 */ /* 0x000fca00078e001b */
[----:B------:R4:W2:Y:S02]  /*3c160*/  @!P1 LDG.E.U16 R19, desc[UR66][R4.64] ;  /* 0x0000004204139981 */ /* 0x0008a4000c1e1500 */
[----:B----4-:R-:W-:Y:S02]  /*3c170*/  @!P0 IMAD.MOV.U32 R4, RZ, RZ, R43 ;  /* 0x000000ffff048224 */ /* 0x010fe400078e002b */
[----:B------:R-:W-:-:S05]  /*3c180*/  @!P0 IMAD.MOV.U32 R5, RZ, RZ, R44 ;  /* 0x000000ffff058224 */ /* 0x000fca00078e002c */
[----:B------:R-:W4:Y:S04]  /*3c190*/  @!P0 LDG.E.U16 R18, desc[UR66][R4.64] ;  /* 0x0000004204128981 */ /* 0x000f28000c1e1500 */
[----:B------:R0:W-:Y:S04]  /*3c1a0*/  STL [R1+0x5e9c], R23 ;  /* 0x005e9c1701007387 */ /* 0x0001e80000100800 */
[----:B------:R-:W4:Y:S04]  /*3c1b0*/  LDL R42, [R1+0x30c0] ;  /* 0x0030c000012a7983 */ /* 0x000f280000100800 */
[----:B------:R-:W4:Y:S04]  /*3c1c0*/  LDL R41, [R1+0x30cc] ;  /* 0x0030cc0001297983 */ /* 0x000f280000100800 */
[----:B------:R-:W4:Y:S04]  /*3c1d0*/  LDL R40, [R1+0x30f8] ;  /* 0x0030f80001287983 */ /* 0x000f280000100800 */
[----:B-1----:R-:W4:Y:S04]  /*3c1e0*/  LDL R39, [R1+0x3104] ;  /* 0x0031040001277983 */ /* 0x002f280000100800 */
[----:B------:R1:W-:Y:S04]  /*3c1f0*/  STL [R1+0x5ea0], R22 ;  /* 0x005ea01601007387 */ /* 0x0003e80000100800 */
[----:B------:R-:W4:Y:S04]  /*3c200*/  LDL R38, [R1+0x3100] ;  /* 0x0031000001267983 */ /* 0x000f280000100800 */
[----:B0-----:R-:W4:Y:S04]  /*3c210*/  LDL R24, [R1+0x310c] ;  /* 0x00310c0001187983 */ /* 0x001f280000100800 */
[----:B---3--:R0:W-:Y:S04]  /*3c220*/  STL [R1+0x5ea4], R21 ;  /* 0x005ea41501007387 */ /* 0x0081e80000100800 */
[----:B------:R-:W3:Y:S04]  /*3c230*/  LDL R23, [R1+0x3138] ;  /* 0x0031380001177983 */ /* 0x000ee80000100800 */
[----:B-1----:R-:W3:Y:S04]  /*3c240*/  LDL R22, [R1+0x3144] ;  /* 0x0031440001167983 */ /* 0x002ee80000100800 */
[----:B------:R1:W-:Y:S04]  /*3c250*/  STL [R1+0x5ea8], R20 ;  /* 0x005ea81401007387 */ /* 0x0003e80000100800 */
[----:B------:R-:W3:Y:S04]  /*3c260*/  LDL R27, [R1+0x3140] ;  /* 0x00314000011b7983 */ /* 0x000ee80000100800 */
[----:B------:R-:W3:Y:S04]  /*3c270*/  LDL R26, [R1+0x314c] ;  /* 0x00314c00011a7983 */ /* 0x000ee80000100800 */
[----:B--2---:R2:W-:Y:S04]  /*3c280*/  STL [R1+0x5eac], R19 ;  /* 0x005eac1301007387 */ /* 0x0045e80000100800 */
[----:B0-----:R-:W3:Y:S04]  /*3c290*/  LDL R21, [R1+0x3178] ;  /* 0x0031780001157983 */ /* 0x001ee80000100800 */
[----:B-1----:R-:W3:Y:S04]  /*3c2a0*/  LDL R20, [R1+0x3184] ;  /* 0x0031840001147983 */ /* 0x002ee80000100800 */
[----:B----4-:R0:W-:Y:S04]  /*3c2b0*/  STL [R1+0x5eb0], R18 ;  /* 0x005eb01201007387 */ /* 0x0101e80000100800 */
[----:B--2---:R-:W2:Y:S01]  /*3c2c0*/  LDL R19, [R1+0x3180] ;  /* 0x0031800001137983 */ /* 0x004ea20000100800 */
[----:B------:R-:W-:Y:S01]  /*3c2d0*/  PRMT R17, RZ, 0x7610, R17 ;  /* 0x00007610ff117816 */ /* 0x000fe20000000011 */
[----:B------:R-:W-:-:S02]  /*3c2e0*/  @!P1 IMAD.MOV.U32 R4, RZ, RZ, R41 ;  /* 0x000000ffff049224 */ /* 0x000fc400078e0029 */
[----:B------:R-:W-:Y:S01]  /*3c2f0*/  @!P1 IMAD.MOV.U32 R5, RZ, RZ, R42 ;  /* 0x000000ffff059224 */ /* 0x000fe200078e002a */
[----:B------:R-:W-:Y:S02]  /*3c300*/  PRMT R16, RZ, 0x7610, R16 ;  /* 0x00007610ff107816 */ /* 0x000fe40000000010 */
[----:B------:R-:W-:Y:S02]  /*3c310*/  PRMT R15, RZ, 0x7610, R15 ;  /* 0x00007610ff0f7816 */ /* 0x000fe4000000000f */
[----:B------:R-:W-:Y:S02]  /*3c320*/  PRMT R14, RZ, 0x7610, R14 ;  /* 0x00007610ff0e7816 */ /* 0x000fe4000000000e */
[----:B------:R-:W-:Y:S01]  /*3c330*/  PRMT R13, RZ, 0x7610, R13 ;  /* 0x00007610ff0d7816 */ /* 0x000fe2000000000d */
[----:B------:R1:W4:Y:S04]  /*3c340*/  @!P1 LDG.E.U16 R17, desc[UR66][R4.64] ;  /* 0x0000004204119981 */ /* 0x000328000c1e1500 */
[----:B0-----:R-:W4:Y:S01]  /*3c350*/  LDL R18, [R1+0x318c] ;  /* 0x00318c0001127983 */ /* 0x001f220000100800 */
[----:B------:R-:W-:-:S02]  /*3c360*/  PRMT R12, RZ, 0x7610, R12 ;  /* 0x00007610ff0c7816 */ /* 0x000fc4000000000c */
[----:B------:R-:W-:Y:S02]  /*3c370*/  PRMT R11, RZ, 0x7610, R11 ;  /* 0x00007610ff0b7816 */ /* 0x000fe4000000000b */
[----:B------:R-:W-:Y:S02]  /*3c380*/  PRMT R10, RZ, 0x7610, R10 ;  /* 0x00007610ff0a7816 */ /* 0x000fe4000000000a */
[----:B------:R-:W-:Y:S02]  /*3c390*/  PRMT R9, RZ, 0x7610, R9 ;  /* 0x00007610ff097816 */ /* 0x000fe40000000009 */
[----:B------:R-:W-:Y:S02]  /*3c3a0*/  PRMT R8, RZ, 0x7610, R8 ;  /* 0x00007610ff087816 */ /* 0x000fe40000000008 */
[----:B------:R-:W-:Y:S01]  /*3c3b0*/  PRMT R6, RZ, 0x7610, R6 ;  /* 0x00007610ff067816 */ /* 0x000fe20000000006 */
[----:B------:R-:W4:Y:S04]  /*3c3c0*/  LDL R46, [R1+0x25c0] ;  /* 0x0025c000012e7983 */ /* 0x000f280000100800 */
[----:B------:R-:W4:Y:S01]  /*3c3d0*/  LDL R45, [R1+0x25c4] ;  /* 0x0025c400012d7983 */ /* 0x000f220000100800 */
[----:B-1----:R-:W-:-:S02]  /*3c3e0*/  @!P0 IMAD.MOV.U32 R4, RZ, RZ, R39 ;  /* 0x000000ffff048224 */ /* 0x002fc400078e0027 */
[----:B------:R-:W-:Y:S01]  /*3c3f0*/  @!P0 IMAD.MOV.U32 R5, RZ, RZ, R40 ;  /* 0x000000ffff058224 */ /* 0x000fe200078e0028 */
[----:B------:R-:W4:Y:S04]  /*3c400*/  LDL R39, [R1+0x31c4] ;  /* 0x0031c40001277983 */ /* 0x000f280000100800 */
[----:B------:R-:W4:Y:S04]  /*3c410*/  LDL R40, [R1+0x31b8] ;  /* 0x0031b80001287983 */ /* 0x000f280000100800 */
[----:B------:R0:W4:Y:S01]  /*3c420*/  @!P0 LDG.E.U16 R16, desc[UR66][R4.64] ;  /* 0x0000004204108981 */ /* 0x000122000c1e1500 */
[----:B------:R-:W-:-:S03]  /*3c430*/  PRMT R7, RZ, 0x7610, R7 ;  /* 0x00007610ff077816 */ /* 0x000fc60000000007 */
[----:B------:R-:W4:Y:S04]  /*3c440*/  LDL R44, [R1+0x2588] ;  /* 0x00258800012c7983 */ /* 0x000f280000100800 */
[----:B------:R-:W4:Y:S04]  /*3c450*/  LDL R43, [R1+0x258c] ;  /* 0x00258c00012b7983 */ /* 0x000f280000100800 */
[----:B------:R-:W4:Y:S04]  /*3c460*/  LDL R42, [R1+0x2580] ;  /* 0x00258000012a7983 */ /* 0x000f280000100800 */
[----:B------:R-:W4:Y:S01]  /*3c470*/  LDL R41, [R1+0x2584] ;  /* 0x0025840001297983 */ /* 0x000f220000100800 */
[----:B0-----:R-:W-:-:S02]  /*3c480*/  @!P1 IMAD.MOV.U32 R5, RZ, RZ, R38 ;  /* 0x000000ffff059224 */ /* 0x001fc400078e0026 */
[----:B------:R-:W-:Y:S01]  /*3c490*/  @!P1 IMAD.MOV.U32 R4, RZ, RZ, R24 ;  /* 0x000000ffff049224 */ /* 0x000fe200078e0018 */
[----:B------:R-:W4:Y:S04]  /*3c4a0*/  LDL R38, [R1+0x31c0] ;  /* 0x0031c00001267983 */ /* 0x000f280000100800 */
[----:B------:R-:W4:Y:S04]  /*3c4b0*/  LDL R24, [R1+0x31cc] ;  /* 0x0031cc0001187983 */ /* 0x000f280000100800 */
[----:B------:R3:W4:Y:S02]  /*3c4c0*/  @!P1 LDG.E.U16 R15, desc[UR66][R4.64] ;  /* 0x00000042040f9981 */ /* 0x000724000c1e1500 */
[----:B---3--:R-:W-:-:S02]  /*3c4d0*/  @!P0 IMAD.MOV.U32 R5, RZ, RZ, R23 ;  /* 0x000000ffff058224 */ /* 0x008fc400078e0017 */
[----:B------:R-:W-:Y:S01]  /*3c4e0*/  @!P0 IMAD.MOV.U32 R4, RZ, RZ, R22 ;  /* 0x000000ffff048224 */ /* 0x000fe200078e0016 */
[----:B------:R-:W3:Y:S04]  /*3c4f0*/  LDL R23, [R1+0x26c8] ;  /* 0x0026c80001177983 */ /* 0x000ee80000100800 */
[----:B------:R-:W3:Y:S04]  /*3c500*/  LDL R22, [R1+0x26cc] ;  /* 0x0026cc0001167983 */ /* 0x000ee80000100800 */
[----:B------:R0:W3:Y:S02]  /*3c510*/  @!P0 LDG.E.U16 R14, desc[UR66][R4.64] ;  /* 0x00000042040e8981 */ /* 0x0000e4000c1e1500 */
[----:B0-----:R-:W-:-:S02]  /*3c520*/  @!P1 IMAD.MOV.U32 R5, RZ, RZ, R27 ;  /* 0x000000ffff059224 */ /* 0x001fc400078e001b */
        /* <DEDUP_REMOVED lines=9> */
[----:B--2---:R-:W-:-:S02]  /*3c5c0*/  @!P1 IMAD.MOV.U32 R5, RZ, RZ, R19 ;  /* 0x000000ffff059224 */ /* 0x004fc400078e0013 */
[----:B------:R-:W2:Y:S01]  /*3c5d0*/  LDL R19, [R1+0x2680] ;  /* 0x0026800001137983 */ /* 0x000ea20000100800 */
[----:B----4-:R-:W-:-:S03]  /*3c5e0*/  @!P1 IMAD.MOV.U32 R4, RZ, RZ, R18 ;  /* 0x000000ffff049224 */ /* 0x010fc600078e0012 */
[----:B------:R-:W4:Y:S04]  /*3c5f0*/  LDL R18, [R1+0x2684] ;  /* 0x0026840001127983 */ /* 0x000f280000100800 */
[----:B------:R0:W4:Y:S02]  /*3c600*/  @!P1 LDG.E.U16 R11, desc[UR66][R4.64] ;  /* 0x00000042040b9981 */ /* 0x000124000c1e1500 */
[----:B0-----:R-:W-:Y:S02]  /*3c610*/  @!P0 IMAD.MOV.U32 R4, RZ, RZ, R39 ;  /* 0x000000ffff048224 */ /* 0x001fe400078e0027 */
[----:B------:R-:W-:Y:S01]  /*3c620*/  @!P0 IMAD.MOV.U32 R5, RZ, RZ, R40 ;  /* 0x000000ffff058224 */ /* 0x000fe200078e0028 */
[----:B------:R-:W4:Y:S04]  /*3c630*/  LDL R39, [R1+0x264c] ;  /* 0x00264c0001277983 */ /* 0x000f280000100800 */
[----:B------:R-:W4:Y:S04]  /*3c640*/  LDL R40, [R1+0x2648] ;  /* 0x0026480001287983 */ /* 0x000f280000100800 */
[----:B------:R0:W4:Y:S02]  /*3c650*/  @!P0 LDG.E.U16 R10, desc[UR66][R4.64] ;  /* 0x00000042040a8981 */ /* 0x000124000c1e1500 */
[----:B0-----:R-:W-:-:S02]  /*3c660*/  @!P1 IMAD.MOV.U32 R5, RZ, RZ, R38 ;  /* 0x000000ffff059224 */ /* 0x001fc400078e0026 */
[----:B------:R-:W-:Y:S01]  /*3c670*/  @!P1 IMAD.MOV.U32 R4, RZ, RZ, R24 ;  /* 0x000000ffff049224 */ /* 0x000fe200078e0018 */
[----:B------:R-:W4:Y:S04]  /*3c680*/  LDL R38, [R1+0x2640] ;  /* 0x0026400001267983 */ /* 0x000f280000100800 */
[----:B------:R-:W4:Y:S04]  /*3c690*/  LDL R24, [R1+0x2644] ;  /* 0x0026440001187983 */ /* 0x000f280000100800 */
[----:B------:R3:W4:Y:S02]  /*3c6a0*/  @!P1 LDG.E.U16 R9, desc[UR66][R4.64] ;  /* 0x0000004204099981 */ /* 0x000724000c1e1500 */
[----:B---3--:R-:W-:Y:S01]  /*3c6b0*/  @!P0 IMAD.MOV.U32 R5, RZ, RZ, R23 ;  /* 0x000000ffff058224 */ /* 0x008fe200078e0017 */
[----:B------:R-:W-:Y:S01]  /*3c6c0*/  @!P0 MOV R4, R22 ;  /* 0x0000001600048202 */ /* 0x000fe20000000f00 */
[----:B------:R-:W3:Y:S04]  /*3c6d0*/  LDL R23, [R1+0x2608] ;  /* 0x0026080001177983 */ /* 0x000ee80000100800 */
[----:B------:R-:W3:Y:S04]  /*3c6e0*/  LDL R22, [R1+0x260c] ;  /* 0x00260c0001167983 */ /* 0x000ee80000100800 */
[----:B------:R0:W3:Y:S02]  /*3c6f0*/  @!P0 LDG.E.U16 R8, desc[UR66][R4.64] ;  /* 0x0000004204088981 */ /* 0x0000e4000c1e1500 */
[----:B0-----:R-:W-:-:S02]  /*3c700*/  @!P1 IMAD.MOV.U32 R5, RZ, RZ, R27 ;  /* 0x000000ffff059224 */ /* 0x001fc400078e001b */
[----:B------:R-:W-:-:S05]  /*3c710*/  @!P1 IMAD.MOV.U32 R4, RZ, RZ, R26 ;  /* 0x000000ffff049224 */ /* 0x000fca00078e001a */
[----:B------:R-:W3:Y:S01]  /*3c720*/  @!P1 LDG.E.U16 R7, desc[UR66][R4.64] ;  /* 0x0000004204079981 */ /* 0x000ee2000c1e1500 */
[----:B------:R-:W-:Y:S02]  /*3c730*/  @!P0 IMAD.MOV.U32 R27, RZ, RZ, R21 ;  /* 0x000000ffff1b8224 */ /* 0x000fe400078e0015 */
[----:B------:R-:W-:Y:S01]  /*3c740*/  @!P0 IMAD.MOV.U32 R26, RZ, RZ, R20 ;  /* 0x000000ffff1a8224 */ /* 0x000fe200078e0014 */
[----:B------:R-:W3:Y:S04]  /*3c750*/  LDL R21, [R1+0x2600] ;  /* 0x0026000001157983 */ /* 0x000ee80000100800 */
[----:B------:R-:W3:Y:S04]  /*3c760*/  LDL R20, [R1+0x2604] ;  /* 0x0026040001147983 */ /* 0x000ee80000100800 */
[----:B------:R2:W3:Y:S02]  /*3c770*/  @!P0 LDG.E.U16 R6, desc[UR66][R26.64] ;  /* 0x000000421a068981 */ /* 0x0004e4000c1e1500 */
[----:B--2---:R-:W-:-:S02]  /*3c780*/  @!P1 IMAD.MOV.U32 R27, RZ, RZ, R19 ;  /* 0x000000ffff1b9224 */ /* 0x004fc400078e0013 */
[----:B------:R-:W2:Y:S01]  /*3c790*/  LDL R19, [R1+0x25c8] ;  /* 0x0025c80001137983 */ /* 0x000ea20000100800 */
[----:B----4-:R-:W-:-:S03]  /*3c7a0*/  @!P1 IMAD.MOV.U32 R26, RZ, RZ, R18 ;  /* 0x000000ffff1a9224 */ /* 0x010fc600078e0012 */
[----:B------:R-:W4:Y:S01]  /*3c7b0*/  LDL R18, [R1+0x25cc] ;  /* 0x0025cc0001127983 */ /* 0x000f220000100800 */
[----:B------:R-:W-:Y:S02]  /*3c7c0*/  PRMT R5, RZ, 0x7610, R5 ;  /* 0x00007610ff057816 */ /* 0x000fe40000000005 */
[----:B------:R-:W-:-:S04]  /*3c7d0*/  PRMT R4, RZ, 0x7610, R4 ;  /* 0x00007610ff047816 */ /* 0x000fc80000000004 */
[----:B------:R0:W4:Y:S01]  /*3c7e0*/  @!P1 LDG.E.U16 R5, desc[UR66][R26.64] ;  /* 0x000000421a059981 */ /* 0x000122000c1e1500 */
[----:B------:R-:W-:Y:S01]  /*3c7f0*/  PRMT R25, RZ, 0x7610, R25 ;  /* 0x00007610ff197816 */ /* 0x000fe20000000019 */
[----:B0-----:R-:W-:Y:S02]  /*3c800*/  @!P0 IMAD.MOV.U32 R26, RZ, RZ, R39 ;  /* 0x000000ffff1a8224 */ /* 0x001fe400078e0027 */
[----:B------:R-:W-:Y:S01]  /*3c810*/  @!P0 IMAD.MOV.U32 R27, RZ, RZ, R40 ;  /* 0x000000ffff1b8224 */ /* 0x000fe200078e0028 */
[----:B------:R-:W4:Y:S04]  /*3c820*/  LDL R39, [R1+0x254c] ;  /* 0x00254c0001277983 */ /* 0x000f280000100800 */
[----:B------:R-:W4:Y:S04]  /*3c830*/  LDL R40, [R1+0x2548] ;  /* 0x0025480001287983 */ /* 0x000f280000100800 */
[----:B------:R0:W4:Y:S01]  /*3c840*/  @!P0 LDG.E.U16 R4, desc[UR66][R26.64] ;  /* 0x000000421a048981 */ /* 0x000122000c1e1500 */
[----:B------:R-:W-:-:S02]  /*3c850*/  PRMT R28, RZ, 0x7610, R28 ;  /* 0x00007610ff1c7816 */ /* 0x000fc4000000001c */
[----:B------:R-:W-:Y:S01]  /*3c860*/  PRMT R29, RZ, 0x7610, R29 ;  /* 0x00007610ff1d7816 */ /* 0x000fe2000000001d */
[----:B0-----:R-:W-:Y:S02]  /*3c870*/  @!P1 IMAD.MOV.U32 R27, RZ, RZ, R38 ;  /* 0x000000ffff1b9224 */ /* 0x001fe400078e0026 */
        /* <DEDUP_REMOVED lines=23> */
[----:B------:R-:W-:-:S05]  /*3c9f0*/  @!P1 IMAD.MOV.U32 R27, RZ, RZ, R46 ;  /* 0x000000ffff1b9224 */ /* 0x000fca00078e002e */
[----:B------:R0:W4:Y:S01]  /*3ca00*/  @!P1 LDG.E.U16 R31, desc[UR66][R26.64] ;  /* 0x000000421a1f9981 */ /* 0x000122000c1e1500 */
[----:B------:R-:W-:Y:S01]  /*3ca10*/  PRMT R33, RZ, 0x7610, R33 ;  /* 0x00007610ff217816 */ /* 0x000fe20000000021 */
[----:B0-----:R-:W-:Y:S02]  /*3ca20*/  @!P0 IMAD.MOV.U32 R26, RZ, RZ, R43 ;  /* 0x000000ffff1a8224 */ /* 0x001fe400078e002b */
[----:B------:R-:W-:-:S05]  /*3ca30*/  @!P0 IMAD.MOV.U32 R27, RZ, RZ, R44 ;  /* 0x000000ffff1b8224 */ /* 0x000fca00078e002c */
[----:B------:R0:W4:Y:S01]  /*3ca40*/  @!P0 LDG.E.U16 R32, desc[UR66][R26.64] ;  /* 0x000000421a208981 */ /* 0x000122000c1e1500 */
[----:B------:R-:W-:Y:S01]  /*3ca50*/  PRMT R34, RZ, 0x7610, R34 ;  /* 0x00007610ff227816 */ /* 0x000fe20000000022 */
[----:B0-----:R-:W-:Y:S01]  /*3ca60*/  @!P1 IMAD.MOV.U32 R26, RZ, RZ, R41 ;  /* 0x000000ffff1a9224 */ /* 0x001fe200078e0029 */
[----:B------:R-:W-:-:S05]  /*3ca70*/  @!P1 MOV R27, R42 ;  /* 0x0000002a001b9202 */ /* 0x000fca0000000f00 */
[----:B------:R0:W4:Y:S01]  /*3ca80*/  @!P1 LDG.E.U16 R33, desc[UR66][R26.64] ;  /* 0x000000421a219981 */ /* 0x000122000c1e1500 */
[----:B------:R-:W-:Y:S01]  /*3ca90*/  PRMT R35, RZ, 0x7610, R35 ;  /* 0x00007610ff237816 */ /* 0x000fe20000000023 */
[----:B0-----:R-:W-:Y:S02]  /*3caa0*/  @!P0 IMAD.MOV.U32 R26, RZ, RZ, R39 ;  /* 0x000000ffff1a8224 */ /* 0x001fe400078e0027 */
[----:B------:R-:W-:-:S05]  /*3cab0*/  @!P0 IMAD.MOV.U32 R27, RZ, RZ, R40 ;  /* 0x000000ffff1b8224 */ /* 0x000fca00078e0028 */
[----:B------:R0:W4:Y:S01]  /*3cac0*/  @!P0 LDG.E.U16 R34, desc[UR66][R26.64] ;  /* 0x000000421a228981 */ /* 0x000122000c1e1500 */
[----:B------:R-:W-:Y:S02]  /*3cad0*/  PRMT R36, RZ, 0x7610, R36 ;  /* 0x00007610ff247816 */ /* 0x000fe40000000024 */
[----:B------:R-:W-:Y:S01]  /*3cae0*/  PRMT R37, RZ, 0x7610, R37 ;  /* 0x00007610ff257816 */ /* 0x000fe20000000025 */
[----:B0-----:R-:W-:Y:S02]  /*3caf0*/  @!P1 IMAD.MOV.U32 R27, RZ, RZ, R38 ;  /* 0x000000ffff1b9224 */ /* 0x001fe400078e0026 */
[----:B------:R-:W-:-:S05]  /*3cb00*/  @!P1 IMAD.MOV.U32 R26, RZ, RZ, R24 ;  /* 0x000000ffff1a9224 */ /* 0x000fca00078e0018 */
[----:B------:R3:W4:Y:S02]  /*3cb10*/  @!P1 LDG.E.U16 R35, desc[UR66][R26.64] ;  /* 0x000000421a239981 */ /* 0x000724000c1e1500 */
[----:B---3--:R-:W-:Y:S02]  /*3cb20*/  @!P0 IMAD.MOV.U32 R27, RZ, RZ, R23 ;  /* 0x000000ffff1b8224 */ /* 0x008fe400078e0017 */
[----:B------:R-:W-:-:S05]  /*3cb30*/  @!P0 IMAD.MOV.U32 R26, RZ, RZ, R22 ;  /* 0x000000ffff1a8224 */ /* 0x000fca00078e0016 */
[----:B------:R0:W3:Y:S02]  /*3cb40*/  @!P0 LDG.E.U16 R36, desc[UR66][R26.64] ;  /* 0x000000421a248981 */ /* 0x0000e4000c1e1500 */
[----:B0-----:R-:W-:Y:S02]  /*3cb50*/  @!P1 IMAD.MOV.U32 R27, RZ, RZ, R21 ;  /* 0x000000ffff1b9224 */ /* 0x001fe400078e0015 */
[----:B------:R-:W-:-:S05]  /*3cb60*/  @!P1 IMAD.MOV.U32 R26, RZ, RZ, R20 ;  /* 0x000000ffff1a9224 */ /* 0x000fca00078e0014 */
[----:B------:R2:W3:Y:S02]  /*3cb70*/  @!P1 LDG.E.U16 R37, desc[UR66][R26.64] ;  /* 0x000000421a259981 */ /* 0x0004e4000c1e1500 */
[----:B--2---:R-:W-:Y:S02]  /*3cb80*/  @!P1 IMAD.MOV.U32 R27, RZ, RZ, R19 ;  /* 0x000000ffff1b9224 */ /* 0x004fe400078e0013 */
[----:B------:R-:W2:Y:S01]  /*3cb90*/  LDL R19, [R1+0x31e8] ;  /* 0x0031e80001137983 */ /* 0x000ea20000100800 */
[----:B----4-:R-:W-:-:S03]  /*3cba0*/  @!P1 IMAD.MOV.U32 R26, RZ, RZ, R18 ;  /* 0x000000ffff1a9224 */ /* 0x010fc600078e0012 */
[----:B------:R-:W4:Y:S01]  /*3cbb0*/  LDL R18, [R1+0x31f4] ;  /* 0x0031f40001127983 */ /* 0x000f220000100800 */
[----:B------:R-:W-:-:S03]  /*3cbc0*/  PRMT R0, RZ, 0x7610, R0 ;  /* 0x00007610ff007816 */ /* 0x000fc60000000000 */
[----:B------:R-:W3:Y:S04]  /*3cbd0*/  LDL.LU R39, [R1+0x738] ;  /* 0x0007380001277983 */ /* 0x000ee80000300800 */
[----:B------:R-:W3:Y:S04]  /*3cbe0*/  LDL.LU R40, [R1+0x734] ;  /* 0x0007340001287983 */ /* 0x000ee80000300800 */
[----:B------:R-:W3:Y:S04]  /*3cbf0*/  LDL.LU R41, [R1+0x730] ;  /* 0x0007300001297983 */ /* 0x000ee80000300800 */
[----:B------:R2:W3:Y:S04]  /*3cc00*/  @!P1 LDG.E.U16 R0, desc[UR66][R26.64] ;  /* 0x000000421a009981 */ /* 0x0004e8000c1e1500 */
        /* <DEDUP_REMOVED lines=10> */
[----:B------:R-:W-:-:S03]  /*3ccb0*/  PRMT R60, RZ, 0x7610, R60 ;  /* 0x00007610ff3c7816 */ /* 0x000fc6000000003c */
        /* <DEDUP_REMOVED lines=9> */
[----:B--2---:R-:W-:-:S02]  /*3cd50*/  @!P0 IMAD.MOV.U32 R27, RZ, RZ, R19 ;  /* 0x000000ffff1b8224 */ /* 0x004fc400078e0013 */
[----:B----4-:R-:W-:-:S05]  /*3cd60*/  @!P0 IMAD.MOV.U32 R26, RZ, RZ, R18 ;  /* 0x000000ffff1a8224 */ /* 0x010fca00078e0012 */
[----:B------:R-:W2:Y:S04]  /*3cd70*/  @!P0 LDG.E.U16 R60, desc[UR66][R26.64] ;  /* 0x000000421a3c8981 */ /* 0x000ea8000c1e1500 */
[----:B---3--:R-:W-:Y:S04]  /*3cd80*/  STL [R1+0x58fc], R0 ;  /* 0x0058fc0001007387 */ /* 0x008fe80000100800 */
        /* <DEDUP_REMOVED lines=78> */
[----:B------:R-:W-:Y:S04]  /*3d270*/  STS.U16 [R2+UR5+0x8b00], R39 ;  /* 0x008b002702007988 */ /* 0x000fe80008000405 */
        /* <DEDUP_REMOVED lines=34> */
[----:B------:R-:W-:Y:S04]  /*3d4a0*/  STS.U16 [R2+UR5+0x9b80], R57 ;  /* 0x009b803902007988 */ /* 0x000fe80008000405 */
[----:B------:R-:W-:Y:S04]  /*3d4b0*/  STS.U16 [R2+UR5+0x9bc0], R58 ;  /* 0x009bc03a02007988 */ /* 0x000fe80008000405 */
[----:B------:R0:W-:Y:S04]  /*3d4c0*/  STS.U16 [R2+UR5+0x9f40], R61 ;  /* 0x009f403d02007988 */ /* 0x0001e80008000405 */
[----:B--2---:R-:W-:Y:S04]  /*3d4d0*/  STL [R1+0x5900], R60 ;  /* 0x0059003c01007387 */ /* 0x004fe80000100800 */
[----:B------:R-:W2:Y:S04]  /*3d4e0*/  LDL.LU R18, [R1+0x6e0] ;  /* 0x0006e00001127983 */ /* 0x000ea80000300800 */
[----:B------:R-:W3:Y:S04]  /*3d4f0*/  LDL.LU R19, [R1+0x6dc] ;  /* 0x0006dc0001137983 */ /* 0x000ee80000300800 */
        /* <DEDUP_REMOVED lines=25> */
[----:B------:R-:W4:Y:S04]  /*3d690*/  LDL.LU R56, [R1+0x5f8] ;  /* 0x0005f80001387983 */ /* 0x000f280000300800 */
[----:B------:R-:W4:Y:S04]  /*3d6a0*/  LDL.LU R57, [R1+0x5f0] ;  /* 0x0005f00001397983 */ /* 0x000f280000300800 */
[----:B------:R-:W4:Y:S04]  /*3d6b0*/  LDL.LU R58, [R1+0x5e8] ;  /* 0x0005e800013a7983 */ /* 0x000f280000300800 */
[----:B0-----:R-:W4:Y:S04]  /*3d6c0*/  LDL.LU R59, [R1+0x5e0] ;  /* 0x0005e000013b7983 */ /* 0x001f280000300800 */
[----:B--2---:R-:W-:Y:S04]  /*3d6d0*/  STS.U16 [R2+UR5+0x9fc0], R18 ;  /* 0x009fc01202007988 */ /* 0x004fe80008000405 */
[----:B---3--:R-:W-:Y:S04]  /*3d6e0*/  STS.U16 [R2+UR5+0x9f80], R19 ;  /* 0x009f801302007988 */ /* 0x008fe80008000405 */
[----:B----4-:R0:W-:Y:S04]  /*3d6f0*/  STS.U16 [R2+UR5+0xa300], R61 ;  /* 0x00a3003d02007988 */ /* 0x0101e80008000405 */
[----:B0-----:R-:W2:Y:S04]  /*3d700*/  LDL.LU R61, [R1+0x5d8] ;  /* 0x0005d800013d7983 */ /* 0x001ea80000300800 */
[----:B------:R-:W3:Y:S04]  /*3d710*/  LDL.LU R18, [R1+0x5d0] ;  /* 0x0005d00001127983 */ /* 0x000ee80000300800 */
[----:B------:R0:W-:Y:S04]  /*3d720*/  STS.U16 [R2+UR5+0xa340], R20 ;  /* 0x00a3401402007988 */ /* 0x0001e80008000405 */
[----:B------:R-:W4:Y:S04]  /*3d730*/  LDL.LU R19, [R1+0x5c8] ;  /* 0x0005c80001137983 */ /* 0x000f280000300800 */
        /* <DEDUP_REMOVED lines=50> */
[----:B0-----:R-:W4:Y:S04]  /*3da60*/  LDL.LU R57, [R1+0x108] ;  /* 0x0001080001397983 */ /* 0x001f280000300800 */
[----:B-1----:R-:W4:Y:S04]  /*3da70*/  LDL.LU R58, [R1+0x104] ;  /* 0x00010400013a7983 */ /* 0x002f280000300800 */
[----:B------:R-:W4:Y:S04]  /*3da80*/  LDL.LU R59, [R1+0x100] ;  /* 0x00010000013b7983 */ /* 0x000f280000300800 */
[----:B--2---:R0:W-:Y:S04]  /*3da90*/  STS.U16 [R2+UR5+0xbf40], R61 ;  /* 0x00bf403d02007988 */ /* 0x0041e80008000405 */
[----:B0-----:R-:W2:Y:S01]  /*3daa0*/  LDL.LU R61, [R1+0xfc] ;  /* 0x0000fc00013d7983 */ /* 0x001ea20000300800 */
[----:B------:R-:W0:Y:S03]  /*3dab0*/  S2R R3, SR_TID.X ;  /* 0x0000000000037919 */ /* 0x000e260000002100 */
[----:B------:R-:W-:Y:S04]  /*3dac0*/  STL [R1+0x5904], R2 ;  /* 0x0059040201007387 */ /* 0x000fe80000100800 */
[----:B---3--:R1:W-:Y:S04]  /*3dad0*/  STS.U16 [R2+UR5+0xbf00], R18 ;  /* 0x00bf001202007988 */ /* 0x0083e80008000405 */
[----:B------:R-:W3:Y:S04]  /*3dae0*/  LDL.LU R0, [R1+0xf8] ;  /* 0x0000f80001007983 */ /* 0x000ee80000300800 */
[----:B----4-:R4:W-:Y:S04]  /*3daf0*/  STS.U16 [R2+UR5+0xbfc0], R19 ;  /* 0x00bfc01302007988 */ /* 0x0109e80008000405 */
[----:B------:R0:W-:Y:S04]  /*3db00*/  STS.U16 [R2+UR5+0xbf80], R20 ;  /* 0x00bf801402007988 */ /* 0x0001e80008000405 */
[----:B-1----:R-:W3:Y:S04]  /*3db10*/  LDL.LU R18, [R1+0xf4] ;  /* 0x0000f40001127983 */ /* 0x002ee80000300800 */
[----:B----4-:R-:W4:Y:S04]  /*3db20*/  LDL.LU R19, [R1+0xf0] ;  /* 0x0000f00001137983 */ /* 0x010f280000300800 */
[----:B0-----:R-:W4:Y:S01]  /*3db30*/  LDL.LU R20, [R1+0xec] ;  /* 0x0000ec0001147983 */ /* 0x001f220000300800 */
[----:B------:R-:W-:-:S05]  /*3db40*/  LOP3.LUT R3, R3, 0x1f, RZ, 0xc0, !PT ;  /* 0x0000001f03037812 */ /* 0x000fca00078ec0ff */
[----:B------:R-:W-:-:S05]  /*3db50*/  IMAD.SHL.U32 R3, R3, 0x2, RZ ;  /* 0x0000000203037824 */ /* 0x000fca00078e00ff */
[----:B------:R0:W-:Y:S04]  /*3db60*/  STS.U16 [R3+UR5], R21 ;  /* 0x0000001503007988 */ /* 0x0001e80008000405 */
        /* <DEDUP_REMOVED lines=49> */
[----:B0-----:R-:W4:Y:S04]  /*3de80*/  LDL.LU R58, [R1+0x88] ;  /* 0x00008800013a7983 */ /* 0x001f280000300800 */
[----:B-1----:R-:W4:Y:S04]  /*3de90*/  LDL.LU R59, [R1+0x84] ;  /* 0x00008400013b7983 */ /* 0x002f280000300800 */
[----:B--2---:R0:W-:Y:S04]  /*3dea0*/  STS.U16 [R3+UR5+0x1a40], R61 ;  /* 0x001a403d03007988 */ /* 0x0041e80008000405 */
[----:B0-----:R-:W2:Y:S04]  /*3deb0*/  LDL.LU R61, [R1+0x80] ;  /* 0x00008000013d7983 */ /* 0x001ea80000300800 */
[----:B---3--:R0:W-:Y:S04]  /*3dec0*/  STS.U16 [R3+UR5+0x1c00], R18 ;  /* 0x001c001203007988 */ /* 0x0081e80008000405 */
[----:B----4-:R1:W-:Y:S04]  /*3ded0*/  STS.U16 [R3+UR5+0x1c40], R19 ;  /* 0x001c401303007988 */ /* 0x0103e80008000405 */
[----:B------:R3:W-:Y:S04]  /*3dee0*/  STS.U16 [R3+UR5+0x1e40], R20 ;  /* 0x001e401403007988 */ /* 0x0007e80008000405 */
[----:B0-----:R-:W4:Y:S04]  /*3def0*/  LDL.LU R18, [R1+0x7c] ;  /* 0x00007c0001127983 */ /* 0x001f280000300800 */
[----:B-1----:R-:W4:Y:S04]  /*3df00*/  LDL.LU R19, [R1+0x78] ;  /* 0x0000780001137983 */ /* 0x002f280000300800 */
[----:B---3--:R-:W3:Y:S04]  /*3df10*/  LDL.LU R20, [R1+0x74] ;  /* 0x0000740001147983 */ /* 0x008ee80000300800 */
        /* <DEDUP_REMOVED lines=50> */
[----:B0-----:R-:W3:Y:S04]  /*3e240*/  LDL.LU R58, [R1+0x10] ;  /* 0x00001000013a7983 */ /* 0x001ee80000300800 */
[----:B-1----:R-:W3:Y:S04]  /*3e250*/  LDL.LU R59, [R1+0xc] ;  /* 0x00000c00013b7983 */ /* 0x002ee80000300800 */
[----:B--2---:R0:W-:Y:S04]  /*3e260*/  STS.U16 [R3+UR5+0x3840], R61 ;  /* 0x0038403d03007988 */ /* 0x0041e80008000405 */
[----:B0-----:R-:W2:Y:S04]  /*3e270*/  LDL.LU R61, [R1+0x8] ;  /* 0x00000800013d7983 */ /* 0x001ea80000300800 */
[----:B------:R0:W-:Y:S04]  /*3e280*/  STS.U16 [R3+UR5+0x1a00], R0 ;  /* 0x001a000003007988 */ /* 0x0001e80008000405 */
[----:B----4-:R1:W-:Y:S04]  /*3e290*/  STS.U16 [R3+UR5+0x3a40], R18 ;  /* 0x003a401203007988 */ /* 0x0103e80008000405 */
[----:B------:R4:W-:Y:S04]  /*3e2a0*/  STS.U16 [R3+UR5+0x3a00], R19 ;  /* 0x003a001303007988 */ /* 0x0009e80008000405 */
[----:B---3--:R3:W-:Y:S04]  /*3e2b0*/  STS.U16 [R3+UR5+0x3c00], R20 ;  /* 0x003c001403007988 */ /* 0x0087e80008000405 */
[----:B0-----:R-:W2:Y:S04]  /*3e2c0*/  LDL.LU R0, [R1+0x4] ;  /* 0x0000040001007983 */ /* 0x001ea80000300800 */
[----:B-1----:R-:W2:Y:S04]  /*3e2d0*/  LDL.LU R18, [R1+0x5eb0] ;  /* 0x005eb00001127983 */ /* 0x002ea80000300800 */
[----:B----4-:R-:W4:Y:S04]  /*3e2e0*/  LDL.LU R19, [R1+0x5eac] ;  /* 0x005eac0001137983 */ /* 0x010f280000300800 */
[----:B---3--:R-:W3:Y:S04]  /*3e2f0*/  LDL.LU R20, [R1+0x5ea8] ;  /* 0x005ea80001147983 */ /* 0x008ee80000300800 */
[----:B------:R0:W-:Y:S04]  /*3e300*/  STS.U16 [R3+UR5+0x3c40], R21 ;  /* 0x003c401503007988 */ /* 0x0001e80008000405 */
        /* <DEDUP_REMOVED lines=49> */
[----:B0-----:R-:W4:Y:S04]  /*3e620*/  LDL.LU R58, [R1+0x5e44] ;  /* 0x005e4400013a7983 */ /* 0x001f280000300800 */
[----:B-1----:R-:W4:Y:S04]  /*3e630*/  LDL.LU R59, [R1+0x5e40] ;  /* 0x005e4000013b7983 */ /* 0x002f280000300800 */
[----:B--2---:R0:W-:Y:S04]  /*3e640*/  STS.U16 [R3+UR5+0x5600], R61 ;  /* 0x0056003d03007988 */ /* 0x0041e80008000405 */
[----:B0-----:R-:W2:Y:S04]  /*3e650*/  LDL.LU R61, [R1+0x5e3c] ;  /* 0x005e3c00013d7983 */ /* 0x001ea80000300800 */
[----:B------:R0:W-:Y:S04]  /*3e660*/  STS.U16 [R3+UR5+0x5800], R0 ;  /* 0x0058000003007988 */ /* 0x0001e80008000405 */
[----:B---3--:R-:W-:Y:S04]  /*3e670*/  STS.U16 [R3+UR5+0x7400], R20 ;  /* 0x0074001403007988 */ /* 0x008fe80008000405 */
[----:B----4-:R-:W-:Y:S04]  /*3e680*/  STS.U16 [R3+UR5+0x7440], R19 ;  /* 0x0074401303007988 */ /* 0x010fe80008000405 */
        /* <DEDUP_REMOVED lines=37> */
[----:B--2---:R0:W-:Y:S04]  /*3e8e0*/  STS.U16 [R3+UR5+0x5840], R61 ;  /* 0x0058403d03007988 */ /* 0x0041e80008000405 */
[----:B------:R-:W-:Y:S04]  /*3e8f0*/  STS.U16 [R0+UR5+0x80], R8 ;  /* 0x0000800800007988 */ /* 0x000fe80008000405 */
[----:B------:R-:W-:Y:S04]  /*3e900*/  STS.U16 [R0+UR5+0xc0], R7 ;  /* 0x0000c00700007988 */ /* 0x000fe80008000405 */
[----:B------:R-:W-:Y:S04]  /*3e910*/  STS.U16 [R0+UR5+0x2c0], R6 ;  /* 0x0002c00600007988 */ /* 0x000fe80008000405 */
[----:B------:R1:W-:Y:S04]  /*3e920*/  STS.U16 [R0+UR5+0x280], R5 ;  /* 0x0002800500007988 */ /* 0x0003e80008000405 */
[----:B------:R2:W-:Y:S04]  /*3e930*/  STS.U16 [R0+UR5+0x480], R4 ;  /* 0x0004800400007988 */ /* 0x0005e80008000405 */
[----:B0-----:R-:W3:Y:S04]  /*3e940*/  LDL.LU R61, [R1+0x5e38] ;  /* 0x005e3800013d7983 */ /* 0x001ee80000300800 */
[----:B-1----:R-:W4:Y:S04]  /*3e950*/  LDL R5, [R1+0x26bc] ;  /* 0x0026bc0001057983 */ /* 0x002f280000100800 */
[----:B--2---:R-:W4:Y:S02]  /*3e960*/  LDL R4, [R1+0x26b8] ;  /* 0x0026b80001047983 */ /* 0x004f240000100800 */
[----:B----4-:R-:W-:-:S02]  /*3e970*/  @!P0 LOP3.LUT R5, R5, R4, RZ, 0x3c, !PT ;  /* 0x0000000405058212 */ /* 0x010fc400078e3cff */
[----:B---3--:R-:W-:Y:S02]  /*3e980*/  PRMT R61, RZ, 0x7610, R61 ;  /* 0x00007610ff3d7816 */ /* 0x008fe4000000003d */
[----:B------:R-:W-:-:S04]  /*3e990*/  @!P0 LOP3.LUT R4, R5, R4, RZ, 0x3c, !PT ;  /* 0x0000000405048212 */ /* 0x000fc800078e3cff */
[----:B------:R-:W-:-:S05]  /*3e9a0*/  @!P0 LOP3.LUT R5, R5, R4, RZ, 0x3c, !PT ;  /* 0x0000000405058212 */ /* 0x000fca00078e3cff */
[----:B------:R-:W2:Y:S04]  /*3e9b0*/  @!P0 LDG.E.U16 R61, desc[UR66][R4.64] ;  /* 0x00000042043d8981 */ /* 0x000ea8000c1e1500 */
        /* <DEDUP_REMOVED lines=11> */
[----:B0-----:R-:W3:Y:S04]  /*3ea70*/  LDL.LU R0, [R1+0x5e34] ;  /* 0x005e340001007983 */ /* 0x001ee80000300800 */
[----:B--2---:R0:W-:Y:S04]  /*3ea80*/  STL [R1+0xc0c], R61 ;  /* 0x000c0c3d01007387 */ /* 0x0041e80000100800 */
[----:B0-----:R-:W2:Y:S04]  /*3ea90*/  LDL.LU R61, [R1+0x5e30] ;  /* 0x005e3000013d7983 */ /* 0x001ea80000300800 */
[----:B------:R-:W4:Y:S04]  /*3eaa0*/  LDL R4, [R1+0x26b0] ;  /* 0x0026b00001047983 */ /* 0x000f280000100800 */
[----:B------:R-:W4:Y:S01]  /*3eab0*/  LDL R5, [R1+0x26b4] ;  /* 0x0026b40001057983 */ /* 0x000f220000100800 */
[----:B---3--:R-:W-:-:S02]  /*3eac0*/  PRMT R0, RZ, 0x7610, R0 ;  /* 0x00007610ff007816 */ /* 0x008fc40000000000 */
[----:B----4-:R-:W-:-:S04]  /*3ead0*/  @!P1 LOP3.LUT R5, R5, R4, RZ, 0x3c, !PT ;  /* 0x0000000405059212 */ /* 0x010fc800078e3cff */
[----:B------:R-:W-:-:S04]  /*3eae0*/  @!P1 LOP3.LUT R4, R5, R4, RZ, 0x3c, !PT ;  /* 0x0000000405049212 */ /* 0x000fc800078e3cff */
[----:B------:R-:W-:-:S05]  /*3eaf0*/  @!P1 LOP3.LUT R5, R5, R4, RZ, 0x3c, !PT ;  /* 0x0000000405059212 */ /* 0x000fca00078e3cff */
[----:B------:R-:W3:Y:S04]  /*3eb00*/  @!P1 LDG.E.U16 R0, desc[UR66][R4.64] ;  /* 0x0000004204009981 */ /* 0x000ee8000c1e1500 */
[----:B---3--:R0:W-:Y:S04]  /*3eb10*/  STL [R1+0xc08], R0 ;  /* 0x000c080001007387 */ /* 0x0081e80000100800 */
[----:B0-----:R-:W3:Y:S04]  /*3eb20*/  LDL.LU R0, [R1+0x5e2c] ;  /* 0x005e2c0001007983 */ /* 0x001ee80000300800 */
[----:B------:R-:W4:Y:S04]  /*3eb30*/  LDL R4, [R1+0x26a8] ;  /* 0x0026a80001047983 */ /* 0x000f280000100800 */
[----:B------:R-:W4:Y:S01]  /*3eb40*/  LDL R5, [R1+0x26ac] ;  /* 0x0026ac0001057983 */ /* 0x000f220000100800 */
[----:B--2---:R-:W-:-:S02]  /*3eb50*/  PRMT R61, RZ, 0x7610, R61 ;  /* 0x00007610ff3d7816 */ /* 0x004fc4000000003d */
[----:B----4-:R-:W-:-:S04]  /*3eb60*/  @!P0 LOP3.LUT R5, R5, R4, RZ, 0x3c, !PT ;  /* 0x0000000405058212 */ /* 0x010fc800078e3cff */
[----:B------:R-:W-:-:S04]  /*3eb70*/  @!P0 LOP3.LUT R4, R5, R4, RZ, 0x3c, !PT ;  /* 0x0000000405048212 */ /* 0x000fc800078e3cff */
[----:B------:R-:W-:-:S05]  /*3eb80*/  @!P0 LOP3.LUT R5, R5, R4, RZ, 0x3c, !PT ;  /* 0x0000000405058212 */ /* 0x000fca00078e3cff */
[----:B------:R-:W2:Y:S04]  /*3eb90*/  @!P0 LDG.E.U16 R61, desc[UR66][R4.64] ;  /* 0x00000042043d8981 */ /* 0x000ea8000c1e1500 */
        /* <DEDUP_REMOVED lines=1677> */
[----:B------:R-:W4:Y:S02]  /*45470*/  LDL R5, [R1+0x1e44] ;  /* 0x001e440001057983 */ /* 0x000f240000100800 */
[----:B----4-:R-:W-:-:S02]  /*45480*/  @!P1 LOP3.LUT R5, R5, R4, RZ, 0x3c, !PT ;  /* 0x0000000405059212 */ /* 0x010fc400078e3cff */
[----:B--2---:R-:W-:Y:S02]  /*45490*/  PRMT R61, RZ, 0x7610, R61 ;  /* 0x00007610ff3d7816 */ /* 0x004fe4000000003d */
        /* <DEDUP_REMOVED lines=816> */
[----:B------:R-:W4:Y:S01]  /*487a0*/  LDL R5, [R1+0x1a7c] ;  /* 0x001a7c0001057983 */ /* 0x000f220000100800 */
[----:B------:R-:W-:-:S02]  /*487b0*/  PRMT R25, RZ, 0x7610, R25 ;  /* 0x00007610ff197816 */ /* 0x000fc40000000019 */
[----:B----4-:R-:W-:-:S04]  /*487c0*/  @!P0 LOP3.LUT R5, R5, R4, RZ, 0x3c, !PT ;  /* 0x0000000405058212 */ /* 0x010fc800078e3cff */
[----:B------:R-:W-:-:S04]  /*487d0*/  @!P0 LOP3.LUT R4, R5, R4, RZ, 0x3c, !PT ;  /* 0x0000000405048212 */ /* 0x000fc800078e3cff */
[----:B------:R-:W-:-:S05]  /*487e0*/  @!P0 LOP3.LUT R5, R5, R4, RZ, 0x3c, !PT ;  /* 0x0000000405058212 */ /* 0x000fca00078e3cff */
[----:B------:R0:W4:Y:S04]  /*487f0*/  @!P0 LDG.E.U16 R25, desc[UR66][R4.64] ;  /* 0x0000004204198981 */ /* 0x000128000c1e1500 */
[----:B------:R-:W0:Y:S04]  /*48800*/  LDL R4, [R1+0x1a70] ;  /* 0x001a700001047983 */ /* 0x000e280000100800 */
[----:B------:R-:W0:Y:S01]  /*48810*/  LDL R5, [R1+0x1a74] ;  /* 0x001a740001057983 */ /* 0x000e220000100800 */
[----:B--2---:R-:W-:Y:S02]  /*48820*/  PRMT R61, RZ, 0x7610, R61 ;  /* 0x00007610ff3d7816 */ /* 0x004fe4000000003d */
[----:B0-----:R-:W-:-:S04]  /*48830*/  @!P1 LOP3.LUT R5, R5, R4, RZ, 0x3c, !PT ;  /* 0x0000000405059212 */ /* 0x001fc800078e3cff */
[----:B------:R-:W-:-:S04]  /*48840*/  @!P1 LOP3.LUT R4, R5, R4, RZ, 0x3c, !PT ;  /* 0x0000000405049212 */ /* 0x000fc800078e3cff */
[----:B------:R-:W-:-:S05]  /*48850*/  @!P1 LOP3.LUT R5, R5, R4, RZ, 0x3c, !PT ;  /* 0x0000000405059212 */ /* 0x000fca00078e3cff */
[----:B------:R-:W2:Y:S04]  /*48860*/  @!P1 LDG.E.U16 R61, desc[UR66][R4.64] ;  /* 0x00000042043d9981 */ /* 0x000ea8000c1e1500 */
[----:B----4-:R0:W-:Y:S04]  /*48870*/  STL [R1+0x7c], R25 ;  /* 0x00007c1901007387 */ /* 0x0101e80000100800 */
[----:B0-----:R-:W4:Y:S04]  /*48880*/  LDL R25, [R1+0x1a3c] ;  /* 0x001a3c0001197983 */ /* 0x001f280000100800 */
[----:B--2---:R0:W-:Y:S04]  /*48890*/  STL [R1+0x78], R61 ;  /* 0x0000783d01007387 */ /* 0x0041e80000100800 */
[----:B0-----:R-:W2:Y:S04]  /*488a0*/  LDL.LU R61, [R1+0x59d0] ;  /* 0x0059d000013d7983 */ /* 0x001ea80000300800 */
[----:B------:R-:W2:Y:S04]  /*488b0*/  LDL R4, [R1+0x1a68] ;  /* 0x001a680001047983 */ /* 0x000ea80000100800 */
[----:B------:R-:W2:Y:S02]  /*488c0*/  LDL R5, [R1+0x1a6c] ;  /* 0x001a6c0001057983 */ /* 0x000ea40000100800 */
[----:B--2---:R-:W-:-:S02]  /*488d0*/  @!P0 LOP3.LUT R5, R5, R4, RZ, 0x3c, !PT ;  /* 0x0000000405058212 */ /* 0x004fc400078e3cff */
[----:B------:R-:W-:Y:S02]  /*488e0*/  PRMT R61, RZ, 0x7610, R61 ;  /* 0x00007610ff3d7816 */ /* 0x000fe4000000003d */
[----:B------:R-:W-:-:S04]  /*488f0*/  @!P0 LOP3.LUT R4, R5, R4, RZ, 0x3c, !PT ;  /* 0x0000000405048212 */ /* 0x000fc800078e3cff */
[----:B------:R-:W-:-:S05]  /*48900*/  @!P0 LOP3.LUT R5, R5, R4, RZ, 0x3c, !PT ;  /* 0x0000000405058212 */ /* 0x000fca00078e3cff */
[----:B------:R-:W2:Y:S04]  /*48910*/  @!P0 LDG.E.U16 R61, desc[UR66][R4.64] ;  /* 0x00000042043d8981 */ /* 0x000ea8000c1e1500 */
        /* <DEDUP_REMOVED lines=26> */
[----:B------:R-:W2:Y:S01]  /*48ac0*/  @!P1 LDG.E.U16 R61, desc[UR66][R4.64] ;  /* 0x00000042043d9981 */ /* 0x000ea2000c1e1500 */
[----:B------:R-:W-:-:S03]  /*48ad0*/  PRMT R11, RZ, 0x7610, R11 ;  /* 0x00007610ff0b7816 */ /* 0x000fc6000000000b */
[----:B--2---:R0:W-:Y:S04]  /*48ae0*/  STL [R1+0x68], R61 ;  /* 0x0000683d01007387 */ /* 0x0041e80000100800 */
[----:B0-----:R-:W2:Y:S04]  /*48af0*/  LDL.LU R61, [R1+0x59c0] ;  /* 0x0059c000013d7983 */ /* 0x001ea80000300800 */
[----:B------:R-:W2:Y:S01]  /*48b00*/  LDL R5, [R1+0x1a38] ;  /* 0x001a380001057983 */ /* 0x000ea20000100800 */
[----:B----4-:R-:W-:-:S03]  /*48b10*/  @!P0 IMAD.MOV.U32 R4, RZ, RZ, R25 ;  /* 0x000000ffff048224 */ /* 0x010fc600078e0019 */
[----:B------:R-:W4:Y:S04]  /*48b20*/  LDL R25, [R1+0x2ed8] ;  /* 0x002ed80001197983 */ /* 0x000f280000100800 */
[----:B--2---:R0:W2:Y:S04]  /*48b30*/  @!P0 LDG.E.U16 R11, desc[UR66][R4.64] ;  /* 0x00000042040b8981 */ /* 0x0040a8000c1e1500 */
[----:B------:R-:W0:Y:S04]  /*48b40*/  LDL R4, [R1+0x1a30] ;  /* 0x001a300001047983 */ /* 0x000e280000100800 */
[----:B------:R-:W0:Y:S01]  /*48b50*/  LDL R5, [R1+0x1a34] ;  /* 0x001a340001057983 */ /* 0x000e220000100800 */
[----:B------:R-:W-:-:S02]  /*48b60*/  PRMT R61, RZ, 0x7610, R61 ;  /* 0x00007610ff3d7816 */ /* 0x000fc4000000003d */
        /* <DEDUP_REMOVED lines=9> */
[----:B------:R-:W2:Y:S02]  /*48c00*/  LDL R5, [R1+0x1a2c] ;  /* 0x001a2c0001057983 */ /* 0x000ea40000100800 */
[----:B--2---:R-:W-:-:S02]  /*48c10*/  @!P0 LOP3.LUT R5, R5, R4, RZ, 0x3c, !PT ;  /* 0x0000000405058212 */ /* 0x004fc400078e3cff */
[----:B---3--:R-:W-:Y:S02]  /*48c20*/  PRMT R61, RZ, 0x7610, R61 ;  /* 0x00007610ff3d7816 */ /* 0x008fe4000000003d */
[----:B------:R-:W-:-:S04]  /*48c30*/  @!P0 LOP3.LUT R4, R5, R4, RZ, 0x3c, !PT ;  /* 0x0000000405048212 */ /* 0x000fc800078e3cff */
[----:B------:R-:W-:-:S05]  /*48c40*/  @!P0 LOP3.LUT R5, R5, R4, RZ, 0x3c, !PT ;  /* 0x0000000405058212 */ /* 0x000fca00078e3cff */
[----:B------:R-:W2:Y:S04]  /*48c50*/  @!P0 LDG.E.U16 R61, desc[UR66][R4.64] ;  /* 0x00000042043d8981 */ /* 0x000ea8000c1e1500 */
[----:B--2---:R0:W-:Y:S04]  /*48c60*/  STL [R1+0x5c], R61 ;  /* 0x00005c3d01007387 */ /* 0x0041e80000100800 */
[----:B0-----:R-:W2:Y:S04]  /*48c70*/  LDL.LU R61, [R1+0x59b8] ;  /* 0x0059b800013d7983 */ /* 0x001ea80000300800 */
[----:B------:R-:W3:Y:S04]  /*48c80*/  LDL R4, [R1+0x1a20] ;  /* 0x001a200001047983 */ /* 0x000ee80000100800 */
[----:B------:R-:W3:Y:S02]  /*48c90*/  LDL R5, [R1+0x1a24] ;  /* 0x001a240001057983 */ /* 0x000ee40000100800 */
[----:B---3--:R-:W-:-:S02]  /*48ca0*/  @!P1 LOP3.LUT R5, R5, R4, RZ, 0x3c, !PT ;  /* 0x0000000405059212 */ /* 0x008fc400078e3cff */
[----:B--2---:R-:W-:Y:S02]  /*48cb0*/  PRMT R61, RZ, 0x7610, R61 ;  /* 0x00007610ff3d7816 */ /* 0x004fe4000000003d */
        /* <DEDUP_REMOVED lines=22> */
[----:B0-----:R-:W2:Y:S01]  /*48e20*/  LDL.LU R61, [R1+0x59ac] ;  /* 0x0059ac00013d7983 */ /* 0x001ea20000300800 */
[----:B------:R-:W-:Y:S02]  /*48e30*/  @!P0 IMAD.MOV.U32 R4, RZ, RZ, R11 ;  /* 0x000000ffff048224 */ /* 0x000fe400078e000b */
[----:B----4-:R-:W-:Y:S01]  /*48e40*/  @!P0 IMAD.MOV.U32 R5, RZ, RZ, R25 ;  /* 0x000000ffff058224 */ /* 0x010fe200078e0019 */
[----:B------:R-:W3:Y:S04]  /*48e50*/  LDL R11, [R1+0x2f1c] ;  /* 0x002f1c00010b7983 */ /* 0x000ee80000100800 */
[----:B------:R-:W4:Y:S01]  /*48e60*/  LDL R25, [R1+0x2f10] ;  /* 0x002f100001197983 */ /* 0x000f220000100800 */
[----:B--2---:R-:W-:-:S06]  /*48e70*/  PRMT R61, RZ, 0x7610, R61 ;  /* 0x00007610ff3d7816 */ /* 0x004fcc000000003d */
[----:B------:R-:W2:Y:S04]  /*48e80*/  @!P0 LDG.E.U16 R61, desc[UR66][R4.64] ;  /* 0x00000042043d8981 */ /* 0x000ea8000c1e1500 */
[----:B--2---:R0:W-:Y:S04]  /*48e90*/  STL [R1+0x4c], R61 ;  /* 0x00004c3d01007387 */ /* 0x0041e80000100800 */
[----:B0-----:R-:W2:Y:S04]  /*48ea0*/  LDL.LU R61, [R1+0x59a8] ;  /* 0x0059a800013d7983 */ /* 0x001ea80000300800 */
        /* <DEDUP_REMOVED lines=12> */
[----:B------:R-:W-:Y:S01]  /*48f70*/  @!P0 LOP3.LUT R5, R5, R4, RZ, 0x3c, !PT ;  /* 0x0000000405058212 */ /* 0x000fe200078e3cff */
[----:B--2---:R0:W-:Y:S04]  /*48f80*/  STL [R1+0x48], R27 ;  /* 0x0000481b01007387 */ /* 0x0041e80000100800 */
[----:B------:R1:W2:Y:S01]  /*48f90*/  @!P0 LDG.E.U16 R26, desc[UR66][R4.64] ;  /* 0x00000042041a8981 */ /* 0x0002a2000c1e1500 */
[----:B------:R-:W-:-:S03]  /*48fa0*/  PRMT R61, RZ, 0x7610, R61 ;  /* 0x00007610ff3d7816 */ /* 0x000fc6000000003d */
[----:B0-----:R-:W2:Y:S04]  /*48fb0*/  LDL R27, [R1+0x2f24] ;  /* 0x002f2400011b7983 */ /* 0x001ea80000100800 */
[----:B------:R-:W1:Y:S04]  /*48fc0*/  LDL R4, [R1+0x2ef0] ;  /* 0x002ef00001047983 */ /* 0x000e680000100800 */
[----:B------:R-:W1:Y:S02]  /*48fd0*/  LDL R5, [R1+0x2efc] ;  /* 0x002efc0001057983 */ /* 0x000e640000100800 */
[----:B-1----:R-:W-:-:S04]  /*48fe0*/  @!P1 LOP3.LUT R5, R5, R4, RZ, 0x3c, !PT ;  /* 0x0000000405059212 */ /* 0x002fc800078e3cff */
        /* <DEDUP_REMOVED lines=21> */
[----:B------:R-:W2:Y:S01]  /*49140*/  @!P1 LDG.E.U16 R61, desc[UR66][R4.64] ;  /* 0x00000042043d9981 */ /* 0x000ea2000c1e1500 */
[----:B------:R-:W-:-:S03]  /*49150*/  PRMT R24, RZ, 0x7610, R24 ;  /* 0x00007610ff187816 */ /* 0x000fc60000000018 */
[----:B--2---:R0:W-:Y:S04]  /*49160*/  STL [R1+0x38], R61 ;  /* 0x0000383d01007387 */ /* 0x0041e80000100800 */
[----:B0-----:R-:W2:Y:S04]  /*49170*/  LDL.LU R61, [R1+0x599c] ;  /* 0x00599c00013d7983 */ /* 0x001ea80000300800 */
[----:B------:R-:W2:Y:S01]  /*49180*/  LDL R5, [R1+0x2f18] ;  /* 0x002f180001057983 */ /* 0x000ea20000100800 */
[----:B------:R-:W-:Y:S01]  /*49190*/  @!P0 IMAD.MOV.U32 R4, RZ, RZ, R27 ;  /* 0x000000ffff048224 */ /* 0x000fe200078e001b */
[----:B------:R-:W-:-:S02]  /*491a0*/  PRMT R10, RZ, 0x7610, R10 ;  /* 0x00007610ff0a7816 */ /* 0x000fc4000000000a */
[----:B------:R-:W3:Y:S04]  /*491b0*/  LDL R27, [R1+0x2f48] ;  /* 0x002f4800011b7983 */ /* 0x000ee80000100800 */
[----:B--2---:R0:W2:Y:S04]  /*491c0*/  @!P0 LDG.E.U16 R24, desc[UR66][R4.64] ;  /* 0x0000004204188981 */ /* 0x0040a8000c1e1500 */
[----:B------:R-:W3:Y:S01]  /*491d0*/  LDL R5, [R1+0x2f20] ;  /* 0x002f200001057983 */ /* 0x000ee20000100800 */
[----:B0-----:R-:W-:-:S03]  /*491e0*/  @!P1 IMAD.MOV.U32 R4, RZ, RZ, R26 ;  /* 0x000000ffff049224 */ /* 0x001fc600078e001a */
[----:B--2---:R0:W-:Y:S01]  /*491f0*/  STL [R1+0x34], R24 ;  /* 0x0000341801007387 */ /* 0x0041e20000100800 */
[----:B------:R-:W-:Y:S02]  /*49200*/  PRMT R60, RZ, 0x7610, R60 ;  /* 0x00007610ff3c7816 */ /* 0x000fe4000000003c */
[----:B------:R-:W-:Y:S02]  /*49210*/  PRMT R0, RZ, 0x7610, R0 ;  /* 0x00007610ff007816 */ /* 0x000fe40000000000 */
[----:B------:R-:W-:Y:S01]  /*49220*/  PRMT R61, RZ, 0x7610, R61 ;  /* 0x00007610ff3d7816 */ /* 0x000fe2000000003d */
[----:B------:R-:W2:Y:S04]  /*49230*/  LDL R26, [R1+0x2f50] ;  /* 0x002f5000011a7983 */ /* 0x000ea80000100800 */
[----:B---3--:R1:W3:Y:S04]  /*49240*/  @!P1 LDG.E.U16 R10, desc[UR66][R4.64] ;  /* 0x00000042040a9981 */ /* 0x0082e8000c1e1500 */
[----:B0-----:R-:W2:Y:S04]  /*49250*/  LDL R24, [R1+0x2f54] ;  /* 0x002f540001187983 */ /* 0x001ea80000100800 */
[----:B------:R-:W1:Y:S04]  /*49260*/  LDL R4, [R1+0x2f28] ;  /* 0x002f280001047983 */ /* 0x000e680000100800 */
[----:B------:R-:W1:Y:S02]  /*49270*/  LDL R5, [R1+0x2f34] ;  /* 0x002f340001057983 */ /* 0x000e640000100800 */
[----:B-1----:R-:W-:-:S04]  /*49280*/  @!P0 LOP3.LUT R5, R5, R4, RZ, 0x3c, !PT ;  /* 0x0000000405058212 */ /* 0x002fc800078e3cff */
[----:B------:R-:W-:-:S04]  /*49290*/  @!P0 LOP3.LUT R4, R5, R4, RZ, 0x3c, !PT ;  /* 0x0000000405048212 */ /* 0x000fc800078e3cff */
[----:B------:R-:W-:-:S05]  /*492a0*/  @!P0 LOP3.LUT R5, R5, R4, RZ, 0x3c, !PT ;  /* 0x0000000405058212 */ /* 0x000fca00078e3cff */
[----:B------:R0:W3:Y:S02]  /*492b0*/  @!P0 LDG.E.U16 R60, desc[UR66][R4.64] ;  /* 0x00000042043c8981 */ /* 0x0000e4000c1e1500 */
[----:B0-----:R-:W-:Y:S02]  /*492c0*/  @!P1 IMAD.MOV.U32 R4, RZ, RZ, R11 ;  /* 0x000000ffff049224 */ /* 0x001fe400078e000b */
[----:B----4-:R-:W-:-:S05]  /*492d0*/  @!P1 IMAD.MOV.U32 R5, RZ, RZ, R25 ;  /* 0x000000ffff059224 */ /* 0x010fca00078e0019 */
[----:B------:R2:W4:Y:S02]  /*492e0*/  @!P1 LDG.E.U16 R0, desc[UR66][R4.64] ;  /* 0x0000004204009981 */ /* 0x000524000c1e1500 */
[----:B--2---:R-:W-:Y:S01]  /*492f0*/  @!P0 IMAD.MOV.U32 R4, RZ, RZ, R24 ;  /* 0x000000ffff048224 */ /* 0x004fe200078e0018 */
[----:B------:R-:W-:-:S05]  /*49300*/  @!P0 MOV R5, R27 ;  /* 0x0000001b00058202 */ /* 0x000fca0000000f00 */
[----:B------:R-:W2:Y:S04]  /*49310*/  @!P0 LDG.E.U16 R61, desc[UR66][R4.64] ;  /* 0x00000042043d8981 */ /* 0x000ea8000c1e1500 */
[----:B---3--:R0:W-:Y:S04]  /*49320*/  STL [R1+0x30], R10 ;  /* 0x0000300a01007387 */ /* 0x0081e80000100800 */
[----:B0-----:R-:W3:Y:S04]  /*49330*/  LDL R10, [R1+0x2f5c] ;  /* 0x002f5c00010a7983 */ /* 0x001ee80000100800 */
[----:B------:R-:W-:Y:S04]  /*49340*/  STL [R1+0x5908], R60 ;  /* 0x0059083c01007387 */ /* 0x000fe80000100800 */
[----:B------:R-:W3:Y:S04]  /*49350*/  LDL R25, [R1+0x2f60] ;  /* 0x002f600001197983 */ /* 0x000ee80000100800 */
[----:B------:R-:W3:Y:S04]  /*49360*/  LDL R11, [R1+0x2f6c] ;  /* 0x002f6c00010b7983 */ /* 0x000ee80000100800 */
[----:B----4-:R-:W-:Y:S04]  /*49370*/  STL [R1+0x590c], R0 ;  /* 0x00590c0001007387 */ /* 0x010fe80000100800 */
[----:B------:R-:W4:Y:S04]  /*49380*/  LDL R27, [R1+0x2f68] ;  /* 0x002f6800011b7983 */ /* 0x000f280000100800 */
[----:B------:R-:W4:Y:S04]  /*49390*/  LDL R24, [R1+0x2f74] ;  /* 0x002f740001187983 */ /* 0x000f280000100800 */
[----:B--2---:R0:W-:Y:S04]  /*493a0*/  STL [R1+0x24], R61 ;  /* 0x0000243d01007387 */ /* 0x0041e80000100800 */
[----:B0-----:R-:W2:Y:S01]  /*493b0*/  LDL.LU R61, [R1+0x5998] ;  /* 0x00599800013d7983 */ /* 0x001ea20000300800 */
[----:B---3--:R-:W-:-:S02]  /*493c0*/  @!P1 IMAD.MOV.U32 R4, RZ, RZ, R10 ;  /* 0x000000ffff049224 */ /* 0x008fc400078e000a */
[----:B------:R-:W-:Y:S01]  /*493d0*/  @!P1 IMAD.MOV.U32 R5, RZ, RZ, R26 ;  /* 0x000000ffff059224 */ /* 0x000fe200078e001a */
[----:B------:R-:W3:Y:S04]  /*493e0*/  LDL R10, [R1+0x2f7c] ;  /* 0x002f7c00010a7983 */ /* 0x000ee80000100800 */
[----:B------:R-:W3:Y:S01]  /*493f0*/  LDL R26, [R1+0x2f70] ;  /* 0x002f7000011a7983 */ /* 0x000ee20000100800 */
[----:B--2---:R-:W-:-:S06]  /*49400*/  PRMT R61, RZ, 0x7610, R61 ;  /* 0x00007610ff3d7816 */ /* 0x004fcc000000003d */
        /* <DEDUP_REMOVED lines=12> */
[----:B0-----:R-:W2:Y:S01]  /*494d0*/  LDL.LU R61, [R1+0x5990] ;  /* 0x00599000013d7983 */ /* 0x001ea20000300800 */
[----:B------:R-:W-:Y:S02]  /*494e0*/  @!P1 IMAD.MOV.U32 R4, RZ, RZ, R11 ;  /* 0x000000ffff049224 */ /* 0x000fe400078e000b */
[----:B------:R-:W-:Y:S01]  /*494f0*/  @!P1 IMAD.MOV.U32 R5, RZ, RZ, R25 ;  /* 0x000000ffff059224 */ /* 0x000fe200078e0019 */
[----:B------:R-:W3:Y:S04]  /*49500*/  LDL R11, [R1+0x2f94] ;  /* 0x002f9400010b7983 */ /* 0x000ee80000100800 */
[----:B------:R-:W3:Y:S04]  /*49510*/  LDL R25, [R1+0x2f88] ;  /* 0x002f880001197983 */ /* 0x000ee80000100800 */
[----:B------:R4:W3:Y:S02]  /*49520*/  @!P1 LDG.E.U16 R0, desc[UR66][R4.64] ;  /* 0x0000004204009981 */ /* 0x0008e4000c1e1500 */
[----:B----4-:R-:W-:-:S02]  /*49530*/  @!P0 IMAD.MOV.U32 R4, RZ, RZ, R24 ;  /* 0x000000ffff048224 */ /* 0x010fc400078e0018 */
[----:B------:R-:W-:Y:S01]  /*49540*/  @!P0 IMAD.MOV.U32 R5, RZ, RZ, R27 ;  /* 0x000000ffff058224 */ /* 0x000fe200078e001b */
[----:B--2---:R-:W-:-:S06]  /*49550*/  PRMT R61, RZ, 0x7610, R61 ;  /* 0x00007610ff3d7816 */ /* 0x004fcc000000003d */
[----:B------:R0:W2:Y:S01]  /*49560*/  @!P0 LDG.E.U16 R61, desc[UR66][R4.64] ;  /* 0x00000042043d8981 */ /* 0x0000a2000c1e1500 */
[----:B------:R-:W-:-:S03]  /*49570*/  PRMT R3, RZ, 0x7610, R3 ;  /* 0x00007610ff037816 */ /* 0x000fc60000000003 */
[----:B---3--:R-:W-:Y:S04]  /*49580*/  STL [R1+0x5910], R0 ;  /* 0x0059100001007387 */ /* 0x008fe80000100800 */
[----:B------:R-:W3:Y:S01]  /*49590*/  LDL R24, [R1+0x2f9c] ;  /* 0x002f9c0001187983 */ /* 0x000ee20000100800 */
[----:B0-----:R-:W-:Y:S02]  /*495a0*/  @!P1 IMAD.MOV.U32 R4, RZ, RZ, R10 ;  /* 0x000000ffff049224 */ /* 0x001fe400078e000a */
[----:B------:R-:W-:-:S05]  /*495b0*/  @!P1 IMAD.MOV.U32 R5, RZ, RZ, R26 ;  /* 0x000000ffff059224 */ /* 0x000fca00078e001a */
[----:B------:R0:W4:Y:S02]  /*495c0*/  @!P1 LDG.E.U16 R3, desc[UR66][R4.64] ;  /* 0x0000004204039981 */ /* 0x000124000c1e1500 */
[----:B0-----:R-:W-:Y:S02]  /*495d0*/  @!P0 IMAD.MOV.U32 R4, RZ, RZ, R11 ;  /* 0x000000ffff048224 */ /* 0x001fe400078e000b */
[----:B------:R-:W-:Y:S01]  /*495e0*/  @!P0 IMAD.MOV.U32 R5, RZ, RZ, R25 ;  /* 0x000000ffff058224 */ /* 0x000fe200078e0019 */
[----:B--2---:R0:W-:Y:S04]  /*495f0*/  STL [R1+0x5914], R61 ;  /* 0x0059143d01007387 */ /* 0x0041e80000100800 */
[----:B------:R-:W2:Y:S04]  /*49600*/  LDL R27, [R1+0x2fa4] ;  /* 0x002fa400011b7983 */ /* 0x000ea80000100800 */
[----:B------:R-:W2:Y:S04]  /*49610*/  LDL R26, [R1+0x2fa0] ;  /* 0x002fa000011a7983 */ /* 0x000ea80000100800 */
[----:B------:R-:W2:Y:S01]  /*49620*/  LDL R10, [R1+0x2fac] ;  /* 0x002fac00010a7983 */ /* 0x000ea20000100800 */
[----:B0-----:R-:W-:-:S06]  /*49630*/  PRMT R61, RZ, 0x7610, R61 ;  /* 0x00007610ff3d7816 */ /* 0x001fcc000000003d */
[----:B------:R-:W2:Y:S04]  /*49640*/  @!P0 LDG.E.U16 R61, desc[UR66][R4.64] ;  /* 0x00000042043d8981 */ /* 0x000ea8000c1e1500 */
[----:B----4-:R0:W-:Y:S04]  /*49650*/  STL [R1+0x5918], R3 ;  /* 0x0059180301007387 */ /* 0x0101e80000100800 */
[----:B------:R-:W4:Y:S04]  /*49660*/  LDL R25, [R1+0x2fa8] ;  /* 0x002fa80001197983 */ /* 0x000f280000100800 */
[----:B------:R-:W3:Y:S04]  /*49670*/  LDL R11, [R1+0x2fb4] ;  /* 0x002fb400010b7983 */ /* 0x000ee80000100800 */
[----:B0-----:R-:W4:Y:S04]  /*49680*/  LDL R3, [R1+0x2f90] ;  /* 0x002f900001037983 */ /* 0x001f280000100800 */
[----:B--2---:R0:W-:Y:S04]  /*49690*/  STL [R1+0x5944], R61 ;  /* 0x0059443d01007387 */ /* 0x0041e80000100800 */
[----:B0-----:R-:W2:Y:S01]  /*496a0*/  LDL R61, [R1+0x2f98] ;  /* 0x002f9800013d7983 */ /* 0x001ea20000100800 */
[----:B------:R-:W-:Y:S01]  /*496b0*/  PRMT R0, RZ, 0x7610, R0 ;  /* 0x00007610ff007816 */ /* 0x000fe20000000000 */
[----:B---3--:R-:W-:-:S02]  /*496c0*/  @!P1 IMAD.MOV.U32 R4, RZ, RZ, R24 ;  /* 0x000000ffff049224 */ /* 0x008fc400078e0018 */
[----:B----4-:R-:W-:Y:S01]  /*496d0*/  @!P1 IMAD.MOV.U32 R5, RZ, RZ, R3 ;  /* 0x000000ffff059224 */ /* 0x010fe200078e0003 */
[----:B------:R-:W-:Y:S02]  /*496e0*/  PRMT R60, RZ, 0x7610, R60 ;  /* 0x00007610ff3c7816 */ /* 0x000fe4000000003c */
[----:B------:R-:W-:Y:S02]  /*496f0*/  PRMT R2, RZ, 0x7610, R2 ;  /* 0x00007610ff027816 */ /* 0x000fe40000000002 */
[----:B------:R-:W-:Y:S01]  /*49700*/  PRMT R59, RZ, 0x7610, R59 ;  /* 0x00007610ff3b7816 */ /* 0x000fe2000000003b */
[----:B------:R-:W3:Y:S04]  /*49710*/  LDL R24, [R1+0x2fb0] ;  /* 0x002fb00001187983 */ /* 0x000ee80000100800 */
[----:B------:R0:W4:Y:S04]  /*49720*/  @!P1 LDG.E.U16 R0, desc[UR66][R4.64] ;  /* 0x0000004204009981 */ /* 0x000128000c1e1500 */
[----:B------:R-:W3:Y:S01]  /*49730*/  LDL R3, [R1+0x2fbc] ;  /* 0x002fbc0001037983 */ /* 0x000ee20000100800 */
[----:B0-----:R-:W-:-:S02]  /*49740*/  @!P0 IMAD.MOV.U32 R4, RZ, RZ, R27 ;  /* 0x000000ffff048224 */ /* 0x001fc400078e001b */
[----:B--2---:R-:W-:-:S05]  /*49750*/  @!P0 IMAD.MOV.U32 R5, RZ, RZ, R61 ;  /* 0x000000ffff058224 */ /* 0x004fca00078e003d */
[----:B------:R0:W2:Y:S02]  /*49760*/  @!P0 LDG.E.U16 R60, desc[UR66][R4.64] ;  /* 0x00000042043c8981 */ /* 0x0000a4000c1e1500 */
[----:B0-----:R-:W-:Y:S02]  /*49770*/  @!P1 IMAD.MOV.U32 R4, RZ, RZ, R10 ;  /* 0x000000ffff049224 */ /* 0x001fe400078e000a */
[----:B------:R-:W-:-:S05]  /*49780*/  @!P1 IMAD.MOV.U32 R5, RZ, RZ, R26 ;  /* 0x000000ffff059224 */ /* 0x000fca00078e001a */
[----:B------:R0:W2:Y:S02]  /*49790*/  @!P1 LDG.E.U16 R2, desc[UR66][R4.64] ;  /* 0x0000004204029981 */ /* 0x0000a4000c1e1500 */
[----:B0-----:R-:W-:Y:S02]  /*497a0*/  @!P0 IMAD.MOV.U32 R4, RZ, RZ, R11 ;  /* 0x000000ffff048224 */ /* 0x001fe400078e000b */
[----:B------:R-:W-:-:S05]  /*497b0*/  @!P0 IMAD.MOV.U32 R5, RZ, RZ, R25 ;  /* 0x000000ffff058224 */ /* 0x000fca00078e0019 */
[----:B------:R3:W2:Y:S04]  /*497c0*/  @!P0 LDG.E.U16 R59, desc[UR66][R4.64] ;  /* 0x00000042043b8981 */ /* 0x0006a8000c1e1500 */
[----:B----4-:R0:W-:Y:S01]  /*497d0*/  STL [R1+0x5948], R0 ;  /* 0x0059480001007387 */ /* 0x0101e20000100800 */
[----:B------:R-:W-:Y:S01]  /*497e0*/  PRMT R58, RZ, 0x7610, R58 ;  /* 0x00007610ff3a7816 */ /* 0x000fe2000000003a */
[----:B---3--:R-:W-:Y:S02]  /*497f0*/  @!P1 IMAD.MOV.U32 R4, RZ, RZ, R3 ;  /* 0x000000ffff049224 */ /* 0x008fe400078e0003 */
[----:B------:R-:W-:-:S05]  /*49800*/  @!P1 IMAD.MOV.U32 R5, RZ, RZ, R24 ;  /* 0x000000ffff059224 */ /* 0x000fca00078e0018 */
[----:B------:R-:W3:Y:S04]  /*49810*/  @!P1 LDG.E.U16 R58, desc[UR66][R4.64] ;  /* 0x00000042043a9981 */ /* 0x000ee8000c1e1500 */
[----:B--2---:R-:W-:Y:S04]  /*49820*/  STL [R1+0x591c], R60 ;  /* 0x00591c3c01007387 */ /* 0x004fe80000100800 */
[----:B------:R-:W2:Y:S04]  /*49830*/  LDL R27, [R1+0x2fc8] ;  /* 0x002fc800011b7983 */ /* 0x000ea80000100800 */
[----:B------:R-:W4:Y:S04]  /*49840*/  LDL R10, [R1+0x2fd4] ;  /* 0x002fd400010a7983 */ /* 0x000f280000100800 */
[----:B------:R1:W-:Y:S04]  /*49850*/  STL [R1+0x5920], R2 ;  /* 0x0059200201007387 */ /* 0x0003e80000100800 */
[----:B------:R-:W4:Y:S04]  /*49860*/  LDL R11, [R1+0x2fd0] ;  /* 0x002fd000010b7983 */ /* 0x000f280000100800 */
[----:B0-----:R-:W4:Y:S04]  /*49870*/  LDL R0, [R1+0x2fdc] ;  /* 0x002fdc0001007983 */ /* 0x001f280000100800 */
[----:B------:R-:W-:Y:S04]  /*49880*/  STL [R1+0x5924], R59 ;  /* 0x0059243b01007387 */ /* 0x000fe80000100800 */
[----:B------:R-:W4:Y:S04]  /*49890*/  LDL R26, [R1+0x2fd8] ;  /* 0x002fd800011a7983 */ /* 0x000f280000100800 */
[----:B------:R-:W4:Y:S01]  /*498a0*/  LDL R25, [R1+0x2fe4] ;  /* 0x002fe40001197983 */ /* 0x000f220000100800 */
[----:B------:R-:W-:-:S02]  /*498b0*/  PRMT R57, RZ, 0x7610, R57 ;  /* 0x00007610ff397816 */ /* 0x000fc40000000039 */
[----:B------:R-:W-:Y:S02]  /*498c0*/  PRMT R56, RZ, 0x7610, R56 ;  /* 0x00007610ff387816 */ /* 0x000fe40000000038 */
[----:B------:R-:W-:Y:S01]  /*498d0*/  PRMT R55, RZ, 0x7610, R55 ;  /* 0x00007610ff377816 */ /* 0x000fe20000000037 */
[----:B------:R-:W4:Y:S04]  /*498e0*/  LDL R24, [R1+0x2fe0] ;  /* 0x002fe00001187983 */ /* 0x000f280000100800 */
[----:B------:R-:W4:Y:S04]  /*498f0*/  LDL R3, [R1+0x2fec] ;  /* 0x002fec0001037983 */ /* 0x000f280000100800 */
[----:B---3--:R-:W-:Y:S04]  /*49900*/  STL [R1+0x5928], R58 ;  /* 0x0059283a01007387 */ /* 0x008fe80000100800 */
[----:B-1----:R-:W3:Y:S01]  /*49910*/  LDL R2, [R1+0x3014] ;  /* 0x0030140001027983 */ /* 0x002ee20000100800 */
[----:B--2---:R-:W-:-:S02]  /*49920*/  @!P0 IMAD.MOV.U32 R5, RZ, RZ, R27 ;  /* 0x000000ffff058224 */ /* 0x004fc400078e001b */
[----:B----4-:R-:W-:Y:S02]  /*49930*/  @!P0 IMAD.MOV.U32 R4, RZ, RZ, R10 ;  /* 0x000000ffff048224 */ /* 0x010fe400078e000a */
[----:B------:R-:W2:Y:S04]  /*49940*/  LDL R10, [R1+0x3008] ;  /* 0x00300800010a7983 */ /* 0x000ea80000100800 */
[----:B------:R0:W4:Y:S02]  /*49950*/  @!P0 LDG.E.U16 R57, desc[UR66][R4.64] ;  /* 0x0000004204398981 */ /* 0x000124000c1e1500 */
[----:B0-----:R-:W-:Y:S01]  /*49960*/  @!P1 IMAD.MOV.U32 R5, RZ, RZ, R11 ;  /* 0x000000ffff059224 */ /* 0x001fe200078e000b */
[----:B------:R-:W-:-:S05]  /*49970*/  @!P1 MOV R4, R0 ;  /* 0x0000000000049202 */ /* 0x000fca0000000f00 */
[----:B------:R0:W2:Y:S02]  /*49980*/  @!P1 LDG.E.U16 R56, desc[UR66][R4.64] ;  /* 0x0000004204389981 */ /* 0x0000a4000c1e1500 */
[----:B0-----:R-:W-:Y:S02]  /*49990*/  @!P0 IMAD.MOV.U32 R5, RZ, RZ, R26 ;  /* 0x000000ffff058224 */ /* 0x001fe400078e001a */
[----:B------:R-:W-:-:S05]  /*499a0*/  @!P0 IMAD.MOV.U32 R4, RZ, RZ, R25 ;  /* 0x000000ffff048224 */ /* 0x000fca00078e0019 */
[----:B------:R0:W2:Y:S01]  /*499b0*/  @!P0 LDG.E.U16 R55, desc[UR66][R4.64] ;  /* 0x0000004204378981 */ /* 0x0000a2000c1e1500 */
[----:B------:R-:W-:Y:S01]  /*499c0*/  PRMT R54, RZ, 0x7610, R54 ;  /* 0x00007610ff367816 */ /* 0x000fe20000000036 */
[----:B0-----:R-:W-:Y:S02]  /*499d0*/  @!P1 IMAD.MOV.U32 R4, RZ, RZ, R3 ;  /* 0x000000ffff049224 */ /* 0x001fe400078e0003 */
[----:B------:R-:W-:-:S05]  /*499e0*/  @!P1 IMAD.MOV.U32 R5, RZ, RZ, R24 ;  /* 0x000000ffff059224 */ /* 0x000fca00078e0018 */
[----:B------:R3:W2:Y:S01]  /*499f0*/  @!P1 LDG.E.U16 R54, desc[UR66][R4.64] ;  /* 0x0000004204369981 */ /* 0x0006a2000c1e1500 */
[----:B------:R-:W-:Y:S01]  /*49a00*/  PRMT R53, RZ, 0x7610, R53 ;  /* 0x00007610ff357816 */ /* 0x000fe20000000035 */
[----:B---3--:R-:W-:Y:S02]  /*49a10*/  @!P0 IMAD.MOV.U32 R4, RZ, RZ, R2 ;  /* 0x000000ffff048224 */ /* 0x008fe400078e0002 */
[----:B----4-:R-:W-:Y:S04]  /*49a20*/  STL [R1+0x594c], R57 ;  /* 0x00594c3901007387 */ /* 0x010fe80000100800 */
[----:B------:R-:W3:Y:S04]  /*49a30*/  LDL R11, [R1+0x3010] ;  /* 0x00301000010b7983 */ /* 0x000ee80000100800 */
[----:B------:R-:W4:Y:S04]  /*49a40*/  LDL R0, [R1+0x301c] ;  /* 0x00301c0001007983 */ /* 0x000f280000100800 */
[----:B--2---:R-:W-:Y:S04]  /*49a50*/  STL [R1+0x5940], R56 ;  /* 0x0059403801007387 */ /* 0x004fe80000100800 */
[----:B------:R-:W-:Y:S04]  /*49a60*/  STL [R1+0x592c], R55 ;  /* 0x00592c3701007387 */ /* 0x000fe80000100800 */
[----:B------:R-:W2:Y:S04]  /*49a70*/  LDL R24, [R1+0x3048] ;  /* 0x0030480001187983 */ /* 0x000ea80000100800 */
[----:B------:R-:W2:Y:S01]  /*49a80*/  LDL R3, [R1+0x3054] ;  /* 0x0030540001037983 */ /* 0x000ea20000100800 */
[----:B------:R-:W-:-:S05]  /*49a90*/  @!P0 IMAD.MOV.U32 R5, RZ, RZ, R10 ;  /* 0x000000ffff058224 */ /* 0x000fca00078e000a */
[----:B------:R3:W2:Y:S01]  /*49aa0*/  @!P0 LDG.E.U16 R53, desc[UR66][R4.64] ;  /* 0x0000004204358981 */ /* 0x0006a2000c1e1500 */
[----:B------:R-:W-:Y:S02]  /*49ab0*/  PRMT R52, RZ, 0x7610, R52 ;  /* 0x00007610ff347816 */ /* 0x000fe40000000034 */
[----:B------:R-:W-:Y:S01]  /*49ac0*/  PRMT R51, RZ, 0x7610, R51 ;  /* 0x00007610ff337816 */ /* 0x000fe20000000033 */
[----:B------:R-:W-:Y:S04]  /*49ad0*/  STL [R1+0x5930], R54 ;  /* 0x0059303601007387 */ /* 0x000fe80000100800 */
[----:B------:R-:W2:Y:S04]  /*49ae0*/  LDL R10, [R1+0x3050] ;  /* 0x00305000010a7983 */ /* 0x000ea80000100800 */
[----:B------:R-:W2:Y:S01]  /*49af0*/  LDL R2, [R1+0x305c] ;  /* 0x00305c0001027983 */ /* 0x000ea20000100800 */
[----:B---3--:R-:W-:-:S02]  /*49b00*/  @!P1 IMAD.MOV.U32 R5, RZ, RZ, R11 ;  /* 0x000000ffff059224 */ /* 0x008fc400078e000b */
[----:B----4-:R-:W-:-:S05]  /*49b10*/  @!P1 IMAD.MOV.U32 R4, RZ, RZ, R0 ;  /* 0x000000ffff049224 */ /* 0x010fca00078e0000 */
[----:B------:R2:W3:Y:S02]  /*49b20*/  @!P1 LDG.E.U16 R52, desc[UR66][R4.64] ;  /* 0x0000004204349981 */ /* 0x0004e4000c1e1500 */
[----:B--2---:R-:W-:Y:S02]  /*49b30*/  @!P0 IMAD.MOV.U32 R5, RZ, RZ, R24 ;  /* 0x000000ffff058224 */ /* 0x004fe400078e0018 */
[----:B------:R-:W-:-:S05]  /*49b40*/  @!P0 IMAD.MOV.U32 R4, RZ, RZ, R3 ;  /* 0x000000ffff048224 */ /* 0x000fca00078e0003 */
[----:B------:R0:W2:Y:S04]  /*49b50*/  @!P0 LDG.E.U16 R51, desc[UR66][R4.64] ;  /* 0x0000004204338981 */ /* 0x0000a8000c1e1500 */
[----:B------:R-:W-:Y:S04]  /*49b60*/  STL [R1+0x5950], R53 ;  /* 0x0059503501007387 */ /* 0x000fe80000100800 */
[----:B------:R-:W4:Y:S04]  /*49b70*/  LDL R25, [R1+0x3088] ;  /* 0x0030880001197983 */ /* 0x000f280000100800 */
[----:B------:R-:W4:Y:S04]  /*49b80*/  LDL R11, [R1+0x3094] ;  /* 0x00309400010b7983 */ /* 0x000f280000100800 */
[----:B------:R-:W4:Y:S01]  /*49b90*/  LDL R0, [R1+0x309c] ;  /* 0x00309c0001007983 */ /* 0x000f220000100800 */
[----:B------:R-:W-:Y:S01]  /*49ba0*/  PRMT R50, RZ, 0x7610, R50 ;  /* 0x00007610ff327816 */ /* 0x000fe20000000032 */
[----:B0-----:R-:W-:-:S02]  /*49bb0*/  @!P1 IMAD.MOV.U32 R5, RZ, RZ, R10 ;  /* 0x000000ffff059224 */ /* 0x001fc400078e000a */
[----:B------:R-:W-:-:S05]  /*49bc0*/  @!P1 IMAD.MOV.U32 R4, RZ, RZ, R2 ;  /* 0x000000ffff049224 */ /* 0x000fca00078e0002 */
[----:B------:R4:W4:Y:S01]  /*49bd0*/  @!P1 LDG.E.U16 R50, desc[UR66][R4.64] ;  /* 0x0000004204329981 */ /* 0x000922000c1e1500 */
[----:B------:R-:W-:-:S03]  /*49be0*/  PRMT R49, RZ, 0x7610, R49 ;  /* 0x00007610ff317816 */ /* 0x000fc60000000031 */
[----:B---3--:R-:W-:Y:S04]  /*49bf0*/  STL [R1+0x5954], R52 ;  /* 0x0059543401007387 */ /* 0x008fe80000100800 */
[----:B------:R-:W3:Y:S04]  /*49c00*/  LDL R24, [R1+0x3090] ;  /* 0x0030900001187983 */ /* 0x000ee80000100800 */
[----:B------:R-:W3:Y:S04]  /*49c10*/  LDL R3, [R1+0x30d4] ;  /* 0x0030d40001037983 */ /* 0x000ee80000100800 */
[----:B--2---:R-:W-:Y:S04]  /*49c20*/  STL [R1+0x5958], R51 ;  /* 0x0059583301007387 */ /* 0x004fe80000100800 */
[----:B------:R-:W2:Y:S04]  /*49c30*/  LDL R27, [R1+0x30c8] ;  /* 0x0030c800011b7983 */ /* 0x000ea80000100800 */
[----:B------:R-:W2:Y:S04]  /*49c40*/  LDL R10, [R1+0x30d0] ;  /* 0x0030d000010a7983 */ /* 0x000ea80000100800 */
[----:B------:R-:W2:Y:S01]  /*49c50*/  LDL R2, [R1+0x30dc] ;  /* 0x0030dc0001027983 */ /* 0x000ea20000100800 */
[----:B----4-:R-:W-:-:S02]  /*49c60*/  @!P0 IMAD.MOV.U32 R4, RZ, RZ, R11 ;  /* 0x000000ffff048224 */ /* 0x010fc400078e000b */
[----:B------:R-:W-:-:S05]  /*49c70*/  @!P0 IMAD.MOV.U32 R5, RZ, RZ, R25 ;  /* 0x000000ffff058224 */ /* 0x000fca00078e0019 */
[----:B------:R0:W4:Y:S01]  /*49c80*/  @!P0 LDG.E.U16 R49, desc[UR66][R4.64] ;  /* 0x0000004204318981 */ /* 0x000122000c1e1500 */
[----:B------:R-:W-:Y:S02]  /*49c90*/  PRMT R48, RZ, 0x7610, R48 ;  /* 0x00007610ff307816 */ /* 0x000fe40000000030 */
[----:B------:R-:W-:Y:S01]  /*49ca0*/  PRMT R47, RZ, 0x7610, R47 ;  /* 0x00007610ff2f7816 */ /* 0x000fe2000000002f */
[----:B0-----:R-:W-:Y:S01]  /*49cb0*/  @!P1 IMAD.MOV.U32 R4, RZ, RZ, R0 ;  /* 0x000000ffff049224 */ /* 0x001fe200078e0000 */
[----:B------:R-:W-:Y:S01]  /*49cc0*/  PRMT R46, RZ, 0x7610, R46 ;  /* 0x00007610ff2e7816 */ /* 0x000fe2000000002e */
[----:B------:R-:W-:Y:S04]  /*49cd0*/  STL [R1+0x595c], R50 ;  /* 0x00595c3201007387 */ /* 0x000fe80000100800 */
[----:B------:R-:W4:Y:S04]  /*49ce0*/  LDL R11, [R1+0x3114] ;  /* 0x00311400010b7983 */ /* 0x000f280000100800 */
[----:B------:R-:W4:Y:S01]  /*49cf0*/  LDL R26, [R1+0x3108] ;  /* 0x00310800011a7983 */ /* 0x000f220000100800 */
[----:B---3--:R-:W-:-:S05]  /*49d00*/  @!P1 IMAD.MOV.U32 R5, RZ, RZ, R24 ;  /* 0x000000ffff059224 */ /* 0x008fca00078e0018 */
[----:B------:R0:W3:Y:S02]  /*49d10*/  @!P1 LDG.E.U16 R48, desc[UR66][R4.64] ;  /* 0x0000004204309981 */ /* 0x0000e4000c1e1500 */
[----:B0-----:R-:W-:Y:S02]  /*49d20*/  @!P0 IMAD.MOV.U32 R4, RZ, RZ, R3 ;  /* 0x000000ffff048224 */ /* 0x001fe400078e0003 */
[----:B--2---:R-:W-:-:S05]  /*49d30*/  @!P0 IMAD.MOV.U32 R5, RZ, RZ, R27 ;  /* 0x000000ffff058224 */ /* 0x004fca00078e001b */
[----:B------:R0:W2:Y:S02]  /*49d40*/  @!P0 LDG.E.U16 R47, desc[UR66][R4.64] ;  /* 0x00000042042f8981 */ /* 0x0000a4000c1e1500 */
[----:B0-----:R-:W-:Y:S02]  /*49d50*/  @!P1 IMAD.MOV.U32 R4, RZ, RZ, R2 ;  /* 0x000000ffff049224 */ /* 0x001fe400078e0002 */
[----:B------:R-:W-:-:S05]  /*49d60*/  @!P1 IMAD.MOV.U32 R5, RZ, RZ, R10 ;  /* 0x000000ffff059224 */ /* 0x000fca00078e000a */
[----:B------:R0:W2:Y:S04]  /*49d70*/  @!P1 LDG.E.U16 R46, desc[UR66][R4.64] ;  /* 0x00000042042e9981 */ /* 0x0000a8000c1e1500 */
[----:B----4-:R-:W-:Y:S04]  /*49d80*/  STL [R1+0x5960], R49 ;  /* 0x0059603101007387 */ /* 0x010fe80000100800 */
[----:B------:R-:W4:Y:S04]  /*49d90*/  LDL R25, [R1+0x3110] ;  /* 0x0031100001197983 */ /* 0x000f280000100800 */
[----:B------:R-:W4:Y:S04]  /*49da0*/  LDL R24, [R1+0x311c] ;  /* 0x00311c0001187983 */ /* 0x000f280000100800 */
[----:B------:R-:W4:Y:S01]  /*49db0*/  LDL R0, [R1+0x3154] ;  /* 0x0031540001007983 */ /* 0x000f220000100800 */
[----:B0-----:R-:W-:Y:S01]  /*49dc0*/  @!P0 IMAD.MOV.U32 R4, RZ, RZ, R11 ;  /* 0x000000ffff048224 */ /* 0x001fe200078e000b */
[----:B------:R-:W-:-:S02]  /*49dd0*/  PRMT R45, RZ, 0x7610, R45 ;  /* 0x00007610ff2d7816 */ /* 0x000fc4000000002d */
[----:B------:R-:W-:-:S05]  /*49de0*/  @!P0 MOV R5, R26 ;  /* 0x0000001a00058202 */ /* 0x000fca0000000f00 */
[----:B------:R4:W4:Y:S01]  /*49df0*/  @!P0 LDG.E.U16 R45, desc[UR66][R4.64] ;  /* 0x00000042042d8981 */ /* 0x000922000c1e1500 */
[----:B------:R-:W-:-:S03]  /*49e00*/  PRMT R44, RZ, 0x7610, R44 ;  /* 0x00007610ff2c7816 */ /* 0x000fc6000000002c */
[----:B---3--:R-:W-:Y:S04]  /*49e10*/  STL [R1+0x5964], R48 ;  /* 0x0059643001007387 */ /* 0x008fe80000100800 */
[----:B------:R-:W3:Y:S04]  /*49e20*/  LDL R3, [R1+0x3148] ;  /* 0x0031480001037983 */ /* 0x000ee80000100800 */
[----:B--2---:R0:W-:Y:S04]  /*49e30*/  STL [R1+0x5968], R47 ;  /* 0x0059682f01007387 */ /* 0x0041e80000100800 */
[----:B------:R-:W2:Y:S04]  /*49e40*/  LDL R2, [R1+0x315c] ;  /* 0x00315c0001027983 */ /* 0x000ea80000100800 */
[----:B------:R-:W2:Y:S04]  /*49e50*/  LDL R10, [R1+0x3194] ;  /* 0x00319400010a7983 */ /* 0x000ea80000100800 */
[----:B0-----:R-:W2:Y:S04]  /*49e60*/  LDL R47, [R1+0x3150] ;  /* 0x00315000012f7983 */ /* 0x001ea80000100800 */
[----:B------:R0:W-:Y:S04]  /*49e70*/  STL [R1+0x596c], R46 ;  /* 0x00596c2e01007387 */ /* 0x0001e80000100800 */
[----:B------:R-:W2:Y:S01]  /*49e80*/  LDL R11, [R1+0x3188] ;  /* 0x00318800010b7983 */ /* 0x000ea20000100800 */
[----:B----4-:R-:W-:-:S02]  /*49e90*/  @!P1 IMAD.MOV.U32 R4, RZ, RZ, R24 ;  /* 0x000000ffff049224 */ /* 0x010fc400078e0018 */
[----:B------:R-:W-:Y:S01]  /*49ea0*/  @!P1 IMAD.MOV.U32 R5, RZ, RZ, R25 ;  /* 0x000000ffff059224 */ /* 0x000fe200078e0019 */
[----:B------:R-:W-:Y:S02]  /*49eb0*/  PRMT R43, RZ, 0x7610, R43 ;  /* 0x00007610ff2b7816 */ /* 0x000fe4000000002b */
[----:B------:R-:W-:Y:S02]  /*49ec0*/  PRMT R42, RZ, 0x7610, R42 ;  /* 0x00007610ff2a7816 */ /* 0x000fe4000000002a */
[----:B------:R-:W-:Y:S01]  /*49ed0*/  PRMT R41, RZ, 0x7610, R41 ;  /* 0x00007610ff297816 */ /* 0x000fe20000000029 */
[----:B------:R-:W4:Y:S04]  /*49ee0*/  LDL R27, [R1+0x319c] ;  /* 0x00319c00011b7983 */ /* 0x000f280000100800 */
[----:B------:R1:W4:Y:S04]  /*49ef0*/  @!P1 LDG.E.U16 R44, desc[UR66][R4.64] ;  /* 0x00000042042c9981 */ /* 0x000328000c1e1500 */
[----:B0-----:R-:W4:Y:S01]  /*49f00*/  LDL R46, [R1+0x3190] ;  /* 0x00319000012e7983 */ /* 0x001f220000100800 */
[----:B-1----:R-:W-:-:S03]  /*49f10*/  @!P0 IMAD.MOV.U32 R4, RZ, RZ, R0 ;  /* 0x000000ffff048224 */ /* 0x002fc600078e0000 */
[----:B------:R-:W-:Y:S04]  /*49f20*/  STL [R1+0x5970], R45 ;  /* 0x0059702d01007387 */ /* 0x000fe80000100800 */
[----:B------:R-:W4:Y:S04]  /*49f30*/  LDL R25, [R1+0x31c8] ;  /* 0x0031c80001197983 */ /* 0x000f280000100800 */
[----:B------:R-:W4:Y:S01]  /*49f40*/  LDL R24, [R1+0x31d4] ;  /* 0x0031d40001187983 */ /* 0x000f220000100800 */
[----:B---3--:R-:W-:-:S05]  /*49f50*/  @!P0 IMAD.MOV.U32 R5, RZ, RZ, R3 ;  /* 0x000000ffff058224 */ /* 0x008fca00078e0003 */
[----:B------:R2:W3:Y:S02]  /*49f60*/  @!P0 LDG.E.U16 R43, desc[UR66][R4.64] ;  /* 0x00000042042b8981 */ /* 0x0004e4000c1e1500 */
[----:B--2---:R-:W-:Y:S02]  /*49f70*/  @!P1 IMAD.MOV.U32 R4, RZ, RZ, R2 ;  /* 0x000000ffff049224 */ /* 0x004fe400078e0002 */
[----:B------:R-:W-:-:S05]  /*49f80*/  @!P1 IMAD.MOV.U32 R5, RZ, RZ, R47 ;  /* 0x000000ffff059224 */ /* 0x000fca00078e002f */
[----:B------:R0:W2:Y:S02]  /*49f90*/  @!P1 LDG.E.U16 R42, desc[UR66][R4.64] ;  /* 0x00000042042a9981 */ /* 0x0000a4000c1e1500 */
[----:B0-----:R-:W-:Y:S02]  /*49fa0*/  @!P0 IMAD.MOV.U32 R4, RZ, RZ, R10 ;  /* 0x000000ffff048224 */ /* 0x001fe400078e000a */
[----:B------:R-:W-:-:S05]  /*49fb0*/  @!P0 IMAD.MOV.U32 R5, RZ, RZ, R11 ;  /* 0x000000ffff058224 */ /* 0x000fca00078e000b */
[----:B------:R0:W2:Y:S04]  /*49fc0*/  @!P0 LDG.E.U16 R41, desc[UR66][R4.64] ;  /* 0x0000004204298981 */ /* 0x0000a8000c1e1500 */
[----:B----4-:R1:W-:Y:S04]  /*49fd0*/  STL [R1+0x5974], R44 ;  /* 0x0059742c01007387 */ /* 0x0103e80000100800 */
[----:B------:R-:W4:Y:S04]  /*49fe0*/  LDL R26, [R1+0x31d0] ;  /* 0x0031d000011a7983 */ /* 0x000f280000100800 */
[----:B------:R-:W4:Y:S04]  /*49ff0*/  LDL R3, [R1+0x31dc] ;  /* 0x0031dc0001037983 */ /* 0x000f280000100800 */
[----:B------:R-:W4:Y:S01]  /*4a000*/  LDL R0, [R1+0x2ff4] ;  /* 0x002ff40001007983 */ /* 0x000f220000100800 */
[----:B------:R-:W-:Y:S01]  /*4a010*/  PRMT R40, RZ, 0x7610, R40 ;  /* 0x00007610ff287816 */ /* 0x000fe20000000028 */
[----:B0-----:R-:W-:-:S02]  /*4a020*/  @!P1 IMAD.MOV.U32 R4, RZ, RZ, R27 ;  /* 0x000000ffff049224 */ /* 0x001fc400078e001b */
[----:B------:R-:W-:-:S05]  /*4a030*/  @!P1 IMAD.MOV.U32 R5, RZ, RZ, R46 ;  /* 0x000000ffff059224 */ /* 0x000fca00078e002e */
[----:B------:R0:W4:Y:S01]  /*4a040*/  @!P1 LDG.E.U16 R40, desc[UR66][R4.64] ;  /* 0x0000004204289981 */ /* 0x000122000c1e1500 */
[----:B------:R-:W-:Y:S01]  /*4a050*/  PRMT R23, RZ, 0x7610, R23 ;  /* 0x00007610ff177816 */ /* 0x000fe20000000017 */
[----:B0-----:R-:W-:Y:S02]  /*4a060*/  @!P0 IMAD.MOV.U32 R4, RZ, RZ, R24 ;  /* 0x000000ffff048224 */ /* 0x001fe400078e0018 */
[----:B------:R-:W-:-:S05]  /*4a070*/  @!P0 IMAD.MOV.U32 R5, RZ, RZ, R25 ;  /* 0x000000ffff058224 */ /* 0x000fca00078e0019 */
[----:B------:R4:W4:Y:S01]  /*4a080*/  @!P0 LDG.E.U16 R23, desc[UR66][R4.64] ;  /* 0x0000004204178981 */ /* 0x000922000c1e1500 */
[----:B------:R-:W-:-:S03]  /*4a090*/  PRMT R22, RZ, 0x7610, R22 ;  /* 0x00007610ff167816 */ /* 0x000fc60000000016 */
[----:B---3--:R0:W-:Y:S04]  /*4a0a0*/  STL [R1+0x5978], R43 ;  /* 0x0059782b01007387 */ /* 0x0081e80000100800 */
[----:B------:R-:W3:Y:S04]  /*4a0b0*/  LDL R2, [R1+0x2fe8] ;  /* 0x002fe80001027983 */ /* 0x000ee80000100800 */
[----:B--2---:R-:W-:Y:S04]  /*4a0c0*/  STL [R1+0x597c], R42 ;  /* 0x00597c2a01007387 */ /* 0x004fe80000100800 */
[----:B------:R-:W2:Y:S04]  /*4a0d0*/  LDL R11, [R1+0x2ff0] ;  /* 0x002ff000010b7983 */ /* 0x000ea80000100800 */
[----:B------:R-:W2:Y:S04]  /*4a0e0*/  LDL R10, [R1+0x2ffc] ;  /* 0x002ffc00010a7983 */ /* 0x000ea80000100800 */
[----:B------:R4:W-:Y:S04]  /*4a0f0*/  STL [R1+0x5980], R41 ;  /* 0x0059802901007387 */ /* 0x0009e80000100800 */
[----:B-1----:R-:W2:Y:S04]  /*4a100*/  LDL R44, [R1+0x3018] ;  /* 0x00301800012c7983 */ /* 0x002ea80000100800 */
[----:B0-----:R-:W2:Y:S01]  /*4a110*/  LDL R43, [R1+0x3024] ;  /* 0x00302400012b7983 */ /* 0x001ea20000100800 */
[----:B----4-:R-:W-:-:S02]  /*4a120*/  @!P1 IMAD.MOV.U32 R4, RZ, RZ, R3 ;  /* 0x000000ffff049224 */ /* 0x010fc400078e0003 */
[----:B------:R-:W-:-:S05]  /*4a130*/  @!P1 IMAD.MOV.U32 R5, RZ, RZ, R26 ;  /* 0x000000ffff059224 */ /* 0x000fca00078e001a */
[----:B------:R0:W4:Y:S01]  /*4a140*/  @!P1 LDG.E.U16 R22, desc[UR66][R4.64] ;  /* 0x0000004204169981 */ /* 0x000122000c1e1500 */
[----:B------:R-:W-:Y:S02]  /*4a150*/  PRMT R9, RZ, 0x7610, R9 ;  /* 0x00007610ff097816 */ /* 0x000fe40000000009 */
[----:B------:R-:W-:Y:S02]  /*4a160*/  PRMT R8, RZ, 0x7610, R8 ;  /* 0x00007610ff087816 */ /* 0x000fe40000000008 */
[----:B------:R-:W-:Y:S01]  /*4a170*/  PRMT R21, RZ, 0x7610, R21 ;  /* 0x00007610ff157816 */ /* 0x000fe20000000015 */
[----:B------:R-:W4:Y:S01]  /*4a180*/  LDL R41, [R1+0x302c] ;  /* 0x00302c0001297983 */ /* 0x000f220000100800 */
[----:B0-----:R-:W-:-:S03]  /*4a190*/  @!P0 IMAD.MOV.U32 R4, RZ, RZ, R0 ;  /* 0x000000ffff048224 */ /* 0x001fc600078e0000 */
[----:B------:R0:W-:Y:S04]  /*4a1a0*/  STL [R1+0x5984], R40 ;  /* 0x0059842801007387 */ /* 0x0001e80000100800 */
[----:B------:R-:W4:Y:S04]  /*4a1b0*/  LDL R42, [R1+0x3020] ;  /* 0x00302000012a7983 */ /* 0x000f280000100800 */
[----:B------:R-:W4:Y:S04]  /*4a1c0*/  LDL R25, [R1+0x3028] ;  /* 0x0030280001197983 */ /* 0x000f280000100800 */
[----:B------:R-:W4:Y:S04]  /*4a1d0*/  LDL R24, [R1+0x3034] ;  /* 0x0030340001187983 */ /* 0x000f280000100800 */
[----:B------:R1:W-:Y:S04]  /*4a1e0*/  STL [R1+0x5988], R23 ;  /* 0x0059881701007387 */ /* 0x0003e80000100800 */
[----:B------:R-:W4:Y:S04]  /*4a1f0*/  LDL R3, [R1+0x303c] ;  /* 0x00303c0001037983 */ /* 0x000f280000100800 */
[----:B0-----:R-:W4:Y:S01]  /*4a200*/  LDL R40, [R1+0x3030] ;  /* 0x0030300001287983 */ /* 0x001f220000100800 */
        /* <DEDUP_REMOVED lines=11> */
[----:B------:R-:W4:Y:S04]  /*4a2c0*/  LDL R2, [R1+0x3060] ;  /* 0x0030600001027983 */ /* 0x000f280000100800 */
[----:B------:R-:W4:Y:S01]  /*4a2d0*/  LDL R0, [R1+0x306c] ;  /* 0x00306c0001007983 */ /* 0x000f220000100800 */
[----:B------:R-:W-:Y:S01]  /*4a2e0*/  PRMT R20, RZ, 0x7610, R20 ;  /* 0x00007610ff147816 */ /* 0x000fe20000000014 */
[----:B0-----:R-:W-:-:S02]  /*4a2f0*/  @!P1 IMAD.MOV.U32 R4, RZ, RZ, R41 ;  /* 0x000000ffff049224 */ /* 0x001fc400078e0029 */
[----:B------:R-:W-:Y:S01]  /*4a300*/  @!P1 IMAD.MOV.U32 R5, RZ, RZ, R42 ;  /* 0x000000ffff059224 */ /* 0x000fe200078e002a */
[----:B------:R-:W-:-:S04]  /*4a310*/  PRMT R7, RZ, 0x7610, R7 ;  /* 0x00007610ff077816 */ /* 0x000fc80000000007 */
[----:B------:R0:W4:Y:S02]  /*4a320*/  @!P1 LDG.E.U16 R20, desc[UR66][R4.64] ;  /* 0x0000004204149981 */ /* 0x000124000c1e1500 */
[----:B0-----:R-:W-:Y:S01]  /*4a330*/  @!P0 MOV R4, R24 ;  /* 0x0000001800048202 */ /* 0x001fe20000000f00 */
[----:B------:R-:W-:-:S05]  /*4a340*/  @!P0 IMAD.MOV.U32 R5, RZ, RZ, R25 ;  /* 0x000000ffff058224 */ /* 0x000fca00078e0019 */
[----:B------:R0:W4:Y:S02]  /*4a350*/  @!P0 LDG.E.U16 R7, desc[UR66][R4.64] ;  /* 0x0000004204078981 */ /* 0x000124000c1e1500 */
[----:B0-----:R-:W-:Y:S01]  /*4a360*/  @!P1 IMAD.MOV.U32 R4, RZ, RZ, R3 ;  /* 0x000000ffff049224 */ /* 0x001fe200078e0003 */
[----:B------:R-:W-:Y:S01]  /*4a370*/  PRMT R6, RZ, 0x7610, R6 ;  /* 0x00007610ff067816 */ /* 0x000fe20000000006 */
[----:B------:R-:W-:Y:S01]  /*4a380*/  @!P1 IMAD.MOV.U32 R5, RZ, RZ, R40 ;  /* 0x000000ffff059224 */ /* 0x000fe200078e0028 */
[----:B------:R-:W-:-:S04]  /*4a390*/  PRMT R19, RZ, 0x7610, R19 ;  /* 0x00007610ff137816 */ /* 0x000fc80000000013 */
[----:B------:R0:W4:Y:S04]  /*4a3a0*/  @!P1 LDG.E.U16 R6, desc[UR66][R4.64] ;  /* 0x0000004204069981 */ /* 0x000128000c1e1500 */
[----:B---3--:R-:W-:Y:S04]  /*4a3b0*/  STL [R1+0x5934], R9 ;  /* 0x0059340901007387 */ /* 0x008fe80000100800 */
[----:B------:R-:W3:Y:S04]  /*4a3c0*/  LDL R11, [R1+0x3068] ;  /* 0x00306800010b7983 */ /* 0x000ee80000100800 */
[----:B------:R-:W3:Y:S04]  /*4a3d0*/  LDL R10, [R1+0x3074] ;  /* 0x00307400010a7983 */ /* 0x000ee80000100800 */
[----:B--2---:R2:W-:Y:S04]  /*4a3e0*/  STL [R1+0x5938], R8 ;  /* 0x0059380801007387 */ /* 0x0045e80000100800 */
[----:B------:R0:W-:Y:S04]  /*4a3f0*/  STL [R1+0x593c], R21 ;  /* 0x00593c1501007387 */ /* 0x0001e80000100800 */
[----:B-1----:R-:W3:Y:S04]  /*4a400*/  LDL R23, [R1+0x3070] ;  /* 0x0030700001177983 */ /* 0x002ee80000100800 */
[----:B----4-:R-:W4:Y:S04]  /*4a410*/  LDL R22, [R1+0x307c] ;  /* 0x00307c0001167983 */ /* 0x010f280000100800 */
[----:B------:R-:W4:Y:S04]  /*4a420*/  LDL R25, [R1+0x3098] ;  /* 0x0030980001197983 */ /* 0x000f280000100800 */
[----:B------:R-:W4:Y:S04]  /*4a430*/  LDL R24, [R1+0x30a4] ;  /* 0x0030a40001187983 */ /* 0x000f280000100800 */
[----:B------:R-:W4:Y:S04]  /*4a440*/  LDL R3, [R1+0x30ac] ;  /* 0x0030ac0001037983 */ /* 0x000f280000100800 */
[----:B--2---:R-:W2:Y:S04]  /*4a450*/  LDL R8, [R1+0x30e4] ;  /* 0x0030e40001087983 */ /* 0x004ea80000100800 */
[----:B------:R-:W2:Y:S04]  /*4a460*/  LDL R9, [R1+0x30d8] ;  /* 0x0030d80001097983 */ /* 0x000ea80000100800 */
[----:B0-----:R-:W2:Y:S01]  /*4a470*/  LDL R21, [R1+0x30a0] ;  /* 0x0030a00001157983 */ /* 0x001ea20000100800 */
[----:B------:R-:W-:-:S02]  /*4a480*/  @!P0 IMAD.MOV.U32 R4, RZ, RZ, R26 ;  /* 0x000000ffff048224 */ /* 0x000fc400078e001a */
[----:B------:R-:W-:Y:S01]  /*4a490*/  @!P0 IMAD.MOV.U32 R5, RZ, RZ, R27 ;  /* 0x000000ffff058224 */ /* 0x000fe200078e001b */
[----:B------:R-:W-:Y:S01]  /*4a4a0*/  PRMT R18, RZ, 0x7610, R18 ;  /* 0x00007610ff127816 */ /* 0x000fe20000000012 */
[----:B------:R-:W2:Y:S04]  /*4a4b0*/  LDL R27, [R1+0x3118] ;  /* 0x00311800011b7983 */ /* 0x000ea80000100800 */
[----:B------:R0:W2:Y:S04]  /*4a4c0*/  @!P0 LDG.E.U16 R19, desc[UR66][R4.64] ;  /* 0x0000004204138981 */ /* 0x0000a8000c1e1500 */
[----:B------:R-:W2:Y:S01]  /*4a4d0*/  LDL R26, [R1+0x3124] ;  /* 0x00312400011a7983 */ /* 0x000ea20000100800 */
[----:B------:R-:W-:-:S02]  /*4a4e0*/  PRMT R17, RZ, 0x7610, R17 ;  /* 0x00007610ff117816 */ /* 0x000fc40000000011 */
[----:B------:R-:W-:Y:S02]  /*4a4f0*/  PRMT R16, RZ, 0x7610, R16 ;  /* 0x00007610ff107816 */ /* 0x000fe40000000010 */
[----:B------:R-:W-:Y:S02]  /*4a500*/  PRMT R15, RZ, 0x7610, R15 ;  /* 0x00007610ff0f7816 */ /* 0x000fe4000000000f */
[----:B------:R-:W-:Y:S02]  /*4a510*/  PRMT R14, RZ, 0x7610, R14 ;  /* 0x00007610ff0e7816 */ /* 0x000fe4000000000e */
[----:B------:R-:W-:Y:S02]  /*4a520*/  PRMT R13, RZ, 0x7610, R13 ;  /* 0x00007610ff0d7816 */ /* 0x000fe4000000000d */
[----:B------:R-:W-:Y:S01]  /*4a530*/  PRMT R12, RZ, 0x7610, R12 ;  /* 0x00007610ff0c7816 */ /* 0x000fe2000000000c */
[----:B------:R-:W2:Y:S04]  /*4a540*/  LDL R41, [R1+0x31d8] ;  /* 0x0031d80001297983 */ /* 0x000ea80000100800 */
[----:B------:R-:W2:Y:S01]  /*4a550*/  LDL R40, [R1+0x31e4] ;  /* 0x0031e40001287983 */ /* 0x000ea20000100800 */
[----:B0-----:R-:W-:-:S02]  /*4a560*/  @!P1 IMAD.MOV.U32 R4, RZ, RZ, R0 ;  /* 0x000000ffff049224 */ /* 0x001fc400078e0000 */
[----:B------:R-:W-:Y:S01]  /*4a570*/  @!P1 IMAD.MOV.U32 R5, RZ, RZ, R2 ;  /* 0x000000ffff059224 */ /* 0x000fe200078e0002 */
[----:B------:R-:W2:Y:S04]  /*4a580*/  LDL R0, [R1+0x30ec] ;  /* 0x0030ec0001007983 */ /* 0x000ea80000100800 */
[----:B------:R-:W2:Y:S04]  /*4a590*/  LDL R2, [R1+0x30e0] ;  /* 0x0030e00001027983 */ /* 0x000ea80000100800 */
[----:B------:R0:W2:Y:S04]  /*4a5a0*/  @!P1 LDG.E.U16 R18, desc[UR66][R4.64] ;  /* 0x0000004204129981 */ /* 0x0000a8000c1e1500 */
[----:B------:R-:W2:Y:S04]  /*4a5b0*/  LDL R45, [R1+0x30f0] ;  /* 0x0030f000012d7983 */ /* 0x000ea80000100800 */
[----:B------:R-:W2:Y:S01]  /*4a5c0*/  LDL R44, [R1+0x30fc] ;  /* 0x0030fc00012c7983 */ /* 0x000ea20000100800 */
[----:B------:R-:W-:-:S03]  /*4a5d0*/  PRMT R28, RZ, 0x7610, R28 ;  /* 0x00007610ff1c7816 */ /* 0x000fc6000000001c */
[----:B------:R-:W2:Y:S04]  /*4a5e0*/  LDL R43, [R1+0x3128] ;  /* 0x00312800012b7983 */ /* 0x000ea80000100800 */
[----:B------:R-:W2:Y:S01]  /*4a5f0*/  LDL R42, [R1+0x3134] ;  /* 0x00313400012a7983 */ /* 0x000ea20000100800 */
[----:B0-----:R-:W-:Y:S02]  /*4a600*/  PRMT R5, RZ, 0x7610, R5 ;  /* 0x00007610ff057816 */ /* 0x001fe40000000005 */
[----:B------:R-:W-:-:S04]  /*4a610*/  PRMT R4, RZ, 0x7610, R4 ;  /* 0x00007610ff047816 */ /* 0x000fc80000000004 */
[----:B---3--:R0:W3:Y:S02]  /*4a620*/  @!P0 LDG.E.U16 R5, desc[UR66][R10.64] ;  /* 0x000000420a058981 */ /* 0x0080e4000c1e1500 */
[----:B0-----:R-:W-:Y:S02]  /*4a630*/  @!P1 IMAD.MOV.U32 R11, RZ, RZ, R23 ;  /* 0x000000ffff0b9224 */ /* 0x001fe400078e0017 */
[----:B----4-:R-:W-:Y:S01]  /*4a640*/  @!P1 IMAD.MOV.U32 R10, RZ, RZ, R22 ;  /* 0x000000ffff0a9224 */ /* 0x010fe200078e0016 */
[----:B------:R-:W4:Y:S04]  /*4a650*/  LDL R23, [R1+0x3120] ;  /* 0x0031200001177983 */ /* 0x000f280000100800 */
        /* <DEDUP_REMOVED lines=8> */
[----:B------:R-:W3:Y:S01]  /*4a6e0*/  LDL R3, [R1+0x316c] ;  /* 0x00316c0001037983 */ /* 0x000ee20000100800 */
[----:B--2---:R-:W-:-:S03]  /*4a6f0*/  @!P1 IMAD.MOV.U32 R11, RZ, RZ, R21 ;  /* 0x000000ffff0b9224 */ /* 0x004fc600078e0015 */
[----:B------:R-:W2:Y:S04]  /*4a700*/  LDL R21, [R1+0x3160] ;  /* 0x0031600001157983 */ /* 0x000ea80000100800 */
[----:B------:R0:W2:Y:S02]  /*4a710*/  @!P1 LDG.E.U16 R16, desc[UR66][R10.64] ;  /* 0x000000420a109981 */ /* 0x0000a4000c1e1500 */
[----:B0-----:R-:W-:Y:S02]  /*4a720*/  @!P0 IMAD.MOV.U32 R10, RZ, RZ, R8 ;  /* 0x000000ffff0a8224 */ /* 0x001fe400078e0008 */
[----:B------:R-:W-:Y:S01]  /*4a730*/  @!P0 IMAD.MOV.U32 R11, RZ, RZ, R9 ;  /* 0x000000ffff0b8224 */ /* 0x000fe200078e0009 */
[----:B------:R-:W2:Y:S04]  /*4a740*/  LDL R8, [R1+0x31a4] ;  /* 0x0031a40001087983 */ /* 0x000ea80000100800 */
[----:B------:R-:W2:Y:S04]  /*4a750*/  LDL R9, [R1+0x3198] ;  /* 0x0031980001097983 */ /* 0x000ea80000100800 */
[----:B------:R0:W2:Y:S02]  /*4a760*/  @!P0 LDG.E.U16 R15, desc[UR66][R10.64] ;  /* 0x000000420a0f8981 */ /* 0x0000a4000c1e1500 */
[----:B0-----:R-:W-:-:S02]  /*4a770*/  @!P1 IMAD.MOV.U32 R10, RZ, RZ, R0 ;  /* 0x000000ffff0a9224 */ /* 0x001fc400078e0000 */
[----:B------:R-:W-:Y:S01]  /*4a780*/  @!P1 IMAD.MOV.U32 R11, RZ, RZ, R2 ;  /* 0x000000ffff0b9224 */ /* 0x000fe200078e0002 */
[----:B------:R-:W2:Y:S04]  /*4a790*/  LDL R0, [R1+0x31ac] ;  /* 0x0031ac0001007983 */ /* 0x000ea80000100800 */
[----:B------:R-:W2:Y:S04]  /*4a7a0*/  LDL R2, [R1+0x31a0] ;  /* 0x0031a00001027983 */ /* 0x000ea80000100800 */
[----:B------:R0:W2:Y:S02]  /*4a7b0*/  @!P1 LDG.E.U16 R14, desc[UR66][R10.64] ;  /* 0x000000420a0e9981 */ /* 0x0000a4000c1e1500 */
[----:B0-----:R-:W-:-:S02]  /*4a7c0*/  @!P0 IMAD.MOV.U32 R10, RZ, RZ, R26 ;  /* 0x000000ffff0a8224 */ /* 0x001fc400078e001a */
[----:B------:R-:W-:-:S05]  /*4a7d0*/  @!P0 IMAD.MOV.U32 R11, RZ, RZ, R27 ;  /* 0x000000ffff0b8224 */ /* 0x000fca00078e001b */
[----:B------:R4:W2:Y:S02]  /*4a7e0*/  @!P0 LDG.E.U16 R13, desc[UR66][R10.64] ;  /* 0x000000420a0d8981 */ /* 0x0008a4000c1e1500 */
[----:B----4-:R-:W-:Y:S02]  /*4a7f0*/  @!P1 IMAD.MOV.U32 R11, RZ, RZ, R23 ;  /* 0x000000ffff0b9224 */ /* 0x010fe400078e0017 */
[----:B---3--:R-:W-:Y:S01]  /*4a800*/  @!P1 IMAD.MOV.U32 R10, RZ, RZ, R22 ;  /* 0x000000ffff0a9224 */ /* 0x008fe200078e0016 */
[----:B------:R-:W3:Y:S04]  /*4a810*/  LDL R23, [R1+0x31e0] ;  /* 0x0031e00001177983 */ /* 0x000ee80000100800 */
[----:B------:R-:W4:Y:S04]  /*4a820*/  LDL R22, [R1+0x31ec] ;  /* 0x0031ec0001167983 */ /* 0x000f280000100800 */
[----:B------:R0:W4:Y:S02]  /*4a830*/  @!P1 LDG.E.U16 R12, desc[UR66][R10.64] ;  /* 0x000000420a0c9981 */ /* 0x000124000c1e1500 */
[----:B0-----:R-:W-:-:S06]  /*4a840*/  PRMT R11, RZ, 0x7610, R11 ;  /* 0x00007610ff0b7816 */ /* 0x001fcc000000000b */
[----:B------:R0:W4:Y:S02]  /*4a850*/  @!P0 LDG.E.U16 R11, desc[UR66][R24.64] ;  /* 0x00000042180b8981 */ /* 0x000124000c1e1500 */
[----:B0-----:R-:W-:Y:S02]  /*4a860*/  @!P1 IMAD.MOV.U32 R24, RZ, RZ, R3 ;  /* 0x000000ffff189224 */ /* 0x001fe400078e0003 */
[----:B------:R-:W4:Y:S01]  /*4a870*/  LDL R3, [R1+0x30b4] ;  /* 0x0030b40001037983 */ /* 0x000f220000100800 */
[----:B--2---:R-:W-:-:S03]  /*4a880*/  @!P1 MOV R25, R21 ;  /* 0x0000001500199202 */ /* 0x004fc60000000f00 */
[----:B------:R-:W2:Y:S01]  /*4a890*/  LDL R21, [R1+0x30a8] ;  /* 0x0030a80001157983 */ /* 0x000ea20000100800 */
[----:B------:R-:W-:-:S06]  /*4a8a0*/  PRMT R10, RZ, 0x7610, R10 ;  /* 0x00007610ff0a7816 */ /* 0x000fcc000000000a */
[----:B------:R0:W2:Y:S01]  /*4a8b0*/  @!P1 LDG.E.U16 R10, desc[UR66][R24.64] ;  /* 0x00000042180a9981 */ /* 0x0000a2000c1e1500 */
[----:B------:R-:W-:Y:S02]  /*4a8c0*/  @!P0 IMAD.MOV.U32 R26, RZ, RZ, R8 ;  /* 0x000000ffff1a8224 */ /* 0x000fe400078e0008 */
[----:B------:R-:W-:Y:S01]  /*4a8d0*/  @!P0 IMAD.MOV.U32 R27, RZ, RZ, R9 ;  /* 0x000000ffff1b8224 */ /* 0x000fe200078e0009 */
[----:B------:R-:W2:Y:S04]  /*4a8e0*/  LDL R8, [R1+0x30bc] ;  /* 0x0030bc0001087983 */ /* 0x000ea80000100800 */
[----:B------:R-:W2:Y:S01]  /*4a8f0*/  LDL R9, [R1+0x30b0] ;  /* 0x0030b00001097983 */ /* 0x000ea20000100800 */
[----:B0-----:R-:W-:-:S06]  /*4a900*/  PRMT R24, RZ, 0x7610, R24 ;  /* 0x00007610ff187816 */ /* 0x001fcc0000000018 */
[----:B------:R0:W2:Y:S02]  /*4a910*/  @!P0 LDG.E.U16 R24, desc[UR66][R26.64] ;  /* 0x000000421a188981 */ /* 0x0000a4000c1e1500 */
[----:B0-----:R-:W-:Y:S02]  /*4a920*/  @!P1 IMAD.MOV.U32 R26, RZ, RZ, R0 ;  /* 0x000000ffff1a9224 */ /* 0x001fe400078e0000 */
[----:B------:R-:W-:Y:S01]  /*4a930*/  @!P1 IMAD.MOV.U32 R27, RZ, RZ, R2 ;  /* 0x000000ffff1b9224 */ /* 0x000fe200078e0002 */
[----:B------:R-:W2:Y:S04]  /*4a940*/  LDL R0, [R1+0x30f4] ;  /* 0x0030f40001007983 */ /* 0x000ea80000100800 */
[----:B------:R-:W2:Y:S01]  /*4a950*/  LDL R2, [R1+0x30e8] ;  /* 0x0030e80001027983 */ /* 0x000ea20000100800 */
[----:B------:R-:W-:-:S06]  /*4a960*/  PRMT R25, RZ, 0x7610, R25 ;  /* 0x00007610ff197816 */ /* 0x000fcc0000000019 */
[----:B------:R0:W2:Y:S01]  /*4a970*/  @!P1 LDG.E.U16 R25, desc[UR66][R26.64] ;  /* 0x000000421a199981 */ /* 0x0000a2000c1e1500 */
[----:B------:R-:W-:Y:S01]  /*4a980*/  PRMT R29, RZ, 0x7610, R29 ;  /* 0x00007610ff1d7816 */ /* 0x000fe2000000001d */
[----:B0-----:R-:W-:Y:S02]  /*4a990*/  @!P0 IMAD.MOV.U32 R26, RZ, RZ, R40 ;  /* 0x000000ffff1a8224 */ /* 0x001fe400078e0028 */
[----:B------:R-:W-:Y:S01]  /*4a9a0*/  @!P0 IMAD.MOV.U32 R27, RZ, RZ, R41 ;  /* 0x000000ffff1b8224 */ /* 0x000fe200078e0029 */
[----:B------:R-:W2:Y:S04]  /*4a9b0*/  LDL R40, [R1+0x313c] ;  /* 0x00313c0001287983 */ /* 0x000ea80000100800 */
[----:B------:R-:W2:Y:S04]  /*4a9c0*/  LDL R41, [R1+0x3130] ;  /* 0x0031300001297983 */ /* 0x000ea80000100800 */
[----:B------:R3:W2:Y:S01]  /*4a9d0*/  @!P0 LDG.E.U16 R28, desc[UR66][R26.64] ;  /* 0x000000421a1c8981 */ /* 0x0006a2000c1e1500 */
[----:B------:R-:W-:-:S02]  /*4a9e0*/  PRMT R30, RZ, 0x7610, R30 ;  /* 0x00007610ff1e7816 */ /* 0x000fc4000000001e */
[----:B------:R-:W-:Y:S01]  /*4a9f0*/  PRMT R31, RZ, 0x7610, R31 ;  /* 0x00007610ff1f7816 */ /* 0x000fe2000000001f */
[----:B---3--:R-:W-:Y:S02]  /*4aa00*/  @!P1 IMAD.MOV.U32 R27, RZ, RZ, R23 ;  /* 0x000000ffff1b9224 */ /* 0x008fe400078e0017 */
[----:B----4-:R-:W-:Y:S01]  /*4aa10*/  @!P1 IMAD.MOV.U32 R26, RZ, RZ, R22 ;  /* 0x000000ffff1a9224 */ /* 0x010fe200078e0016 */
[----:B------:R-:W3:Y:S04]  /*4aa20*/  LDL R23, [R1+0x3168] ;  /* 0x0031680001177983 */ /* 0x000ee80000100800 */
[----:B------:R-:W4:Y:S04]  /*4aa30*/  LDL R22, [R1+0x3170] ;  /* 0x0031700001167983 */ /* 0x000f280000100800 */
[----:B------:R0:W4:Y:S02]  /*4aa40*/  @!P1 LDG.E.U16 R29, desc[UR66][R26.64] ;  /* 0x000000421a1d9981 */ /* 0x000124000c1e1500 */
[----:B0-----:R-:W-:-:S02]  /*4aa50*/  @!P0 IMAD.MOV.U32 R26, RZ, RZ, R3 ;  /* 0x000000ffff1a8224 */ /* 0x001fc400078e0003 */
[----:B------:R-:W4:Y:S01]  /*4aa60*/  LDL R3, [R1+0x3174] ;  /* 0x0031740001037983 */ /* 0x000f220000100800 */
        /* <DEDUP_REMOVED lines=11> */
[----:B------:R-:W2:Y:S01]  /*4ab20*/  LDL R2, [R1+0x31b0] ;  /* 0x0031b00001027983 */ /* 0x000ea20000100800 */
[----:B------:R-:W-:Y:S02]  /*4ab30*/  PRMT R32, RZ, 0x7610, R32 ;  /* 0x00007610ff207816 */ /* 0x000fe40000000020 */
[----:B------:R-:W-:-:S04]  /*4ab40*/  PRMT R33, RZ, 0x7610, R33 ;  /* 0x00007610ff217816 */ /* 0x000fc80000000021 */
[----:B------:R0:W2:Y:S01]  /*4ab50*/  @!P0 LDG.E.U16 R32, desc[UR66][R26.64] ;  /* 0x000000421a208981 */ /* 0x0000a2000c1e1500 */
[----:B------:R-:W-:Y:S01]  /*4ab60*/  PRMT R34, RZ, 0x7610, R34 ;  /* 0x00007610ff227816 */ /* 0x000fe20000000022 */
        /* <DEDUP_REMOVED lines=11> */
[----:B------:R-:W-:Y:S02]  /*4ac20*/  PRMT R37, RZ, 0x7610, R37 ;  /* 0x00007610ff257816 */ /* 0x000fe40000000025 */
[----:B------:R-:W-:Y:S02]  /*4ac30*/  PRMT R38, RZ, 0x7610, R38 ;  /* 0x00007610ff267816 */ /* 0x000fe40000000026 */
[----:B------:R-:W-:Y:S01]  /*4ac40*/  PRMT R39, RZ, 0x7610, R39 ;  /* 0x00007610ff277816 */ /* 0x000fe20000000027 */
[----:B---3--:R-:W-:Y:S02]  /*4ac50*/  @!P0 IMAD.MOV.U32 R27, RZ, RZ, R23 ;  /* 0x000000ffff1b8224 */ /* 0x008fe400078e0017 */
[----:B----4-:R-:W-:Y:S02]  /*4ac60*/  @!P0 IMAD.MOV.U32 R26, RZ, RZ, R3 ;  /* 0x000000ffff1a8224 */ /* 0x010fe400078e0003 */
[----:B------:R-:W0:Y:S03]  /*4ac70*/  S2R R3, SR_TID.X ;  /* 0x0000000000037919 */ /* 0x000e260000002100 */
[----:B------:R2:W3:Y:S02]  /*4ac80*/  @!P0 LDG.E.U16 R36, desc[UR66][R26.64] ;  /* 0x000000421a248981 */ /* 0x0004e4000c1e1500 */
[----:B--2---:R-:W-:Y:S01]  /*4ac90*/  @!P1 MOV R26, R21 ;  /* 0x00000015001a9202 */ /* 0x004fe20000000f00 */
[----:B------:R-:W-:Y:S01]  /*4aca0*/  @!P1 IMAD.MOV.U32 R27, RZ, RZ, R22 ;  /* 0x000000ffff1b9224 */ /* 0x000fe200078e0016 */
[----:B------:R-:W2:Y:S04]  /*4acb0*/  LDL.LU R21, [R1+0xb88] ;  /* 0x000b880001157983 */ /* 0x000ea80000300800 */
[----:B------:R1:W4:Y:S02]  /*4acc0*/  @!P1 LDG.E.U16 R37, desc[UR66][R26.64] ;  /* 0x000000421a259981 */ /* 0x000324000c1e1500 */
[----:B-1----:R-:W-:-:S02]  /*4acd0*/  @!P0 IMAD.MOV.U32 R26, RZ, RZ, R8 ;  /* 0x000000ffff1a8224 */ /* 0x002fc400078e0008 */
[----:B------:R-:W-:Y:S01]  /*4ace0*/  @!P0 IMAD.MOV.U32 R27, RZ, RZ, R9 ;  /* 0x000000ffff1b8224 */ /* 0x000fe200078e0009 */
        /* <DEDUP_REMOVED lines=21> */
[----:B0-----:R-:W-:-:S03]  /*4ae40*/  LOP3.LUT R3, R3, 0x1f, RZ, 0xc0, !PT ;  /* 0x0000001f03037812 */ /* 0x001fc600078ec0ff */
[----:B------:R0:W2:Y:S04]  /*4ae50*/  @!P0 LDG.E.U16 R38, desc[UR66][R26.64] ;  /* 0x000000421a268981 */ /* 0x0000a8000c1e1500 */
[----:B------:R-:W2:Y:S04]  /*4ae60*/  LDL.LU R58, [R1+0x760] ;  /* 0x00076000013a7983 */ /* 0x000ea80000300800 */
[----:B------:R-:W2:Y:S01]  /*4ae70*/  LDL.LU R59, [R1+0x74c] ;  /* 0x00074c00013b7983 */ /* 0x000ea20000300800 */
[----:B------:R-:W-:Y:S02]  /*4ae80*/  IMAD.SHL.U32 R56, R3, 0x2, RZ ;  /* 0x0000000203387824 */ /* 0x000fe400078e00ff */
[----:B0-----:R-:W-:-:S02]  /*4ae90*/  @!P1 IMAD.MOV.U32 R26, RZ, RZ, R0 ;  /* 0x000000ffff1a9224 */ /* 0x001fc400078e0000 */
[----:B------:R-:W-:Y:S02]  /*4aea0*/  @!P1 IMAD.MOV.U32 R27, RZ, RZ, R2 ;  /* 0x000000ffff1b9224 */ /* 0x000fe400078e0002 */
[----:B------:R-:W2:Y:S04]  /*4aeb0*/  LDL.LU R2, [R1+0x748] ;  /* 0x0007480001027983 */ /* 0x000ea80000300800 */
[----:B------:R-:W2:Y:S04]  /*4aec0*/  LDL.LU R60, [R1+0x734] ;  /* 0x00073400013c7983 */ /* 0x000ea80000300800 */
[----:B------:R-:W2:Y:S04]  /*4aed0*/  LDL.LU R0, [R1+0x730] ;  /* 0x0007300001007983 */ /* 0x000ea80000300800 */
[----:B------:R-:W2:Y:S04]  /*4aee0*/  LDL.LU R61, [R1+0x71c] ;  /* 0x00071c00013d7983 */ /* 0x000ea80000300800 */
[----:B------:R-:W2:Y:S04]  /*4aef0*/  LDL.LU R3, [R1+0x718] ;  /* 0x0007180001037983 */ /* 0x000ea80000300800 */
[----:B------:R-:W2:Y:S04]  /*4af00*/  @!P1 LDG.E.U16 R39, desc[UR66][R26.64] ;  /* 0x000000421a279981 */ /* 0x000ea8000c1e1500 */
[----:B------:R-:W2:Y:S01]  /*4af10*/  LDL.LU R27, [R1+0xb8c] ;  /* 0x000b8c00011b7983 */ /* 0x000ea20000300800 */
[----:B------:R-:W-:-:S03]  /*4af20*/  LOP3.LUT R56, R56, 0x10, RZ, 0x3c, !PT ;  /* 0x0000001038387812 */ /* 0x000fc600078e3cff */
[----:B------:R-:W3:Y:S04]  /*4af30*/  LDL.LU R26, [R1+0x704] ;  /* 0x00070400011a7983 */ /* 0x000ee80000300800 */
[----:B--2---:R0:W-:Y:S04]  /*4af40*/  STS.U16 [R56+UR5+0x1080], R27 ;  /* 0x0010801b38007988 */ /* 0x0041e80008000405 */
[----:B------:R1:W-:Y:S04]  /*4af50*/  STS.U16 [R56+UR5+0x10c0], R21 ;  /* 0x0010c01538007988 */ /* 0x0003e80008000405 */
[----:B------:R2:W-:Y:S04]  /*4af60*/  STS.U16 [R56+UR5+0x12c0], R8 ;  /* 0x0012c00838007988 */ /* 0x0005e80008000405 */
[----:B------:R0:W-:Y:S04]  /*4af70*/  STS.U16 [R56+UR5+0x1280], R9 ;  /* 0x0012800938007988 */ /* 0x0001e80008000405 */
[----:B------:R1:W-:Y:S04]  /*4af80*/  STS.U16 [R56+UR5+0x1480], R22 ;  /* 0x0014801638007988 */ /* 0x0003e80008000405 */
[----:B------:R2:W-:Y:S04]  /*4af90*/  STS.U16 [R56+UR5+0x14c0], R23 ;  /* 0x0014c01738007988 */ /* 0x0005e80008000405 */
[----:B0-----:R-:W4:Y:S04]  /*4afa0*/  LDL.LU R27, [R1+0x700] ;  /* 0x00070000011b7983 */ /* 0x001f280000300800 */
[----:B-1----:R-:W4:Y:S04]  /*4afb0*/  LDL.LU R21, [R1+0x6ec] ;  /* 0x0006ec0001157983 */ /* 0x002f280000300800 */
[----:B--2---:R-:W2:Y:S04]  /*4afc0*/  LDL.LU R8, [R1+0x6e8] ;  /* 0x0006e80001087983 */ /* 0x004ea80000300800 */
[----:B------:R-:W2:Y:S04]  /*4afd0*/  LDL.LU R9, [R1+0x6d4] ;  /* 0x0006d40001097983 */ /* 0x000ea80000300800 */
[----:B------:R-:W2:Y:S04]  /*4afe0*/  LDL.LU R22, [R1+0x6d0] ;  /* 0x0006d00001167983 */ /* 0x000ea80000300800 */
[----:B------:R0:W-:Y:S04]  /*4aff0*/  STS.U16 [R56+UR5+0x16c0], R40 ;  /* 0x0016c02838007988 */ /* 0x0001e80008000405 */
[----:B------:R-:W2:Y:S04]  /*4b000*/  LDL.LU R23, [R1+0x6bc] ;  /* 0x0006bc0001177983 */ /* 0x000ea80000300800 */
        /* <DEDUP_REMOVED lines=10> */
[----:B------:R0:W-:Y:S04]  /*4b0b0*/  STS.U16 [R56+UR5+0x1c80], R46 ;  /* 0x001c802e38007988 */ /* 0x0001e80008000405 */
[----:B---3--:R-:W3:Y:S04]  /*4b0c0*/  LDL.LU R45, [R1+0x674] ;  /* 0x00067400012d7983 */ /* 0x008ee80000300800 */
        /* <DEDUP_REMOVED lines=34> */
[----:B------:R-:W-:Y:S04]  /*4b2f0*/  STS.U16 [R56+UR5+0x2ec0], R26 ;  /* 0x002ec01a38007988 */ /* 0x000fe80008000405 */
[----:B0-----:R-:W3:Y:S04]  /*4b300*/  LDL.LU R3, [R1+0x59c] ;  /* 0x00059c0001037983 */ /* 0x001ee80000300800 */
[----:B----4-:R-:W-:Y:S04]  /*4b310*/  STS.U16 [R56+UR5+0x2e80], R27 ;  /* 0x002e801b38007988 */ /* 0x010fe80008000405 */
[----:B------:R-:W-:Y:S04]  /*4b320*/  STS.U16 [R56+UR5+0x3080], R21 ;  /* 0x0030801538007988 */ /* 0x000fe80008000405 */
[----:B--2---:R-:W-:Y:S04]  /*4b330*/  STS.U16 [R56+UR5+0x30c0], R8 ;  /* 0x0030c00838007988 */ /* 0x004fe80008000405 */
[----:B------:R-:W-:Y:S04]  /*4b340*/  STS.U16 [R56+UR5+0x32c0], R9 ;  /* 0x0032c00938007988 */ /* 0x000fe80008000405 */
[----:B------:R0:W-:Y:S04]  /*4b350*/  STS.U16 [R56+UR5+0x3280], R22 ;  /* 0x0032801638007988 */ /* 0x0001e80008000405 */
[----:B------:R1:W-:Y:S04]  /*4b360*/  STS.U16 [R56+UR5+0x3480], R23 ;  /* 0x0034801738007988 */ /* 0x0003e80008000405 */
[----:B0-----:R-:W2:Y:S04]  /*4b370*/  LDL.LU R22, [R1+0x598] ;  /* 0x0005980001167983 */ /* 0x001ea80000300800 */
[----:B------:R0:W-:Y:S04]  /*4b380*/  STS.U16 [R56+UR5+0x34c0], R40 ;  /* 0x0034c02838007988 */ /* 0x0001e80008000405 */
[----:B------:R4:W-:Y:S04]  /*4b390*/  STS.U16 [R56+UR5+0x36c0], R41 ;  /* 0x0036c02938007988 */ /* 0x0009e80008000405 */
[----:B------:R0:W-:Y:S04]  /*4b3a0*/  STS.U16 [R56+UR5+0x3680], R42 ;  /* 0x0036802a38007988 */ /* 0x0001e80008000405 */
[----:B-1----:R-:W2:Y:S04]  /*4b3b0*/  LDL.LU R23, [R1+0x584] ;  /* 0x0005840001177983 */ /* 0x002ea80000300800 */
[----:B------:R1:W-:Y:S04]  /*4b3c0*/  STS.U16 [R56+UR5+0x3880], R43 ;  /* 0x0038802b38007988 */ /* 0x0003e80008000405 */
[----:B------:R1:W-:Y:S04]  /*4b3d0*/  STS.U16 [R56+UR5+0x38c0], R44 ;  /* 0x0038c02c38007988 */ /* 0x0003e80008000405 */
[----:B---3--:R3:W-:Y:S04]  /*4b3e0*/  STS.U16 [R56+UR5+0x3ac0], R45 ;  /* 0x003ac02d38007988 */ /* 0x0087e80008000405 */
[----:B0-----:R-:W2:Y:S04]  /*4b3f0*/  LDL.LU R40, [R1+0x580] ;  /* 0x0005800001287983 */ /* 0x001ea80000300800 */
[----:B----4-:R-:W4:Y:S04]  /*4b400*/  LDL.LU R41, [R1+0x40c] ;  /* 0x00040c0001297983 */ /* 0x010f280000300800 */
[----:B------:R-:W4:Y:S04]  /*4b410*/  LDL.LU R42, [R1+0x408] ;  /* 0x00040800012a7983 */ /* 0x000f280000300800 */
[----:B-1----:R-:W4:Y:S04]  /*4b420*/  LDL.LU R43, [R1+0x184] ;  /* 0x00018400012b7983 */ /* 0x002f280000300800 */
[----:B------:R0:W-:Y:S04]  /*4b430*/  STS.U16 [R56+UR5+0x3a80], R46 ;  /* 0x003a802e38007988 */ /* 0x0001e80008000405 */
[----:B------:R1:W-:Y:S04]  /*4b440*/  STS.U16 [R56+UR5+0x3c80], R47 ;  /* 0x003c802f38007988 */ /* 0x0003e80008000405 */
[----:B------:R0:W-:Y:S04]  /*4b450*/  STS.U16 [R56+UR5+0x3cc0], R48 ;  /* 0x003cc03038007988 */ /* 0x0001e80008000405 */
[----:B------:R-:W4:Y:S04]  /*4b460*/  LDL.LU R44, [R1+0x180] ;  /* 0x00018000012c7983 */ /* 0x000f280000300800 */
[----:B---3--:R-:W3:Y:S04]  /*4b470*/  LDL.LU R45, [R1+0x12c] ;  /* 0x00012c00012d7983 */ /* 0x008ee80000300800 */
[----:B------:R0:W-:Y:S04]  /*4b480*/  STS.U16 [R56+UR5+0x3ec0], R49 ;  /* 0x003ec03138007988 */ /* 0x0001e80008000405 */
[----:B------:R1:W-:Y:S04]  /*4b490*/  STS.U16 [R56+UR5+0x3e80], R50 ;  /* 0x003e803238007988 */ /* 0x0003e80008000405 */
[----:B------:R1:W-:Y:S04]  /*4b4a0*/  STS.U16 [R56+UR5+0x4080], R51 ;  /* 0x0040803338007988 */ /* 0x0003e80008000405 */
[----:B0-----:R-:W3:Y:S04]  /*4b4b0*/  LDL.LU R46, [R1+0x128] ;  /* 0x00012800012e7983 */ /* 0x001ee80000300800 */
[----:B-1----:R-:W3:Y:S04]  /*4b4c0*/  LDL.LU R47, [R1+0x114] ;  /* 0x00011400012f7983 */ /* 0x002ee80000300800 */
[----:B------:R-:W3:Y:S04]  /*4b4d0*/  LDL.LU R48, [R1+0x110] ;  /* 0x0001100001307983 */ /* 0x000ee80000300800 */
[----:B------:R-:W3:Y:S04]  /*4b4e0*/  LDL.LU R49, [R1+0xfc] ;  /* 0x0000fc0001317983 */ /* 0x000ee80000300800 */
[----:B------:R0:W-:Y:S04]  /*4b4f0*/  STS.U16 [R56+UR5+0x40c0], R52 ;  /* 0x0040c03438007988 */ /* 0x0001e80008000405 */
[----:B------:R1:W-:Y:S04]  /*4b500*/  STS.U16 [R56+UR5+0x42c0], R53 ;  /* 0x0042c03538007988 */ /* 0x0003e80008000405 */
[----:B------:R-:W-:Y:S04]  /*4b510*/  STS.U16 [R56+UR5+0x4280], R54 ;  /* 0x0042803638007988 */ /* 0x000fe80008000405 */
[----:B------:R-:W3:Y:S04]  /*4b520*/  LDL.LU R50, [R1+0xf8] ;  /* 0x0000f80001327983 */ /* 0x000ee80000300800 */
[----:B------:R-:W3:Y:S04]  /*4b530*/  LDL.LU R51, [R1+0xe4] ;  /* 0x0000e40001337983 */ /* 0x000ee80000300800 */
[----:B------:R-:W-:Y:S04]  /*4b540*/  STS.U16 [R56+UR5+0x4480], R55 ;  /* 0x0044803738007988 */ /* 0x000fe80008000405 */
[----:B------:R1:W-:Y:S04]  /*4b550*/  STS.U16 [R56+UR5+0x44c0], R57 ;  /* 0x0044c03938007988 */ /* 0x0003e80008000405 */
[----:B------:R-:W-:Y:S04]  /*4b560*/  STS.U16 [R56+UR5+0x46c0], R58 ;  /* 0x0046c03a38007988 */ /* 0x000fe80008000405 */
[----:B0-----:R-:W3:Y:S04]  /*4b570*/  LDL.LU R52, [R1+0xe0] ;  /* 0x0000e00001347983 */ /* 0x001ee80000300800 */
[----:B-1----:R-:W3:Y:S04]  /*4b580*/  LDL.LU R53, [R1+0xcc] ;  /* 0x0000cc0001357983 */ /* 0x002ee80000300800 */
[----:B------:R-:W3:Y:S04]  /*4b590*/  LDL.LU R57, [R1+0xc8] ;  /* 0x0000c80001397983 */ /* 0x000ee80000300800 */
[----:B------:R-:W-:Y:S04]  /*4b5a0*/  STS.U16 [R56+UR5+0x4680], R59 ;  /* 0x0046803b38007988 */ /* 0x000fe80008000405 */
[----:B------:R-:W-:Y:S04]  /*4b5b0*/  STS.U16 [R56+UR5+0x4880], R2 ;  /* 0x0048800238007988 */ /* 0x000fe80008000405 */
[----:B------:R-:W-:Y:S04]  /*4b5c0*/  STS.U16 [R56+UR5+0x48c0], R60 ;  /* 0x0048c03c38007988 */ /* 0x000fe80008000405 */
        /* <DEDUP_REMOVED lines=14> */
[----:B------:R0:W-:Y:S04]  /*4b6b0*/  STS.U16 [R56+UR5+0x4c80], R3 ;  /* 0x004c800338007988 */ /* 0x0001e80008000405 */
[----:B------:R-:W3:Y:S04]  /*4b6c0*/  LDL.LU R60, [R1+0x24] ;  /* 0x00002400013c7983 */ /* 0x000ee80000300800 */
[----:B0-----:R-:W3:Y:S04]  /*4b6d0*/  LDL.LU R3, [R1+0x20] ;  /* 0x0000200001037983 */ /* 0x001ee80000300800 */
[----:B--2---:R0:W-:Y:S04]  /*4b6e0*/  STS.U16 [R56+UR5+0x4cc0], R22 ;  /* 0x004cc01638007988 */ /* 0x0041e80008000405 */
[----:B------:R1:W-:Y:S04]  /*4b6f0*/  STS.U16 [R56+UR5+0x4ec0], R23 ;  /* 0x004ec01738007988 */ /* 0x0003e80008000405 */
[----:B0-----:R-:W2:Y:S04]  /*4b700*/  LDL.LU R22, [R1+0x598c] ;  /* 0x00598c0001167983 */ /* 0x001ea80000300800 */
[----:B------:R0:W-:Y:S04]  /*4b710*/  STS.U16 [R56+UR5+0x4e80], R40 ;  /* 0x004e802838007988 */ /* 0x0001e80008000405 */
[----:B-1----:R-:W2:Y:S04]  /*4b720*/  LDL.LU R23, [R1+0x5988] ;  /* 0x0059880001177983 */ /* 0x002ea80000300800 */
[----:B----4-:R1:W-:Y:S04]  /*4b730*/  STS.U16 [R56+UR5+0x5080], R41 ;  /* 0x0050802938007988 */ /* 0x0103e80008000405 */
[----:B------:R4:W-:Y:S04]  /*4b740*/  STS.U16 [R56+UR5+0x50c0], R42 ;  /* 0x0050c02a38007988 */ /* 0x0009e80008000405 */
[----:B------:R4:W-:Y:S04]  /*4b750*/  STS.U16 [R56+UR5+0x52c0], R43 ;  /* 0x0052c02b38007988 */ /* 0x0009e80008000405 */
[----:B0-----:R-:W2:Y:S04]  /*4b760*/  LDL.LU R40, [R1+0x5984] ;  /* 0x0059840001287983 */ /* 0x001ea80000300800 */
[----:B-1----:R-:W2:Y:S04]  /*4b770*/  LDL.LU R41, [R1+0x5980] ;  /* 0x0059800001297983 */ /* 0x002ea80000300800 */
[----:B----4-:R-:W4:Y:S04]  /*4b780*/  LDL.LU R42, [R1+0x597c] ;  /* 0x00597c00012a7983 */ /* 0x010f280000300800 */
[----:B------:R0:W-:Y:S04]  /*4b790*/  STS.U16 [R56+UR5+0x5280], R44 ;  /* 0x0052802c38007988 */ /* 0x0001e80008000405 */
[----:B------:R-:W2:Y:S04]  /*4b7a0*/  LDL.LU R43, [R1+0x5978] ;  /* 0x00597800012b7983 */ /* 0x000ea80000300800 */
[----:B---3--:R1:W-:Y:S04]  /*4b7b0*/  STS.U16 [R56+UR5+0x5480], R45 ;  /* 0x0054802d38007988 */ /* 0x0083e80008000405 */
[----:B------:R3:W-:Y:S04]  /*4b7c0*/  STS.U16 [R56+UR5+0x54c0], R46 ;  /* 0x0054c02e38007988 */ /* 0x0007e80008000405 */
[----:B------:R0:W-:Y:S04]  /*4b7d0*/  STS.U16 [R56+UR5+0x56c0], R47 ;  /* 0x0056c02f38007988 */ /* 0x0001e80008000405 */
[----:B------:R1:W-:Y:S04]  /*4b7e0*/  STS.U16 [R56+UR5+0x5680], R48 ;  /* 0x0056803038007988 */ /* 0x0003e80008000405 */
[----:B------:R3:W-:Y:S04]  /*4b7f0*/  STS.U16 [R56+UR5+0x5880], R49 ;  /* 0x0058803138007988 */ /* 0x0007e80008000405 */
[----:B0-----:R-:W2:Y:S04]  /*4b800*/  LDL.LU R44, [R1+0x5974] ;  /* 0x00597400012c7983 */ /* 0x001ea80000300800 */
[----:B-1----:R-:W2:Y:S04]  /*4b810*/  LDL.LU R45, [R1+0x5970] ;  /* 0x00597000012d7983 */ /* 0x002ea80000300800 */
[----:B---3--:R-:W3:Y:S04]  /*4b820*/  LDL.LU R46, [R1+0x596c] ;  /* 0x00596c00012e7983 */ /* 0x008ee80000300800 */
        /* <DEDUP_REMOVED lines=14> */
[----:B------:R1:W-:Y:S04]  /*4b910*/  STS.U16 [R56+UR5+0x5e80], R61 ;  /* 0x005e803d38007988 */ /* 0x0003e80008000405 */
[----:B0-----:R-:W2:Y:S04]  /*4b920*/  LDL.LU R0, [R1+0x5948] ;  /* 0x0059480001007983 */ /* 0x001ea80000300800 */
[----:B-1----:R-:W2:Y:S04]  /*4b930*/  LDL.LU R61, [R1+0x5944] ;  /* 0x00594400013d7983 */ /* 0x002ea80000300800 */
        /* <DEDUP_REMOVED lines=24> */
[----:B--2---:R0:W-:Y:S04]  /*4bac0*/  STS.U16 [R56+UR5+0x6c80], R61 ;  /* 0x006c803d38007988 */ /* 0x0041e80008000405 */
[----:B------:R1:W-:Y:S04]  /*4bad0*/  STS.U16 [R56+UR5+0x6cc0], R0 ;  /* 0x006cc00038007988 */ /* 0x0003e80008000405 */
[----:B------:R2:W-:Y:S04]  /*4bae0*/  STS.U16 [R56+UR5+0x6ec0], R57 ;  /* 0x006ec03938007988 */ /* 0x0005e80008000405 */
[----:B0-----:R-:W3:Y:S04]  /*4baf0*/  LDL.LU R61, [R1+0xbac] ;  /* 0x000bac00013d7983 */ /* 0x001ee80000300800 */
[----:B-1----:R-:W3:Y:S04]  /*4bb00*/  LDL.LU R0, [R1+0xba8] ;  /* 0x000ba80001007983 */ /* 0x002ee80000300800 */
[----:B--2---:R-:W2:Y:S01]  /*4bb10*/  LDL.LU R56, [R1+0x5940] ;  /* 0x0059400001387983 */ /* 0x004ea20000300800 */
[----:B------:R-:W0:Y:S02]  /*4bb20*/  S2R R57, SR_TID.X ;  /* 0x0000000000397919 */ /* 0x000e240000002100 */
[----:B0-----:R-:W-:-:S05]  /*4bb30*/  LOP3.LUT R57, R57, 0x1f, RZ, 0xc0, !PT ;  /* 0x0000001f39397812 */ /* 0x001fca00078ec0ff */
[----:B------:R-:W-:-:S05]  /*4bb40*/  IMAD.SHL.U32 R57, R57, 0x2, RZ ;  /* 0x0000000239397824 */ /* 0x000fca00078e00ff */
[----:B------:R-:W-:-:S05]  /*4bb50*/  LOP3.LUT R57, R57, 0x10, RZ, 0x3c, !PT ;  /* 0x0000001039397812 */ /* 0x000fca00078e3cff */
[----:B--2---:R0:W-:Y:S02]  /*4bb60*/  STS.U16 [R57+UR5+0x6e80], R56 ;  /* 0x006e803839007988 */ /* 0x0041e40008000405 */
[----:B0-----:R-:W0:Y:S02]  /*4bb70*/  S2R R56, SR_TID.X ;  /* 0x0000000000387919 */ /* 0x001e240000002100 */
[----:B------:R-:W-:Y:S04]  /*4bb80*/  STS.U16 [R57+UR5+0x7080], R53 ;  /* 0x0070803539007988 */ /* 0x000fe80008000405 */
[----:B------:R-:W-:Y:S04]  /*4bb90*/  STS.U16 [R57+UR5+0x70c0], R52 ;  /* 0x0070c03439007988 */ /* 0x000fe80008000405 */
        /* <DEDUP_REMOVED lines=9> */
[----:B----4-:R-:W-:Y:S04]  /*4bc30*/  STS.U16 [R57+UR5+0x7a80], R42 ;  /* 0x007a802a39007988 */ /* 0x010fe80008000405 */
[----:B------:R-:W-:Y:S04]  /*4bc40*/  STS.U16 [R57+UR5+0x7c80], R41 ;  /* 0x007c802939007988 */ /* 0x000fe80008000405 */
[----:B------:R-:W-:Y:S04]  /*4bc50*/  STS.U16 [R57+UR5+0x7cc0], R40 ;  /* 0x007cc02839007988 */ /* 0x000fe80008000405 */
[----:B------:R-:W-:Y:S04]  /*4bc60*/  STS.U16 [R57+UR5+0x7ec0], R23 ;  /* 0x007ec01739007988 */ /* 0x000fe80008000405 */
[----:B------:R1:W-:Y:S04]  /*4bc70*/  STS.U16 [R57+UR5+0x7e80], R22 ;  /* 0x007e801639007988 */ /* 0x0003e80008000405 */
[----:B-1----:R-:W2:Y:S04]  /*4bc80*/  LDL.LU R22, [R1+0xb9c] ;  /* 0x000b9c0001167983 */ /* 0x002ea80000300800 */
[----:B------:R-:W3:Y:S04]  /*4bc90*/  LDL.LU R23, [R1+0xb98] ;  /* 0x000b980001177983 */ /* 0x000ee80000300800 */
[----:B------:R-:W4:Y:S04]  /*4bca0*/  LDL.LU R40, [R1+0xb84] ;  /* 0x000b840001287983 */ /* 0x000f280000300800 */
[----:B------:R-:W4:Y:S04]  /*4bcb0*/  LDL.LU R41, [R1+0xb80] ;  /* 0x000b800001297983 */ /* 0x000f280000300800 */
[----:B------:R-:W4:Y:S04]  /*4bcc0*/  LDL.LU R42, [R1+0xb6c] ;  /* 0x000b6c00012a7983 */ /* 0x000f280000300800 */
[----:B------:R-:W4:Y:S01]  /*4bcd0*/  LDL.LU R43, [R1+0xb68] ;  /* 0x000b6800012b7983 */ /* 0x000f220000300800 */
[----:B0-----:R-:W-:-:S03]  /*4bce0*/  LOP3.LUT R56, R56, 0x1f, RZ, 0xc0, !PT ;  /* 0x0000001f38387812 */ /* 0x001fc600078ec0ff */
[----:B------:R-:W4:Y:S04]  /*4bcf0*/  LDL.LU R44, [R1+0xb54] ;  /* 0x000b5400012c7983 */ /* 0x000f280000300800 */
[----:B------:R-:W4:Y:S04]  /*4bd00*/  LDL.LU R45, [R1+0xb50] ;  /* 0x000b5000012d7983 */ /* 0x000f280000300800 */
[----:B------:R-:W4:Y:S01]  /*4bd10*/  LDL.LU R47, [R1+0xb3c] ;  /* 0x000b3c00012f7983 */ /* 0x000f220000300800 */
[----:B------:R-:W-:-:S03]  /*4bd20*/  IMAD.SHL.U32 R46, R56, 0x2, RZ ;  /* 0x00000002382e7824 */ /* 0x000fc600078e00ff */
[----:B------:R-:W4:Y:S04]  /*4bd30*/  LDL.LU R48, [R1+0xb38] ;  /* 0x000b380001307983 */ /* 0x000f280000300800 */
[----:B------:R-:W4:Y:S04]  /*4bd40*/  LDL.LU R49, [R1+0xb24] ;  /* 0x000b240001317983 */ /* 0x000f280000300800 */
[----:B------:R-:W4:Y:S04]  /*4bd50*/  LDL.LU R50, [R1+0xb20] ;  /* 0x000b200001327983 */ /* 0x000f280000300800 */
[----:B------:R-:W4:Y:S01]  /*4bd60*/  LDL.LU R51, [R1+0xb0c] ;  /* 0x000b0c0001337983 */ /* 0x000f220000300800 */
[----:B------:R-:W-:-:S03]  /*4bd70*/  LOP3.LUT R46, R46, 0x20, RZ, 0x3c, !PT ;  /* 0x000000202e2e7812 */ /* 0x000fc600078e3cff */
        /* <DEDUP_REMOVED lines=33> */
[----:B---3--:R1:W-:Y:S04]  /*4bf90*/  STS.U16 [R46+UR5+0xf00], R23 ;  /* 0x000f00172e007988 */ /* 0x0083e80008000405 */
[----:B----4-:R2:W-:Y:S04]  /*4bfa0*/  STS.U16 [R46+UR5+0x1100], R40 ;  /* 0x001100282e007988 */ /* 0x0105e80008000405 */
[----:B------:R3:W-:Y:S04]  /*4bfb0*/  STS.U16 [R46+UR5+0x1140], R41 ;  /* 0x001140292e007988 */ /* 0x0007e80008000405 */
[----:B------:R4:W-:Y:S04]  /*4bfc0*/  STS.U16 [R46+UR5+0x1340], R42 ;  /* 0x0013402a2e007988 */ /* 0x0009e80008000405 */
[----:B------:R2:W-:Y:S04]  /*4bfd0*/  STS.U16 [R46+UR5+0x1300], R43 ;  /* 0x0013002b2e007988 */ /* 0x0005e80008000405 */
[----:B0-----:R-:W4:Y:S04]  /*4bfe0*/  LDL.LU R22, [R1+0x710] ;  /* 0x0007100001167983 */ /* 0x001f280000300800 */
[----:B-1----:R-:W4:Y:S04]  /*4bff0*/  LDL.LU R23, [R1+0x6fc] ;  /* 0x0006fc0001177983 */ /* 0x002f280000300800 */
[----:B--2---:R-:W2:Y:S04]  /*4c000*/  LDL.LU R40, [R1+0x6f8] ;  /* 0x0006f80001287983 */ /* 0x004ea80000300800 */
[----:B---3--:R-:W3:Y:S04]  /*4c010*/  LDL.LU R41, [R1+0x6e4] ;  /* 0x0006e40001297983 */ /* 0x008ee80000300800 */
[----:B----4-:R-:W4:Y:S04]  /*4c020*/  LDL.LU R42, [R1+0x6e0] ;  /* 0x0006e000012a7983 */ /* 0x010f280000300800 */
        /* <DEDUP_REMOVED lines=50> */
[----:B0-----:R-:W4:Y:S04]  /*4c350*/  LDL.LU R0, [R1+0x5a8] ;  /* 0x0005a80001007983 */ /* 0x001f280000300800 */
[----:B------:R-:W-:Y:S04]  /*4c360*/  STS.U16 [R46+UR5+0x2d40], R22 ;  /* 0x002d40162e007988 */ /* 0x000fe80008000405 */
[----:B------:R-:W-:Y:S04]  /*4c370*/  STS.U16 [R46+UR5+0x2f40], R23 ;  /* 0x002f40172e007988 */ /* 0x000fe80008000405 */
[----:B--2---:R-:W-:Y:S04]  /*4c380*/  STS.U16 [R46+UR5+0x2f00], R40 ;  /* 0x002f00282e007988 */ /* 0x004fe80008000405 */
[----:B---3--:R-:W-:Y:S04]  /*4c390*/  STS.U16 [R46+UR5+0x3100], R41 ;  /* 0x003100292e007988 */ /* 0x008fe80008000405 */
[----:B----4-:R-:W-:Y:S04]  /*4c3a0*/  STS.U16 [R46+UR5+0x3140], R42 ;  /* 0x0031402a2e007988 */ /* 0x010fe80008000405 */
        /* <DEDUP_REMOVED lines=22> */
[----:B---3--:R-:W3:Y:S04]  /*4c510*/  LDL.LU R54, [R1+0x578] ;  /* 0x0005780001367983 */ /* 0x008ee80000300800 */
[----:B------:R0:W-:Y:S04]  /*4c520*/  STS.U16 [R46+UR5+0x4540], R58 ;  /* 0x0045403a2e007988 */ /* 0x0001e80008000405 */
[----:B----4-:R-:W4:Y:S04]  /*4c530*/  LDL.LU R55, [R1+0x404] ;  /* 0x0004040001377983 */ /* 0x010f280000300800 */
        /* <DEDUP_REMOVED lines=37> */
[----:B0-----:R-:W4:Y:S04]  /*4c790*/  LDL.LU R21, [R1+0x593c] ;  /* 0x00593c0001157983 */ /* 0x001f280000300800 */
[----:B-1----:R-:W4:Y:S04]  /*4c7a0*/  LDL.LU R8, [R1+0x5938] ;  /* 0x0059380001087983 */ /* 0x002f280000300800 */
[----:B--2---:R-:W2:Y:S04]  /*4c7b0*/  LDL.LU R9, [R1+0x5934] ;  /* 0x0059340001097983 */ /* 0x004ea80000300800 */
[----:B---3--:R-:W3:Y:S04]  /*4c7c0*/  LDL.LU R54, [R1+0x5930] ;  /* 0x0059300001367983 */ /* 0x008ee80000300800 */
[----:B----4-:R-:W4:Y:S04]  /*4c7d0*/  LDL.LU R55, [R1+0x592c] ;  /* 0x00592c0001377983 */ /* 0x010f280000300800 */
        /* <DEDUP_REMOVED lines=12> */
[----:B------:R0:W-:Y:S04]  /*4c8a0*/  STS.U16 [R46+UR5+0x5700], R0 ;  /* 0x005700002e007988 */ /* 0x0001e80008000405 */
[----:B0-----:R-:W2:Y:S04]  /*4c8b0*/  LDL.LU R0, [R1+0x5910] ;  /* 0x0059100001007983 */ /* 0x001ea80000300800 */
        /* <DEDUP_REMOVED lines=32> */
[----:B------:R0:W-:Y:S04]  /*4cac0*/  STS.U16 [R46+UR5+0x6d00], R60 ;  /* 0x006d003c2e007988 */ /* 0x0001e80008000405 */
[----:B------:R1:W-:Y:S04]  /*4cad0*/  STS.U16 [R46+UR5+0x6d40], R2 ;  /* 0x006d40022e007988 */ /* 0x0003e80008000405 */
[----:B0-----:R-:W2:Y:S04]  /*4cae0*/  LDL.LU R60, [R1+0x5908] ;  /* 0x00590800013c7983 */ /* 0x001ea80000300800 */
[----:B-1----:R-:W2:Y:S04]  /*4caf0*/  LDL.LU R2, [R1+0x5904] ;  /* 0x0059040001027983 */ /* 0x002ea80000300800 */
[----:B----4-:R-:W-:Y:S04]  /*4cb00*/  STS.U16 [R46+UR5+0x6f40], R55 ;  /* 0x006f40372e007988 */ /* 0x010fe80008000405 */
        /* <DEDUP_REMOVED lines=11> */
[----:B------:R-:W4:Y:S04]  /*4cbc0*/  LDL.LU R14, [R1+0xba4] ;  /* 0x000ba400010e7983 */ /* 0x000f280000300800 */
[----:B------:R-:W3:Y:S04]  /*4cbd0*/  LDL.LU R15, [R1+0xba0] ;  /* 0x000ba000010f7983 */ /* 0x000ee80000300800 */
[----:B------:R-:W3:Y:S04]  /*4cbe0*/  LDL.LU R16, [R1+0xb94] ;  /* 0x000b940001107983 */ /* 0x000ee80000300800 */
[----:B------:R-:W3:Y:S04]  /*4cbf0*/  LDL.LU R17, [R1+0xb90] ;  /* 0x000b900001117983 */ /* 0x000ee80000300800 */
[----:B------:R-:W3:Y:S04]  /*4cc00*/  LDL.LU R18, [R1+0xb7c] ;  /* 0x000b7c0001127983 */ /* 0x000ee80000300800 */
[----:B------:R-:W3:Y:S04]  /*4cc10*/  LDL.LU R19, [R1+0xb78] ;  /* 0x000b780001137983 */ /* 0x000ee80000300800 */
[----:B------:R-:W3:Y:S04]  /*4cc20*/  LDL.LU R20, [R1+0xb64] ;  /* 0x000b640001147983 */ /* 0x000ee80000300800 */
[----:B------:R-:W3:Y:S04]  /*4cc30*/  LDL.LU R21, [R1+0xb60] ;  /* 0x000b600001157983 */ /* 0x000ee80000300800 */
[----:B------:R-:W4:Y:S04]  /*4cc40*/  LDL.LU R54, [R1+0xb4c] ;  /* 0x000b4c0001367983 */ /* 0x000f280000300800 */
[----:B------:R-:W4:Y:S04]  /*4cc50*/  LDL.LU R55, [R1+0xb48] ;  /* 0x000b480001377983 */ /* 0x000f280000300800 */
[----:B------:R-:W4:Y:S04]  /*4cc60*/  LDL.LU R22, [R1+0xb34] ;  /* 0x000b340001167983 */ /* 0x000f280000300800 */
[----:B------:R-:W-:Y:S04]  /*4cc70*/  STS.U16 [R46+UR5+0x7940], R12 ;  /* 0x0079400c2e007988 */ /* 0x000fe80008000405 */
        /* <DEDUP_REMOVED lines=11> */
[----:B------:R0:W-:Y:S04]  /*4cd30*/  STS.U16 [R46+UR5+0x7f00], R29 ;  /* 0x007f001d2e007988 */ /* 0x0001e80008000405 */
[----:B------:R-:W4:Y:S04]  /*4cd40*/  LDL.LU R45, [R1+0xae8] ;  /* 0x000ae800012d7983 */ /* 0x000f280000300800 */
[----:B0-----:R-:W4:Y:S04]  /*4cd50*/  LDL.LU R46, [R1+0xad4] ;  /* 0x000ad400012e7983 */ /* 0x001f280000300800 */
        /* <DEDUP_REMOVED lines=22> */
[----:B---3--:R0:W-:Y:S04]  /*4cec0*/  STS.U16 [R2+UR5+0xb80], R13 ;  /* 0x000b800d02007988 */ /* 0x0081e80008000405 */
[----:B----4-:R1:W-:Y:S04]  /*4ced0*/  STS.U16 [R2+UR5+0xd80], R14 ;  /* 0x000d800e02007988 */ /* 0x0103e80008000405 */
[----:B------:R3:W-:Y:S04]  /*4cee0*/  STS.U16 [R2+UR5+0xdc0], R15 ;  /* 0x000dc00f02007988 */ /* 0x0007e80008000405 */
[----:B------:R4:W-:Y:S04]  /*4cef0*/  STS.U16 [R2+UR5+0xfc0], R16 ;  /* 0x000fc01002007988 */ /* 0x0009e80008000405 */
[----:B------:R1:W-:Y:S04]  /*4cf00*/  STS.U16 [R2+UR5+0xf80], R17 ;  /* 0x000f801102007988 */ /* 0x0003e80008000405 */
[----:B------:R3:W-:Y:S04]  /*4cf10*/  STS.U16 [R2+UR5+0x1180], R18 ;  /* 0x0011801202007988 */ /* 0x0007e80008000405 */
[----:B0-----:R-:W2:Y:S04]  /*4cf20*/  LDL.LU R13, [R1+0x724] ;  /* 0x00072400010d7983 */ /* 0x001ea80000300800 */
[----:B-1----:R-:W2:Y:S04]  /*4cf30*/  LDL.LU R14, [R1+0x720] ;  /* 0x00072000010e7983 */ /* 0x002ea80000300800 */
[----:B---3--:R-:W3:Y:S04]  /*4cf40*/  LDL.LU R15, [R1+0x70c] ;  /* 0x00070c00010f7983 */ /* 0x008ee80000300800 */
[----:B----4-:R-:W4:Y:S04]  /*4cf50*/  LDL.LU R16, [R1+0x708] ;  /* 0x0007080001107983 */ /* 0x010f280000300800 */
        /* <DEDUP_REMOVED lines=30> */
[----:B------:R0:W-:Y:S04]  /*4d140*/  STS.U16 [R2+UR5+0x1f80], R47 ;  /* 0x001f802f02007988 */ /* 0x0001e80008000405 */
[----:B------:R1:W-:Y:S04]  /*4d150*/  STS.U16 [R2+UR5+0x2180], R48 ;  /* 0x0021803002007988 */ /* 0x0003e80008000405 */
[----:B--2---:R2:W-:Y:S04]  /*4d160*/  STS.U16 [R2+UR5+0x21c0], R49 ;  /* 0x0021c03102007988 */ /* 0x0045e80008000405 */
        /* <DEDUP_REMOVED lines=21> */
[----:B---3--:R3:W-:Y:S04]  /*4d2c0*/  STS.U16 [R2+UR5+0x2d80], R15 ;  /* 0x002d800f02007988 */ /* 0x0087e80008000405 */
[----:B----4-:R4:W-:Y:S04]  /*4d2d0*/  STS.U16 [R2+UR5+0x2dc0], R16 ;  /* 0x002dc01002007988 */ /* 0x0109e80008000405 */
        /* <DEDUP_REMOVED lines=58> */
[----:B------:R-:W-:Y:S04]  /*4d680*/  STS.U16 [R2+UR5+0x49c0], R13 ;  /* 0x0049c00d02007988 */ /* 0x000fe80008000405 */
[----:B------:R-:W-:Y:S04]  /*4d690*/  STS.U16 [R2+UR5+0x4bc0], R14 ;  /* 0x004bc00e02007988 */ /* 0x000fe80008000405 */
        /* <DEDUP_REMOVED lines=31> */
[----:B0-----:R-:W2:Y:S04]  /*4d890*/  LDL.LU R60, [R1+0x5900] ;  /* 0x00590000013c7983 */ /* 0x001ea80000300800 */
[----:B-1----:R-:W3:Y:S04]  /*4d8a0*/  LDL.LU R0, [R1+0x58fc] ;  /* 0x0058fc0001007983 */ /* 0x002ee80000300800 */
[----:B------:R0:W-:Y:S04]  /*4d8b0*/  STS.U16 [R2+UR5+0x6bc0], R61 ;  /* 0x006bc03d02007988 */ /* 0x0001e80008000405 */
[----:B0-----:R-:W4:Y:S04]  /*4d8c0*/  LDL.LU R61, [R1+0x58f8] ;  /* 0x0058f800013d7983 */ /* 0x001f280000300800 */
[----:B------:R0:W-:Y:S04]  /*4d8d0*/  STS.U16 [R2+UR5+0x6b80], R3 ;  /* 0x006b800302007988 */ /* 0x0001e80008000405 */
        /* <DEDUP_REMOVED lines=19> */
[----:B---3--:R-:W-:Y:S01]  /*4da10*/  STS.U16 [R2+UR5+0x7f80], R0 ;  /* 0x007f800002007988 */ /* 0x008fe20008000405 */
[----:B------:R-:W-:Y:S06]  /*4da20*/  BAR.SYNC.DEFER_BLOCKING 0x0 ;  /* 0x0000000000007b1d */ /* 0x000fec0000010000 */
[----:B----4-:R-:W1:Y:S04]  /*4da30*/  LDSM.16.M88.4 R4, [R61+UR5] ;  /* 0x000000053d04783b */ /* 0x010e680008000200 */
[----:B------:R-:W2:Y:S04]  /*4da40*/  LDSM.16.M88.4 R12, [R61+UR5+0x400] ;  /* 0x000400053d0c783b */ /* 0x000ea80008000200 */
[----:B------:R-:W3:Y:S04]  /*4da50*/  LDSM.16.M88.4 R8, [R61+UR5+0x800] ;  /* 0x000800053d08783b */ /* 0x000ee80008000200 */
[----:B------:R-:W-:Y:S04]  /*4da60*/  LDSM.16.M88.4 R56, [R61+UR5+0x4000] ;  /* 0x004000053d38783b */ /* 0x000fe80008000200 */
[----:B------:R-:W-:Y:S04]  /*4da70*/  LDSM.16.M88.4 R52, [R61+UR5+0x4400] ;  /* 0x004400053d34783b */ /* 0x000fe80008000200 */
[----:B------:R-:W-:Y:S04]  /*4da80*/  LDSM.16.M88.4 R44, [R61+UR5+0x4800] ;  /* 0x004800053d2c783b */ /* 0x000fe80008000200 */
[----:B------:R-:W-:Y:S04]  /*4da90*/  LDSM.16.M88.4 R40, [R61+UR5+0x4c00] ;  /* 0x004c00053d28783b */ /* 0x000fe80008000200 */
[----:B------:R-:W-:Y:S04]  /*4daa0*/  LDSM.16.M88.4 R36, [R61+UR5+0x5000] ;  /* 0x005000053d24783b */ /* 0x000fe80008000200 */
[----:B------:R-:W-:Y:S04]  /*4dab0*/  LDSM.16.M88.4 R32, [R61+UR5+0x5400] ;  /* 0x005400053d20783b */ /* 0x000fe80008000200 */
[----:B------:R-:W-:Y:S01]  /*4dac0*/  LDSM.16.M88.4 R28, [R61+UR5+0x5800] ;  /* 0x005800053d1c783b */ /* 0x000fe20008000200 */
[----:B0-----:R-:W0:Y:S03]  /*4dad0*/  S2R R3, SR_TID.X ;  /* 0x0000000000037919 */ /* 0x001e260000002100 */
[----:B------:R-:W-:Y:S04]  /*4dae0*/  LDSM.16.M88.4 R20, [R61+UR5+0x6000] ;  /* 0x006000053d14783b */ /* 0x000fe80008000200 */
[----:B------:R-:W-:Y:S04]  /*4daf0*/  LDSM.16.M88.4 R16, [R61+UR5+0x6400] ;  /* 0x006400053d10783b */ /* 0x000fe80008000200 */
[----:B-1----:R-:W-:Y:S04]  /*4db00*/  STL.64 [R1+0xf0], R4 ;  /* 0x0000f00401007387 */ /* 0x002fe80000100a00 */
[----:B------:R-:W-:Y:S04]  /*4db10*/  STL.64 [R1+0xf8], R6 ;  /* 0x0000f80601007387 */ /* 0x000fe80000100a00 */
[----:B------:R-:W1:Y:S04]  /*4db20*/  LDSM.16.M88.4 R4, [R61+UR5+0xc00] ;  /* 0x000c00053d04783b */ /* 0x000e680008000200 */
[----:B--2---:R-:W-:Y:S04]  /*4db30*/  STL.64 [R1+0xe0], R12 ;  /* 0x0000e00c01007387 */ /* 0x004fe80000100a00 */
[----:B------:R-:W-:Y:S04]  /*4db40*/  STL.64 [R1+0xe8], R14 ;  /* 0x0000e80e01007387 */ /* 0x000fe80000100a00 */
[----:B------:R-:W2:Y:S04]  /*4db50*/  LDSM.16.M88.4 R12, [R61+UR5+0x1000] ;  /* 0x001000053d0c783b */ /* 0x000ea80008000200 */
[----:B---3--:R-:W-:Y:S04]  /*4db60*/  STL.64 [R1+0xd0], R8 ;  /* 0x0000d00801007387 */ /* 0x008fe80000100a00 */
[----:B------:R-:W-:Y:S04]  /*4db70*/  STL.64 [R1+0xd8], R10 ;  /* 0x0000d80a01007387 */ /* 0x000fe80000100a00 */
[----:B------:R-:W3:Y:S04]  /*4db80*/  LDSM.16.M88.4 R8, [R61+UR5+0x1400] ;  /* 0x001400053d08783b */ /* 0x000ee80008000200 */
        /* <DEDUP_REMOVED lines=23> */
[----:B---3--:R-:W-:Y:S04]  /*4dd00*/  STL.64 [R1+0x40], R8 ;  /* 0x0000400801007387 */ /* 0x008fe80000100a00 */
[----:B------:R-:W2:Y:S04]  /*4dd10*/  LDSM.16.M88.4 R12, [R61+UR5+0x3400] ;  /* 0x003400053d0c783b */ /* 0x000ea80008000200 */
[----:B------:R-:W-:Y:S04]  /*4dd20*/  STL.64 [R1+0x48], R10 ;  /* 0x0000480a01007387 */ /* 0x000fe80000100a00 */
[----:B------:R-:W3:Y:S04]  /*4dd30*/  LDSM.16.M88.4 R8, [R61+UR5+0x3800] ;  /* 0x003800053d08783b */ /* 0x000ee80008000200 */
[----:B-1----:R-:W-:Y:S01]  /*4dd40*/  STL.64 [R1+0x30], R4 ;  /* 0x0000300401007387 */ /* 0x002fe20000100a00 */
[----:B------:R-:W-:-:S03]  /*4dd50*/  IMAD.MOV.U32 R2, RZ, RZ, R4 ;  /* 0x000000ffff027224 */ /* 0x000fc600078e0004 */
[----:B------:R-:W-:Y:S01]  /*4dd60*/  STL.64 [R1+0x38], R6 ;  /* 0x0000380601007387 */ /* 0x000fe20000100a00 */
[----:B------:R-:W-:-:S03]  /*4dd70*/  IMAD.MOV.U32 R0, RZ, RZ, R5 ;  /* 0x000000ffff007224 */ /* 0x000fc600078e0005 */
[----:B------:R-:W1:Y:S04]  /*4dd80*/  LDSM.16.M88.4 R4, [R61+UR5+0x3c00] ;  /* 0x003c00053d04783b */ /* 0x000e680008000200 */
[----:B------:R-:W-:Y:S04]  /*4dd90*/  STL [R1+0x58f4], R0 ;  /* 0x0058f40001007387 */ /* 0x000fe80000100800 */
[----:B------:R-:W-:Y:S04]  /*4dda0*/  STL [R1+0x58f0], R2 ;  /* 0x0058f00201007387 */ /* 0x000fe80000100800 */
[----:B--2---:R-:W-:Y:S04]  /*4ddb0*/  STL.64 [R1+0x20], R12 ;  /* 0x0000200c01007387 */ /* 0x004fe80000100a00 */
[----:B------:R-:W-:Y:S04]  /*4ddc0*/  STL.64 [R1+0x28], R14 ;  /* 0x0000280e01007387 */ /* 0x000fe80000100a00 */
[----:B---3--:R-:W-:Y:S04]  /*4ddd0*/  STL.64 [R1+0x10], R8 ;  /* 0x0000100801007387 */ /* 0x008fe80000100a00 */
[----:B------:R-:W-:Y:S01]  /*4dde0*/  STL.64 [R1+0x18], R10 ;  /* 0x0000180a01007387 */ /* 0x000fe20000100a00 */
[C---:B0-----:R-:W-:Y:S01]  /*4ddf0*/  LOP3.LUT R26, R3.reuse, 0x7, RZ, 0xc0, !PT ;  /* 0x00000007031a7812 */ /* 0x041fe200078ec0ff */
[----:B------:R-:W-:-:S02]  /*4de00*/  IMAD.SHL.U32 R27, R3, 0x80, RZ ;  /* 0x00000080031b7824 */ /* 0x000fc400078e00ff */
[----:B------:R-:W-:Y:S04]  /*4de10*/  LDSM.16.M88.4 R12, [R61+UR5+0x6800] ;  /* 0x006800053d0c783b */ /* 0x000fe80008000200 */
[----:B------:R-:W-:Y:S04]  /*4de20*/  LDSM.16.M88.4 R8, [R61+UR5+0x7400] ;  /* 0x007400053d08783b */ /* 0x000fe80008000200 */
[----:B-1----:R-:W-:Y:S04]  /*4de30*/  STL.64 [R1], R4 ;  /* 0x0000000401007387 */ /* 0x002fe80000100a00 */
[----:B------:R-:W-:Y:S04]  /*4de40*/  STL.64 [R1+0x8], R6 ;  /* 0x0000080601007387 */ /* 0x000fe80000100a00 */
[----:B------:R-:W-:Y:S04]  /*4de50*/  STL [R1+0x5044], R58 ;  /* 0x0050443a01007387 */ /* 0x000fe80000100800 */
[----:B------:R-:W-:Y:S04]  /*4de60*/  STL [R1+0x5040], R59 ;  /* 0x0050403b01007387 */ /* 0x000fe80000100800 */
[----:B------:R-:W-:Y:S04]  /*4de70*/  STL [R1+0x5784], R54 ;  /* 0x0057843601007387 */ /* 0x000fe80000100800 */
[----:B------:R-:W-:Y:S04]  /*4de80*/  STL [R1+0x4f30], R55 ;  /* 0x004f303701007387 */ /* 0x000fe80000100800 */
[----:B------:R0:W-:Y:S04]  /*4de90*/  STL.64 [R1+0x5878], R52 ;  /* 0x0058783401007387 */ /* 0x0001e80000100a00 */
[----:B0-----:R-:W2:Y:S04]  /*4dea0*/  LDL.64 R52, [R1+0xc0] ;  /* 0x0000c00001347983 */ /* 0x001ea80000100a00 */
[----:B------:R-:W-:Y:S04]  /*4deb0*/  STL [R1+0x4f2c], R46 ;  /* 0x004f2c2e01007387 */ /* 0x000fe80000100800 */
[----:B------:R-:W-:Y:S04]  /*4dec0*/  STL [R1+0x4f28], R47 ;  /* 0x004f282f01007387 */ /* 0x000fe80000100800 */
[----:B------:R0:W-:Y:S04]  /*4ded0*/  STL.64 [R1+0x5870], R44 ;  /* 0x0058702c01007387 */ /* 0x0001e80000100a00 */
[----:B0-----:R-:W3:Y:S04]  /*4dee0*/  LDL.64 R44, [R1+0xd0] ;  /* 0x0000d000012c7983 */ /* 0x001ee80000100a00 */
[----:B------:R-:W-:Y:S04]  /*4def0*/  STL [R1+0x4f14], R42 ;  /* 0x004f142a01007387 */ /* 0x000fe80000100800 */
[----:B------:R-:W-:Y:S04]  /*4df00*/  STL [R1+0x4f10], R43 ;  /* 0x004f102b01007387 */ /* 0x000fe80000100800 */
[----:B------:R0:W-:Y:S04]  /*4df10*/  STL.64 [R1+0x5868], R40 ;  /* 0x0058682801007387 */ /* 0x0001e80000100a00 */
[----:B0-----:R-:W4:Y:S04]  /*4df20*/  LDL.64 R40, [R1+0xe0] ;  /* 0x0000e00001287983 */ /* 0x001f280000100a00 */
[----:B------:R-:W-:Y:S04]  /*4df30*/  STL [R1+0x4f0c], R38 ;  /* 0x004f0c2601007387 */ /* 0x000fe80000100800 */
[----:B------:R-:W-:Y:S04]  /*4df40*/  STL [R1+0x4f08], R39 ;  /* 0x004f082701007387 */ /* 0x000fe80000100800 */
[----:B------:R0:W-:Y:S04]  /*4df50*/  STL.64 [R1+0x5880], R36 ;  /* 0x0058802401007387 */ /* 0x0001e80000100a00 */
[----:B0-----:R-:W4:Y:S04]  /*4df60*/  LDL.LU.64 R36, [R1+0x1530] ;  /* 0x0015300001247983 */ /* 0x001f280000300a00 */
[----:B------:R-:W4:Y:S04]  /*4df70*/  LDL.LU.64 R38, [R1+0x1538] ;  /* 0x0015380001267983 */ /* 0x000f280000300a00 */
[----:B------:R-:W-:Y:S04]  /*4df80*/  STL [R1+0x4f04], R34 ;  /* 0x004f042201007387 */ /* 0x000fe80000100800 */
[----:B------:R-:W-:Y:S04]  /*4df90*/  STL [R1+0x4f00], R35 ;  /* 0x004f002301007387 */ /* 0x000fe80000100800 */
[----:B------:R0:W-:Y:S04]  /*4dfa0*/  STL.64 [R1+0x5860], R32 ;  /* 0x0058602001007387 */ /* 0x0001e80000100a00 */
[----:B0-----:R-:W2:Y:S04]  /*4dfb0*/  LDL.64 R32, [R1+0xf0] ;  /* 0x0000f00001207983 */ /* 0x001ea80000100a00 */
[----:B------:R-:W-:Y:S04]  /*4dfc0*/  STL [R1+0x4ee8], R30 ;  /* 0x004ee81e01007387 */ /* 0x000fe80000100800 */
[----:B------:R-:W-:Y:S04]  /*4dfd0*/  STL [R1+0x4ee4], R31 ;  /* 0x004ee41f01007387 */ /* 0x000fe80000100800 */
[----:B------:R0:W-:Y:S04]  /*4dfe0*/  STL.64 [R1+0x5888], R28 ;  /* 0x0058881c01007387 */ /* 0x0001e80000100a00 */
[----:B0-----:R-:W2:Y:S04]  /*4dff0*/  LDL.LU.64 R28, [R1+0x1550] ;  /* 0x00155000011c7983 */ /* 0x001ea80000300a00 */
[----:B------:R-:W2:Y:S01]  /*4e000*/  LDL.LU.64 R30, [R1+0x1558] ;  /* 0x00155800011e7983 */ /* 0x000ea20000300a00 */
[----:B------:R-:W-:-:S02]  /*4e010*/  IMAD R26, R26, 0x110, RZ ;  /* 0x000001101a1a7824 */ /* 0x000fc400078e02ff */
[----:B------:R-:W-:-:S05]  /*4e020*/  IMAD.SHL.U32 R3, R3, 0x2, RZ ;  /* 0x0000000203037824 */ /* 0x000fca00078e00ff */
[----:B------:R-:W-:-:S04]  /*4e030*/  LOP3.LUT R3, R26, 0x10, R3, 0x78, !PT ;  /* 0x000000101a037812 */ /* 0x000fc800078e7803 */
[----:B------:R-:W-:Y:S02]  /*4e040*/  LOP3.LUT R3, R3, 0x800, R27, 0xf8, !PT ;  /* 0x0000080003037812 */ /* 0x000fe400078ef81b */
[----:B------:R-:W0:Y:S01]  /*4e050*/  LDSM.16.M88.4 R24, [R61+UR5+0x5c00] ;  /* 0x005c00053d18783b */ /* 0x000e220008000200 */
[----:B------:R-:W-:Y:S02]  /*4e060*/  IMAD.MOV.U32 R0, RZ, RZ, R4 ;  /* 0x000000ffff007224 */ /* 0x000fe400078e0004 */
[----:B------:R-:W-:Y:S01]  /*4e070*/  IMAD.MOV.U32 R2, RZ, RZ, R5 ;  /* 0x000000ffff027224 */ /* 0x000fe200078e0005 */
[----:B------:R-:W-:Y:S04]  /*4e080*/  LDSM.16.MT88.4 R48, [R3+UR5+0x8000] ;  /* 0x008000050330783b */ /* 0x000fe80008004200 */
[----:B------:R-:W1:Y:S04]  /*4e090*/  LDSM.16.M88.4 R4, [R61+UR5+0x6c00] ;  /* 0x006c00053d04783b */ /* 0x000e680008000200 */
[----:B0-----:R-:W-:Y:S04]  /*4e0a0*/  STL [R1+0x52d4], R26 ;  /* 0x0052d41a01007387 */ /* 0x001fe80000100800 */
[----:B------:R-:W-:Y:S04]  /*4e0b0*/  STL [R1+0x52d0], R27 ;  /* 0x0052d01b01007387 */ /* 0x000fe80000100800 */
[----:B------:R-:W-:Y:S04]  /*4e0c0*/  STL [R1+0x5054], R22 ;  /* 0x0050541601007387 */ /* 0x000fe80000100800 */
[----:B------:R-:W-:Y:S04]  /*4e0d0*/  STL [R1+0x5050], R23 ;  /* 0x0050501701007387 */ /* 0x000fe80000100800 */
[----:B------:R-:W-:Y:S04]  /*4e0e0*/  STL [R1+0x5514], R18 ;  /* 0x0055141201007387 */ /* 0x000fe80000100800 */
[----:B------:R-:W-:Y:S04]  /*4e0f0*/  STL [R1+0x5510], R19 ;  /* 0x0055101301007387 */ /* 0x000fe80000100800 */
[----:B------:R0:W-:Y:S04]  /*4e100*/  STL.64 [R1+0x58a8], R16 ;  /* 0x0058a81001007387 */ /* 0x0001e80000100a00 */
[----:B------:R-:W-:Y:S04]  /*4e110*/  STL [R1+0x4eb4], R14 ;  /* 0x004eb40e01007387 */ /* 0x000fe80000100800 */
[----:B------:R-:W-:Y:S04]  /*4e120*/  STL [R1+0x4eb0], R15 ;  /* 0x004eb00f01007387 */ /* 0x000fe80000100800 */
[----:B------:R-:W-:Y:S04]  /*4e130*/  STL.64 [R1+0x5890], R12 ;  /* 0x0058900c01007387 */ /* 0x000fe80000100a00 */
[----:B------:R-:W0:Y:S04]  /*4e140*/  LDSM.16.M88.4 R12, [R61+UR5+0x7000] ;  /* 0x007000053d0c783b */ /* 0x000e280008000200 */
[----:B-1----:R-:W-:Y:S04]  /*4e150*/  STL [R1+0x5074], R6 ;  /* 0x0050740601007387 */ /* 0x002fe80000100800 */
[----:B------:R-:W-:Y:S04]  /*4e160*/  STL [R1+0x5070], R7 ;  /* 0x0050700701007387 */ /* 0x000fe80000100800 */
[----:B0-----:R-:W3:Y:S04]  /*4e170*/  LDL.LU.64 R16, [R1+0x1500] ;  /* 0x0015000001107983 */ /* 0x001ee80000300a00 */
[----:B------:R-:W-:Y:S04]  /*4e180*/  STL.64 [R1+0x110], R12 ;  /* 0x0001100c01007387 */ /* 0x000fe80000100a00 */
[----:B------:R-:W-:Y:S04]  /*4e190*/  STL.64 [R1+0x118], R14 ;  /* 0x0001180e01007387 */ /* 0x000fe80000100a00 */
[----:B------:R-:W3:Y:S04]  /*4e1a0*/  LDL.LU.64 R18, [R1+0x1508] ;  /* 0x0015080001127983 */ /* 0x000ee80000300a00 */
[----:B------:R-:W-:Y:S04]  /*4e1b0*/  STL.64 [R1+0x100], R8 ;  /* 0x0001000801007387 */ /* 0x000fe80000100a00 */
[----:B------:R-:W-:Y:S04]  /*4e1c0*/  STL.64 [R1+0x108], R10 ;  /* 0x0001080a01007387 */ /* 0x000fe80000100a00 */
[----:B------:R-:W0:Y:S04]  /*4e1d0*/  LDSM.16.M88.4 R8, [R61+UR5+0x7800] ;  /* 0x007800053d08783b */ /* 0x000e280008000200 */
[----:B------:R-:W1:Y:S04]  /*4e1e0*/  LDSM.16.M88.4 R12, [R61+UR5+0x7c00] ;  /* 0x007c00053d0c783b */ /* 0x000e680008000200 */
[----:B------:R-:W-:Y:S04]  /*4e1f0*/  STL [R1+0x3370], R61 ;  /* 0x0033703d01007387 */ /* 0x000fe80000100800 */
[----:B0-----:R-:W-:Y:S04]  /*4e200*/  STL.64 [R1+0x120], R8 ;  /* 0x0001200801007387 */ /* 0x001fe80000100a00 */
[----:B------:R-:W-:Y:S04]  /*4e210*/  STL.64 [R1+0x128], R10 ;  /* 0x0001280a01007387 */ /* 0x000fe80000100a00 */
[----:B------:R-:W0:Y:S04]  /*4e220*/  LDSM.16.MT88.4 R8, [R3+UR5+0x8080] ;  /* 0x008080050308783b */ /* 0x000e280008004200 */
[----:B-1----:R-:W-:Y:S04]  /*4e230*/  STL.64 [R1+0x130], R12 ;  /* 0x0001300c01007387 */ /* 0x002fe80000100a00 */
[----:B------:R2:W-:Y:S04]  /*4e240*/  STL.64 [R1+0x138], R14 ;  /* 0x0001380e01007387 */ /* 0x0005e80000100a00 */
[----:B0-----:R-:W-:Y:S04]  /*4e250*/  STL.64 [R1+0x5848], R10 ;  /* 0x0058480a01007387 */ /* 0x001fe80000100a00 */
[----:B------:R-:W-:Y:S01]  /*4e260*/  STL.64 [R1+0x5840], R8 ;  /* 0x0058400801007387 */ /* 0x000fe20000100a00 */
[----:B--2---:R-:W-:-:S15]  /*4e270*/  HMMA.16816.F32 R12, R48, R32, R28 ;  /* 0x00000020300c723c */ /* 0x004fde000000181c */
[----:B------:R-:W-:-:S04]  /*4e280*/  NOP ;  /* 0x0000000000007918 */ /* 0x000fc80000000000 */
[----:B------:R0:W-:Y:S04]  /*4e290*/  STL.64 [R1+0x1100], R12 ;  /* 0x0011000c01007387 */ /* 0x0001e80000100a00 */
[----:B------:R1:W-:Y:S04]  /*4e2a0*/  STL.64 [R1+0x1108], R14 ;  /* 0x0011080e01007387 */ /* 0x0003e80000100a00 */
[----:B0-----:R-:W2:Y:S04]  /*4e2b0*/  LDL.LU.64 R12, [R1+0x14d0] ;  /* 0x0014d000010c7983 */ /* 0x001ea80000300a00 */
[----:B-1----:R-:W2:Y:S01]  /*4e2c0*/  LDL.LU.64 R14, [R1+0x14d8] ;  /* 0x0014d800010e7983 */ /* 0x002ea20000300a00 */
[----:B----4-:R-:W-:Y:S01]  /*4e2d0*/  HMMA.16816.F32 R28, R48, R40, R36 ;  /* 0x00000028301c723c */ /* 0x010fe20000001824 */
[----:B------:R-:W-:-:S02]  /*4e2e0*/  IMAD.MOV.U32 R11, RZ, RZ, R40 ;  /* 0x000000ffff0b7224 */ /* 0x000fc400078e0028 */
[----:B------:R-:W-:Y:S02]  /*4e2f0*/  IMAD.MOV.U32 R10, RZ, RZ, R41 ;  /* 0x000000ffff0a7224 */ /* 0x000fe400078e0029 */
[----:B------:R-:W-:Y:S02]  /*4e300*/  IMAD.MOV.U32 R9, RZ, RZ, R32 ;  /* 0x000000ffff097224 */ /* 0x000fe400078e0020 */
[----:B------:R-:W-:Y:S02]  /*4e310*/  IMAD.MOV.U32 R8, RZ, RZ, R33 ;  /* 0x000000ffff087224 */ /* 0x000fe400078e0021 */
[----:B---3--:R-:W-:-:S10]  /*4e320*/  IMAD.MOV.U32 R27, RZ, RZ, R44 ;  /* 0x000000ffff1b7224 */ /* 0x008fd400078e002c */
[----:B------:R-:W-:Y:S04]  /*4e330*/  STL.64 [R1+0x10f0], R28 ;  /* 0x0010f01c01007387 */ /* 0x000fe80000100a00 */
[----:B------:R-:W-:Y:S04]  /*4e340*/  STL.64 [R1+0x10f8], R30 ;  /* 0x0010f81e01007387 */ /* 0x000fe80000100a00 */
[----:B------:R-:W-:Y:S04]  /*4e350*/  STL.64 [R1+0x5858], R10 ;  /* 0x0058580a01007387 */ /* 0x000fe80000100a00 */
[----:B------:R2:W-:Y:S01]  /*4e360*/  STL.64 [R1+0x5850], R8 ;  /* 0x0058500801007387 */ /* 0x0005e20000100a00 */
[----:B------:R-:W-:Y:S01]  /*4e370*/  IMAD.MOV.U32 R26, RZ, RZ, R45 ;  /* 0x000000ffff1a7224 */ /* 0x000fe200078e002d */
[----:B------:R-:W-:-:S15]  /*4e380*/  HMMA.16816.F32 R16, R48, R44, R16 ;  /* 0x0000002c3010723c */ /* 0x000fde0000001810 */
[----:B------:R-:W-:-:S04]  /*4e390*/  NOP ;  /* 0x0000000000007918 */ /* 0x000fc80000000000 */
[----:B------:R-:W-:Y:S02]  /*4e3a0*/  IMAD.MOV.U32 R59, RZ, RZ, R19 ;  /* 0x000000ffff3b7224 */ /* 0x000fe400078e0013 */
[----:B------:R-:W-:Y:S01]  /*4e3b0*/  IMAD.MOV.U32 R58, RZ, RZ, R18 ;  /* 0x000000ffff3a7224 */ /* 0x000fe200078e0012 */
[----:B------:R-:W-:Y:S04]  /*4e3c0*/  STL.64 [R1+0x10e0], R16 ;  /* 0x0010e01001007387 */ /* 0x000fe80000100a00 */
[----:B------:R-:W-:Y:S04]  /*4e3d0*/  STL.64 [R1+0x58a0], R26 ;  /* 0x0058a01a01007387 */ /* 0x000fe80000100a00 */
[----:B------:R-:W-:Y:S04]  /*4e3e0*/  STL.64 [R1+0x5898], R24 ;  /* 0x0058981801007387 */ /* 0x000fe80000100a00 */
[----:B------:R-:W-:Y:S04]  /*4e3f0*/  STL [R1+0x507c], R59 ;  /* 0x00507c3b01007387 */ /* 0x000fe80000100800 */
[----:B------:R-:W-:Y:S01]  /*4e400*/  STL [R1+0x5078], R58 ;  /* 0x0050783a01007387 */ /* 0x000fe20000100800 */
[----:B--2---:R-:W-:-:S15]  /*4e410*/  HMMA.16816.F32 R8, R48, R52, R12 ;  /* 0x000000343008723c */ /* 0x004fde000000180c */
[----:B------:R-:W-:-:S04]  /*4e420*/  NOP ;  /* 0x0000000000007918 */ /* 0x000fc80000000000 */
[----:B------:R-:W-:Y:S04]  /*4e430*/  STL.64 [R1+0x10d8], R10 ;  /* 0x0010d80a01007387 */ /* 0x000fe80000100a00 */
[----:B------:R-:W2:Y:S04]  /*4e440*/  LDL R36, [R1+0x60] ;  /* 0x0000600001247983 */ /* 0x000ea80000100800 */
[----:B------:R-:W2:Y:S04]  /*4e450*/  LDL R37, [R1+0x64] ;  /* 0x0000640001257983 */ /* 0x000ea80000100800 */
[----:B--2---:R-:W-:Y:S04]  /*4e460*/  STL.64 [R1+0x58c8], R36 ;  /* 0x0058c82401007387 */ /* 0x004fe80000100a00 */
[----:B------:R-:W2:Y:S04]  /*4e470*/  LDL R32, [R1+0x70] ;  /* 0x0000700001207983 */ /* 0x000ea80000100800 */
[----:B------:R-:W2:Y:S01]  /*4e480*/  LDL R33, [R1+0x74] ;  /* 0x0000740001217983 */ /* 0x000ea20000100800 */
[----:B------:R-:W-:Y:S01]  /*4e490*/  MOV R60, R52 ;  /* 0x00000034003c7202 */ /* 0x000fe20000000f00 */
[----:B------:R-:W-:-:S02]  /*4e4a0*/  IMAD.MOV.U32 R3, RZ, RZ, R53 ;  /* 0x000000ffff037224 */ /* 0x000fc400078e0035 */
[----:B------:R-:W-:Y:S02]  /*4e4b0*/  IMAD.MOV.U32 R52, RZ, RZ, R0 ;  /* 0x000000ffff347224 */ /* 0x000fe400078e0000 */
[----:B------:R-:W-:Y:S01]  /*4e4c0*/  IMAD.MOV.U32 R53, RZ, RZ, R2 ;  /* 0x000000ffff357224 */ /* 0x000fe200078e0002 */
[----:B--2---:R0:W-:Y:S04]  /*4e4d0*/  STL.64 [R1+0x58d0], R32 ;  /* 0x0058d02001007387 */ /* 0x0041e80000100a00 */
[----:B------:R-:W2:Y:S04]  /*4e4e0*/  LDL.LU R0, [R1+0x58f4] ;  /* 0x0058f40001007983 */ /* 0x000ea80000300800 */
[----:B------:R-:W3:Y:S04]  /*4e4f0*/  LDL.LU R2, [R1+0x58f0] ;  /* 0x0058f00001027983 */ /* 0x000ee80000300800 */
[----:B------:R-:W4:Y:S04]  /*4e500*/  LDL R40, [R1+0xb0] ;  /* 0x0000b00001287983 */ /* 0x000f280000100800 */
[----:B------:R-:W4:Y:S04]  /*4e510*/  LDL R41, [R1+0xb4] ;  /* 0x0000b40001297983 */ /* 0x000f280000100800 */
[----:B0-----:R-:W2:Y:S04]  /*4e520*/  LDL R32, [R1+0x90] ;  /* 0x0000900001207983 */ /* 0x001ea80000100800 */
[----:B------:R-:W2:Y:S04]  /*4e530*/  LDL R33, [R1+0x94] ;  /* 0x0000940001217983 */ /* 0x000ea80000100800 */
[----:B--2---:R0:W-:Y:S04]  /*4e540*/  STL.64 [R1+0x58e0], R32 ;  /* 0x0058e02001007387 */ /* 0x0041e80000100a00 */
[----:B------:R-:W2:Y:S04]  /*4e550*/  LDL.64 R44, [R1+0x40] ;  /* 0x00004000012c7983 */ /* 0x000ea80000100a00 */
[----:B--2---:R1:W-:Y:S04]  /*4e560*/  STL.64 [R1+0x58b8], R44 ;  /* 0x0058b82c01007387 */ /* 0x0043e80000100a00 */
[----:B0-----:R-:W2:Y:S04]  /*4e570*/  LDL R32, [R1+0xa0] ;  /* 0x0000a00001207983 */ /* 0x001ea80000100800 */
[----:B------:R-:W2:Y:S04]  /*4e580*/  LDL R33, [R1+0xa4] ;  /* 0x0000a40001217983 */ /* 0x000ea80000100800 */
[----:B-1----:R-:W2:Y:S04]  /*4e590*/  LDL R44, [R1+0x50] ;  /* 0x00005000012c7983 */ /* 0x002ea80000100800 */
[----:B------:R-:W2:Y:S04]  /*4e5a0*/  LDL R45, [R1+0x54] ;  /* 0x00005400012d7983 */ /* 0x000ea80000100800 */
[----:B--2---:R-:W-:Y:S04]  /*4e5b0*/  STL.64 [R1+0x58d8], R44 ;  /* 0x0058d82c01007387 */ /* 0x004fe80000100a00 */
[----:B------:R0:W-:Y:S04]  /*4e5c0*/  STL.64 [R1+0x58b0], R52 ;  /* 0x0058b03401007387 */ /* 0x0001e80000100a00 */
[----:B0-----:R-:W2:Y:S04]  /*4e5d0*/  LDL R52, [R1+0x80] ;  /* 0x0000800001347983 */ /* 0x001ea80000100800 */
[----:B------:R-:W2:Y:S04]  /*4e5e0*/  LDL R53, [R1+0x84] ;  /* 0x0000840001357983 */ /* 0x000ea80000100800 */
[----:B--2---:R-:W-:Y:S04]  /*4e5f0*/  STL.64 [R1+0x58e8], R52 ;  /* 0x0058e83401007387 */ /* 0x004fe80000100a00 */
[----:B------:R-:W2:Y:S04]  /*4e600*/  LDL R28, [R1+0x10] ;  /* 0x00001000011c7983 */ /* 0x000ea80000100800 */
[----:B------:R-:W2:Y:S04]  /*4e610*/  LDL R29, [R1+0x14] ;  /* 0x00001400011d7983 */ /* 0x000ea80000100800 */
[----:B--2---:R0:W-:Y:S04]  /*4e620*/  STL.64 [R1+0x58c0], R28 ;  /* 0x0058c01c01007387 */ /* 0x0041e80000100a00 */
[----:B0-----:R-:W4:Y:S04]  /*4e630*/  LDL.LU.64 R28, [R1+0x14a0] ;  /* 0x0014a000011c7983 */ /* 0x001f280000300a00 */
[----:B------:R-:W4:Y:S04]  /*4e640*/  LDL.LU.64 R30, [R1+0x14a8] ;  /* 0x0014a800011e7983 */ /* 0x000f280000300a00 */
[----:B------:R-:W2:Y:S04]  /*4e650*/  LDL.LU.64 R52, [R1+0x1470] ;  /* 0x0014700001347983 */ /* 0x000ea80000300a00 */
[----:B------:R-:W2:Y:S04]  /*4e660*/  LDL.LU.64 R54, [R1+0x1478] ;  /* 0x0014780001367983 */ /* 0x000ea80000300a00 */
[----:B------:R-:W3:Y:S04]  /*4e670*/  LDL.LU.64 R44, [R1+0x1450] ;  /* 0x00145000012c7983 */ /* 0x000ee80000300a00 */
[----:B------:R-:W3:Y:S04]  /*4e680*/  LDL.LU.64 R46, [R1+0x1458] ;  /* 0x00145800012e7983 */ /* 0x000ee80000300a00 */
[----:B------:R-:W3:Y:S04]  /*4e690*/  LDL.LU.64 R36, [R1+0x1320] ;  /* 0x0013200001247983 */ /* 0x000ee80000300a00 */
[----:B------:R-:W3:Y:S01]  /*4e6a0*/  LDL.LU.64 R38, [R1+0x1328] ;  /* 0x0013280001267983 */ /* 0x000ee20000300a00 */
[----:B------:R-:W-:-:S03]  /*4e6b0*/  IMAD.MOV.U32 R23, RZ, RZ, R9 ;  /* 0x000000ffff177224 */ /* 0x000fc600078e0009 */
[----:B------:R-:W3:Y:S01]  /*4e6c0*/  LDL.LU.64 R16, [R1+0x1300] ;  /* 0x0013000001107983 */ /* 0x000ee20000300a00 */
[----:B------:R-:W-:-:S03]  /*4e6d0*/  IMAD.MOV.U32 R22, RZ, RZ, R8 ;  /* 0x000000ffff167224 */ /* 0x000fc600078e0008 */
[----:B------:R-:W3:Y:S04]  /*4e6e0*/  LDL.LU.64 R18, [R1+0x1308] ;  /* 0x0013080001127983 */ /* 0x000ee80000300a00 */
[----:B------:R-:W3:Y:S04]  /*4e6f0*/  LDL.LU.64 R12, [R1+0x12d0] ;  /* 0x0012d000010c7983 */ /* 0x000ee80000300a00 */
[----:B------:R-:W3:Y:S04]  /*4e700*/  LDL.LU.64 R14, [R1+0x12d8] ;  /* 0x0012d800010e7983 */ /* 0x000ee80000300a00 */
[----:B------:R-:W3:Y:S04]  /*4e710*/  LDL.64 R24, [R1+0x20] ;  /* 0x0000200001187983 */ /* 0x000ee80000100a00 */
[----:B------:R-:W-:Y:S04]  /*4e720*/  STL [R1+0x51a8], R23 ;  /* 0x0051a81701007387 */ /* 0x000fe80000100800 */
[----:B------:R-:W-:Y:S01]  /*4e730*/  STL [R1+0x5080], R22 ;  /* 0x0050801601007387 */ /* 0x000fe20000100800 */
[C---:B----4-:R-:W-:Y:S08]  /*4e740*/  HMMA.16816.F32 R28, R48.reuse, R40, R28 ;  /* 0x00000028301c723c */ /* 0x050ff0000000181c */
[----:B--2---:R-:W-:Y:S11]  /*4e750*/  HMMA.16816.F32 R32, R48, R32, R52 ;  /* 0x000000203020723c */ /* 0x004ff60000001834 */
[----:B------:R-:W-:-:S02]  /*4e760*/  IMAD.MOV.U32 R59, RZ, RZ, R28 ;  /* 0x000000ffff3b7224 */ /* 0x000fc400078e001c */
[----:B------:R-:W-:Y:S02]  /*4e770*/  IMAD.MOV.U32 R58, RZ, RZ, R29 ;  /* 0x000000ffff3a7224 */ /* 0x000fe400078e001d */
[----:B------:R-:W-:Y:S02]  /*4e780*/  IMAD.MOV.U32 R7, RZ, RZ, R31 ;  /* 0x000000ffff077224 */ /* 0x000fe400078e001f */
[----:B------:R-:W-:Y:S01]  /*4e790*/  IMAD.MOV.U32 R6, RZ, RZ, R30 ;  /* 0x000000ffff067224 */ /* 0x000fe200078e001e */
[----:B------:R-:W2:Y:S04]  /*4e7a0*/  LDL.LU.64 R28, [R1+0x12a0] ;  /* 0x0012a000011c7983 */ /* 0x000ea80000300a00 */
[----:B------:R-:W2:Y:S04]  /*4e7b0*/  LDL.LU.64 R30, [R1+0x12a8] ;  /* 0x0012a800011e7983 */ /* 0x000ea80000300a00 */
[----:B------:R-:W4:Y:S04]  /*4e7c0*/  LDL.LU.64 R40, [R1+0xac0] ;  /* 0x000ac00001287983 */ /* 0x000f280000300a00 */
[----:B------:R-:W4:Y:S04]  /*4e7d0*/  LDL.LU.64 R42, [R1+0xac8] ;  /* 0x000ac800012a7983 */ /* 0x000f280000300a00 */
[----:B------:R-:W-:Y:S04]  /*4e7e0*/  STL [R1+0x52dc], R7 ;  /* 0x0052dc0701007387 */ /* 0x000fe80000100800 */
[----:B------:R-:W-:Y:S04]  /*4e7f0*/  STL [R1+0x52d8], R6 ;  /* 0x0052d80601007387 */ /* 0x000fe80000100800 */
[----:B------:R-:W2:Y:S04]  /*4e800*/  LDL.LU.64 R52, [R1+0x58e8] ;  /* 0x0058e80001347983 */ /* 0x000ea80000300a00 */
[----:B------:R0:W-:Y:S04]  /*4e810*/  STL.64 [R1+0x10b0], R32 ;  /* 0x0010b02001007387 */ /* 0x0001e80000100a00 */
[----:B------:R3:W-:Y:S04]  /*4e820*/  STL.64 [R1+0x10b8], R34 ;  /* 0x0010b82201007387 */ /* 0x0007e80000100a00 */
[----:B0-----:R-:W3:Y:S02]  /*4e830*/  LDL.LU.64 R32, [R1+0x58e0] ;  /* 0x0058e00001207983 */ /* 0x001ee40000300a00 */
[C---:B---3--:R-:W-:Y:S02]  /*4e840*/  HMMA.16816.F32 R32, R48.reuse, R32, R44 ;  /* 0x000000203020723c */ /* 0x048fe4000000182c */
[----:B------:R-:W3:Y:S06]  /*4e850*/  LDL.LU.64 R44, [R1+0x58d8] ;  /* 0x0058d800012c7983 */ /* 0x000eec0000300a00 */
[C---:B--2---:R-:W-:Y:S11]  /*4e860*/  HMMA.16816.F32 R52, R48.reuse, R52, R36 ;  /* 0x000000343034723c */ /* 0x044ff60000001824 */
[----:B------:R0:W-:Y:S04]  /*4e870*/  STL.64 [R1+0x10a0], R32 ;  /* 0x0010a02001007387 */ /* 0x0001e80000100a00 */
[----:B------:R-:W-:Y:S04]  /*4e880*/  STL.64 [R1+0x10a8], R34 ;  /* 0x0010a82201007387 */ /* 0x000fe80000100a00 */
[----:B0-----:R-:W2:Y:S04]  /*4e890*/  LDL.LU.64 R32, [R1+0x58d0] ;  /* 0x0058d00001207983 */ /* 0x001ea80000300a00 */
[----:B------:R-:W4:Y:S04]  /*4e8a0*/  LDL.LU.64 R36, [R1+0x58c8] ;  /* 0x0058c80001247983 */ /* 0x000f280000300a00 */
[----:B------:R0:W-:Y:S04]  /*4e8b0*/  STL.64 [R1+0x1090], R52 ;  /* 0x0010903401007387 */ /* 0x0001e80000100a00 */
[----:B------:R1:W-:Y:S04]  /*4e8c0*/  STL.64 [R1+0x1098], R54 ;  /* 0x0010983601007387 */ /* 0x0003e80000100a00 */
[----:B0-----:R-:W4:Y:S01]  /*4e8d0*/  LDL.LU.64 R52, [R1+0xab0] ;  /* 0x000ab00001347983 */ /* 0x001f220000300a00 */
[C---:B---3--:R-:W-:Y:S08]  /*4e8e0*/  HMMA.16816.F32 R44, R48.reuse, R44, R28 ;  /* 0x0000002c302c723c */ /* 0x048ff0000000181c */
[C---:B--2---:R-:W-:Y:S08]  /*4e8f0*/  HMMA.16816.F32 R16, R48.reuse, R32, R16 ;  /* 0x000000203010723c */ /* 0x044ff00000001810 */
[----:B----4-:R-:W-:Y:S11]  /*4e900*/  HMMA.16816.F32 R12, R48, R36, R12 ;  /* 0x00000024300c723c */ /* 0x010ff6000000180c */
[----:B------:R0:W-:Y:S04]  /*4e910*/  STL.64 [R1+0x1080], R16 ;  /* 0x0010801001007387 */ /* 0x0001e80000100a00 */
[----:B------:R2:W-:Y:S04]  /*4e920*/  STL.64 [R1+0x1088], R18 ;  /* 0x0010881201007387 */ /* 0x0005e80000100a00 */
[----:B-1----:R-:W3:Y:S04]  /*4e930*/  LDL.LU.64 R54, [R1+0xab8] ;  /* 0x000ab80001367983 */ /* 0x002ee80000300a00 */
[----:B------:R1:W-:Y:S04]  /*4e940*/  STL.64 [R1+0x1070], R12 ;  /* 0x0010700c01007387 */ /* 0x0003e80000100a00 */
[----:B------:R4:W-:Y:S04]  /*4e950*/  STL.64 [R1+0x1078], R14 ;  /* 0x0010780e01007387 */ /* 0x0009e80000100a00 */
[----:B0-----:R-:W3:Y:S04]  /*4e960*/  LDL.LU.64 R16, [R1+0xaa0] ;  /* 0x000aa00001107983 */ /* 0x001ee80000300a00 */
[----:B--2---:R-:W2:Y:S04]  /*4e970*/  LDL.LU.64 R18, [R1+0xaa8] ;  /* 0x000aa80001127983 */ /* 0x004ea80000300a00 */
[----:B-1----:R-:W2:Y:S04]  /*4e980*/  LDL.LU.64 R12, [R1+0xa90] ;  /* 0x000a9000010c7983 */ /* 0x002ea80000300a00 */
[----:B----4-:R-:W4:Y:S04]  /*4e990*/  LDL.LU.64 R14, [R1+0xa98] ;  /* 0x000a9800010e7983 */ /* 0x010f280000300a00 */
[----:B------:R-:W2:Y:S04]  /*4e9a0*/  LDL.LU.64 R36, [R1+0xa80] ;  /* 0x000a800001247983 */ /* 0x000ea80000300a00 */
[----:B------:R-:W2:Y:S04]  /*4e9b0*/  LDL.LU.64 R38, [R1+0xa88] ;  /* 0x000a880001267983 */ /* 0x000ea80000300a00 */
[----:B------:R-:W2:Y:S04]  /*4e9c0*/  LDL.LU.64 R32, [R1+0xa70] ;  /* 0x000a700001207983 */ /* 0x000ea80000300a00 */
[----:B------:R-:W2:Y:S04]  /*4e9d0*/  LDL.LU.64 R34, [R1+0xa78] ;  /* 0x000a780001227983 */ /* 0x000ea80000300a00 */
[----:B------:R-:W4:Y:S04]  /*4e9e0*/  LDL.LU.64 R28, [R1+0x58c0] ;  /* 0x0058c000011c7983 */ /* 0x000f280000300a00 */
[----:B------:R0:W-:Y:S04]  /*4e9f0*/  STL.64 [R1+0x1060], R44 ;  /* 0x0010602c01007387 */ /* 0x0001e80000100a00 */
[----:B------:R1:W-:Y:S04]  /*4ea00*/  STL.64 [R1+0x1068], R46 ;  /* 0x0010682e01007387 */ /* 0x0003e80000100a00 */
[----:B0-----:R-:W2:Y:S01]  /*4ea10*/  LDL.LU.64 R44, [R1+0x58b8] ;  /* 0x0058b800012c7983 */ /* 0x001ea20000300a00 */
[----:B------:R-:W-:-:S02]  /*4ea20*/  IMAD.MOV.U32 R8, RZ, RZ, R2 ;  /* 0x000000ffff087224 */ /* 0x000fc400078e0002 */
[----:B------:R-:W-:-:S07]  /*4ea30*/  IMAD.MOV.U32 R9, RZ, RZ, R0 ;  /* 0x000000ffff097224 */ /* 0x000fce00078e0000 */
[C---:B---3--:R-:W-:Y:S08]  /*4ea40*/  HMMA.16816.F32 R8, R48.reuse, R8, R52 ;  /* 0x000000083008723c */ /* 0x048ff00000001834 */
[----:B--2---:R-:W-:Y:S01]  /*4ea50*/  HMMA.16816.F32 R40, R48, R44, R40 ;  /* 0x0000002c3028723c */ /* 0x004fe20000001828 */
[----:B------:R-:W-:Y:S02]  /*4ea60*/  IMAD.MOV.U32 R2, RZ, RZ, R44 ;  /* 0x000000ffff027224 */ /* 0x000fe400078e002c */
[----:B------:R-:W-:-:S15]  /*4ea70*/  IMAD.MOV.U32 R0, RZ, RZ, R45 ;  /* 0x000000ffff007224 */ /* 0x000fde00078e002d */
[----:B------:R-:W-:Y:S01]  /*4ea80*/  NOP ;  /* 0x0000000000007918 */ /* 0x000fe20000000000 */
[----:B------:R0:W-:Y:S04]  /*4ea90*/  STL.64 [R1+0x1050], R40 ;  /* 0x0010502801007387 */ /* 0x0001e80000100a00 */
[----:B------:R2:W-:Y:S04]  /*4eaa0*/  STL.64 [R1+0x1058], R42 ;  /* 0x0010582a01007387 */ /* 0x0005e80000100a00 */
[----:B------:R-:W3:Y:S04]  /*4eab0*/  LDL.LU.64 R44, [R1+0xa60] ;  /* 0x000a6000012c7983 */ /* 0x000ee80000300a00 */
[----:B-1----:R-:W3:Y:S04]  /*4eac0*/  LDL.LU.64 R46, [R1+0xa68] ;  /* 0x000a6800012e7983 */ /* 0x002ee80000300a00 */
[----:B0-----:R-:W3:Y:S04]  /*4ead0*/  LDL.LU.64 R40, [R1+0xa50] ;  /* 0x000a500001287983 */ /* 0x001ee80000300a00 */
[----:B--2---:R-:W2:Y:S04]  /*4eae0*/  LDL.LU.64 R42, [R1+0xa58] ;  /* 0x000a5800012a7983 */ /* 0x004ea80000300a00 */
[----:B------:R-:W2:Y:S01]  /*4eaf0*/  LDL.LU.64 R52, [R1+0x58b0] ;  /* 0x0058b00001347983 */ /* 0x000ea20000300a00 */
[C---:B------:R-:W-:Y:S08]  /*4eb00*/  HMMA.16816.F32 R16, R48.reuse, R24, R16 ;  /* 0x000000183010723c */ /* 0x040ff00000001810 */
[----:B----4-:R-:W-:Y:S01]  /*4eb10*/  HMMA.16816.F32 R28, R48, R28, R12 ;  /* 0x0000001c301c723c */ /* 0x010fe2000000180c */
[----:B------:R0:W-:Y:S04]  /*4eb20*/  STL.64 [R1+0x1040], R8 ;  /* 0x0010400801007387 */ /* 0x0001e80000100a00 */
[----:B------:R1:W-:Y:S01]  /*4eb30*/  STL.64 [R1+0x1048], R10 ;  /* 0x0010480a01007387 */ /* 0x0003e20000100a00 */
[----:B------:R-:W-:-:S03]  /*4eb40*/  IMAD.MOV.U32 R7, RZ, RZ, R25 ;  /* 0x000000ffff077224 */ /* 0x000fc600078e0019 */
[----:B0-----:R-:W4:Y:S04]  /*4eb50*/  LDL.LU.64 R8, [R1+0xa40] ;  /* 0x000a400001087983 */ /* 0x001f280000300a00 */
[----:B-1----:R-:W4:Y:S04]  /*4eb60*/  LDL.LU.64 R10, [R1+0xa48] ;  /* 0x000a4800010a7983 */ /* 0x002f280000300a00 */
[----:B------:R0:W-:Y:S04]  /*4eb70*/  STL.64 [R1+0x1030], R16 ;  /* 0x0010301001007387 */ /* 0x0001e80000100a00 */
[----:B------:R1:W-:Y:S04]  /*4eb80*/  STL.64 [R1+0x1038], R18 ;  /* 0x0010381201007387 */ /* 0x0003e80000100a00 */
[----:B0-----:R-:W3:Y:S01]  /*4eb90*/  LDL.LU.64 R16, [R1+0x58a8] ;  /* 0x0058a80001107983 */ /* 0x001ee20000300a00 */
[----:B-1----:R-:W-:-:S03]  /*4eba0*/  IMAD.MOV.U32 R19, RZ, RZ, R24 ;  /* 0x000000ffff137224 */ /* 0x002fc600078e0018 */
[----:B------:R-:W3:Y:S04]  /*4ebb0*/  LDL.LU.64 R26, [R1+0x58a0] ;  /* 0x0058a000011a7983 */ /* 0x000ee80000300a00 */
[----:B------:R-:W3:Y:S04]  /*4ebc0*/  LDL.LU.64 R24, [R1+0x5898] ;  /* 0x0058980001187983 */ /* 0x000ee80000300a00 */
[----:B------:R-:W3:Y:S04]  /*4ebd0*/  LDL.LU.64 R12, [R1+0x5890] ;  /* 0x00589000010c7983 */ /* 0x000ee80000300a00 */
[----:B------:R0:W-:Y:S04]  /*4ebe0*/  STL.64 [R1+0x1020], R28 ;  /* 0x0010201c01007387 */ /* 0x0001e80000100a00 */
[----:B------:R-:W-:Y:S04]  /*4ebf0*/  STL.64 [R1+0x1028], R30 ;  /* 0x0010281e01007387 */ /* 0x000fe80000100a00 */
[----:B0-----:R-:W3:Y:S01]  /*4ec00*/  LDL.LU.64 R28, [R1+0x5888] ;  /* 0x00588800011c7983 */ /* 0x001ee20000300a00 */
[----:B--2---:R-:W-:Y:S03]  /*4ec10*/  HMMA.16816.F32 R52, R48, R52, R36 ;  /* 0x000000343034723c */ /* 0x004fe60000001824 */
[----:B------:R-:W2:-:S15]  /*4ec20*/  LDL.LU.64 R36, [R1+0x5880] ;  /* 0x0058800001247983 */ /* 0x000e9e0000300a00 */
[----:B------:R-:W-:Y:S01]  /*4ec30*/  NOP ;  /* 0x0000000000007918 */ /* 0x000fe20000000000 */
[----:B------:R0:W-:Y:S04]  /*4ec40*/  STL.64 [R1+0x1010], R52 ;  /* 0x0010103401007387 */ /* 0x0001e80000100a00 */
[----:B------:R-:W-:Y:S04]  /*4ec50*/  STL.64 [R1+0x1018], R54 ;  /* 0x0010183601007387 */ /* 0x000fe80000100a00 */
[----:B0-----:R-:W3:Y:S01]  /*4ec60*/  LDL.LU.64 R52, [R1+0x5878] ;  /* 0x0058780001347983 */ /* 0x001ee20000300a00 */
[----:B------:R-:W-:-:S15]  /*4ec70*/  HMMA.16816.F32 R32, R48, R56, R32 ;  /* 0x000000383020723c */ /* 0x000fde0000001820 */
[----:B------:R-:W-:-:S04]  /*4ec80*/  NOP ;  /* 0x0000000000007918 */ /* 0x000fc80000000000 */
[----:B------:R0:W-:Y:S04]  /*4ec90*/  STL.64 [R1+0x1000], R32 ;  /* 0x0010002001007387 */ /* 0x0001e80000100a00 */
[----:B------:R1:W-:Y:S04]  /*4eca0*/  STL.64 [R1+0x1008], R34 ;  /* 0x0010082201007387 */ /* 0x0003e80000100a00 */
[----:B0-----:R-:W2:Y:S04]  /*4ecb0*/  LDL.LU.64 R32, [R1+0xa30] ;  /* 0x000a300001207983 */ /* 0x001ea80000300a00 */
[----:B-1----:R-:W2:Y:S04]  /*4ecc0*/  LDL.LU.64 R34, [R1+0xa38] ;  /* 0x000a380001227983 */ /* 0x002ea80000300a00 */
[----:B------:R-:W-:Y:S04]  /*4ecd0*/  STL.64 [R1+0x5798], R58 ;  /* 0x0057983a01007387 */ /* 0x000fe80000100a00 */
[----:B------:R0:W-:Y:S04]  /*4ece0*/  STL.64 [R1+0x5790], R56 ;  /* 0x0057903801007387 */ /* 0x0001e80000100a00 */
[----:B0-----:R-:W2:Y:S04]  /*4ecf0*/  LDL.LU.64 R56, [R1+0xa10] ;  /* 0x000a100001387983 */ /* 0x001ea80000300a00 */
[----:B------:R-:W2:Y:S01]  /*4ed00*/  LDL.LU.64 R58, [R1+0xa18] ;  /* 0x000a1800013a7983 */ /* 0x000ea20000300a00 */
[----:B---3--:R-:W-:-:S15]  /*4ed10*/  HMMA.16816.F32 R44, R48, R52, R44 ;  /* 0x00000034302c723c */ /* 0x008fde000000182c */
[----:B------:R-:W-:-:S04]  /*4ed20*/  NOP ;  /* 0x0000000000007918 */ /* 0x000fc80000000000 */
[----:B------:R0:W-:Y:S04]  /*4ed30*/  STL.64 [R1+0xff0], R44 ;  /* 0x000ff02c01007387 */ /* 0x0001e80000100a00 */
[----:B------:R-:W-:Y:S04]  /*4ed40*/  STL.64 [R1+0xff8], R46 ;  /* 0x000ff82e01007387 */ /* 0x000fe80000100a00 */
[----:B0-----:R-:W3:Y:S02]  /*4ed50*/  LDL.LU.64 R44, [R1+0x5870] ;  /* 0x00587000012c7983 */ /* 0x001ee40000300a00 */
[----:B---3--:R-:W-:-:S15]  /*4ed60*/  HMMA.16816.F32 R40, R48, R44, R40 ;  /* 0x0000002c3028723c */ /* 0x008fde0000001828 */
[----:B------:R-:W-:-:S04]  /*4ed70*/  NOP ;  /* 0x0000000000007918 */ /* 0x000fc80000000000 */
[----:B------:R0:W-:Y:S04]  /*4ed80*/  STL.64 [R1+0xfe0], R40 ;  /* 0x000fe02801007387 */ /* 0x0001e80000100a00 */
[----:B------:R-:W-:Y:S04]  /*4ed90*/  STL.64 [R1+0xfe8], R42 ;  /* 0x000fe82a01007387 */ /* 0x000fe80000100a00 */
[----:B0-----:R-:W4:Y:S01]  /*4eda0*/  LDL.LU.64 R40, [R1+0x5868] ;  /* 0x0058680001287983 */ /* 0x001f220000300a00 */
[C---:B--2---:R-:W-:Y:S03]  /*4edb0*/  HMMA.16816.F32 R32, R48.reuse, R36, R32 ;  /* 0x000000243020723c */ /* 0x044fe60000001820 */
[----:B------:R-:W-:Y:S04]  /*4edc0*/  STL [R1+0x5780], R44 ;  /* 0x0057802c01007387 */ /* 0x000fe80000100800 */
[----:B------:R-:W-:Y:S01]  /*4edd0*/  STL [R1+0x577c], R45 ;  /* 0x00577c2d01007387 */ /* 0x000fe20000100800 */
[----:B----4-:R-:W-:-:S15]  /*4ede0*/  HMMA.16816.F32 R8, R48, R40, R8 ;  /* 0x000000283008723c */ /* 0x010fde0000001808 */
[----:B------:R-:W-:-:S04]  /*4edf0*/  NOP ;  /* 0x0000000000007918 */ /* 0x000fc80000000000 */
[----:B------:R-:W-:Y:S01]  /*4ee00*/  IMAD.MOV.U32 R55, RZ, RZ, R8 ;  /* 0x000000ffff377224 */ /* 0x000fe200078e0008 */
[----:B------:R0:W-:Y:S01]  /*4ee10*/  STL [R1+0xfd4], R9 ;  /* 0x000fd40901007387 */ /* 0x0001e20000100800 */
[----:B------:R-:W-:Y:S02]  /*4ee20*/  IMAD.MOV.U32 R46, RZ, RZ, R10 ;  /* 0x000000ffff2e7224 */ /* 0x000fe400078e000a */
[----:B------:R-:W-:Y:S01]  /*4ee30*/  IMAD.MOV.U32 R47, RZ, RZ, R11 ;  /* 0x000000ffff2f7224 */ /* 0x000fe200078e000b */
[----:B0-----:R-:W2:Y:S04]  /*4ee40*/  LDL.LU.64 R8, [R1+0x9f0] ;  /* 0x0009f00001087983 */ /* 0x001ea80000300a00 */
[----:B------:R-:W2:Y:S04]  /*4ee50*/  LDL.LU.64 R10, [R1+0x9f8] ;  /* 0x0009f800010a7983 */ /* 0x000ea80000300a00 */
[----:B------:R-:W-:Y:S04]  /*4ee60*/  STL [R1+0x5788], R55 ;  /* 0x0057883701007387 */ /* 0x000fe80000100800 */
[----:B------:R-:W-:Y:S04]  /*4ee70*/  STL [R1+0x5778], R40 ;  /* 0x0057782801007387 */ /* 0x000fe80000100800 */
[----:B------:R0:W-:Y:S04]  /*4ee80*/  STL [R1+0x5774], R41 ;  /* 0x0057742901007387 */ /* 0x0001e80000100800 */
[----:B0-----:R-:W3:Y:S04]  /*4ee90*/  LDL.LU.64 R40, [R1+0xa20] ;  /* 0x000a200001287983 */ /* 0x001ee80000300a00 */
[----:B------:R-:W3:Y:S04]  /*4eea0*/  LDL.LU.64 R42, [R1+0xa28] ;  /* 0x000a2800012a7983 */ /* 0x000ee80000300a00 */
[----:B------:R0:W-:Y:S04]  /*4eeb0*/  STL.64 [R1+0xfb0], R32 ;  /* 0x000fb02001007387 */ /* 0x0001e80000100a00 */
[----:B------:R-:W-:Y:S04]  /*4eec0*/  STL.64 [R1+0xfb8], R34 ;  /* 0x000fb82201007387 */ /* 0x000fe80000100a00 */
[----:B0-----:R-:W3:Y:S01]  /*4eed0*/  LDL.LU.64 R32, [R1+0x5860] ;  /* 0x0058600001207983 */ /* 0x001ee20000300a00 */
[C---:B------:R-:W-:Y:S03]  /*4eee0*/  HMMA.16816.F32 R56, R48.reuse, R28, R56 ;  /* 0x0000001c3038723c */ /* 0x040fe60000001838 */
[----:B------:R-:W-:Y:S05]  /*4eef0*/  STL [R1+0x5770], R37 ;  /* 0x0057702501007387 */ /* 0x000fea0000100800 */
[----:B---3--:R-:W-:-:S15]  /*4ef00*/  HMMA.16816.F32 R40, R48, R32, R40 ;  /* 0x000000203028723c */ /* 0x008fde0000001828 */
[----:B------:R-:W-:-:S04]  /*4ef10*/  NOP ;  /* 0x0000000000007918 */ /* 0x000fc80000000000 */
[----:B------:R-:W-:Y:S04]  /*4ef20*/  STL.64 [R1+0xfa0], R40 ;  /* 0x000fa02801007387 */ /* 0x000fe80000100a00 */
[----:B------:R0:W-:Y:S04]  /*4ef30*/  STL.64 [R1+0xfa8], R42 ;  /* 0x000fa82a01007387 */ /* 0x0001e80000100a00 */
[----:B------:R1:W-:Y:S01]  /*4ef40*/  STL.64 [R1+0xf90], R56 ;  /* 0x000f903801007387 */ /* 0x0003e20000100a00 */
[----:B0-----:R-:W-:Y:S02]  /*4ef50*/  IMAD.MOV.U32 R43, RZ, RZ, R59 ;  /* 0x000000ffff2b7224 */ /* 0x001fe400078e003b */
[----:B------:R-:W-:Y:S01]  /*4ef60*/  IMAD.MOV.U32 R42, RZ, RZ, R58 ;  /* 0x000000ffff2a7224 */ /* 0x000fe200078e003a */
[----:B-1----:R-:W3:Y:S04]  /*4ef70*/  LDL.64 R56, [R1+0x100] ;  /* 0x0001000001387983 */ /* 0x002ee80000100a00 */
[----:B------:R-:W-:Y:S04]  /*4ef80*/  STL [R1+0x4f1c], R43 ;  /* 0x004f1c2b01007387 */ /* 0x000fe80000100800 */
[----:B------:R0:W-:Y:S04]  /*4ef90*/  STL [R1+0x4f18], R42 ;  /* 0x004f182a01007387 */ /* 0x0001e80000100800 */
[----:B------:R-:W4:Y:S04]  /*4efa0*/  LDL.LU.64 R40, [R1+0xa00] ;  /* 0x000a000001287983 */ /* 0x000f280000300a00 */
[----:B0-----:R-:W4:Y:S01]  /*4efb0*/  LDL.LU.64 R42, [R1+0xa08] ;  /* 0x000a0800012a7983 */ /* 0x001f220000300a00 */
[----:B--2---:R-:W-:Y:S03]  /*4efc0*/  HMMA.16816.F32 R8, R48, R20, R8 ;  /* 0x000000143008723c */ /* 0x004fe60000001808 */
[----:B------:R-:W-:-:S15]  /*4efd0*/  STL.64 [R1+0x57f8], R24 ;  /* 0x0057f81801007387 */ /* 0x000fde0000100a00 */
[----:B------:R-:W-:Y:S01]  /*4efe0*/  NOP ;  /* 0x0000000000007918 */ /* 0x000fe20000000000 */
[----:B------:R-:W-:Y:S02]  /*4eff0*/  IMAD.MOV.U32 R38, RZ, RZ, R10 ;  /* 0x000000ffff267224 */ /* 0x000fe400078e000a */
[----:B------:R-:W-:Y:S01]  /*4f000*/  IMAD.MOV.U32 R39, RZ, RZ, R11 ;  /* 0x000000ffff277224 */ /* 0x000fe200078e000b */
[----:B----4-:R-:W-:-:S15]  /*4f010*/  HMMA.16816.F32 R40, R48, R24, R40 ;  /* 0x000000183028723c */ /* 0x010fde0000001828 */
[----:B------:R-:W-:-:S04]  /*4f020*/  NOP ;  /* 0x0000000000007918 */ /* 0x000fc80000000000 */
[----:B------:R-:W-:Y:S04]  /*4f030*/  STL.64 [R1+0xf80], R40 ;  /* 0x000f802801007387 */ /* 0x000fe80000100a00 */
[----:B------:R-:W-:Y:S04]  /*4f040*/  STL.64 [R1+0xf88], R42 ;  /* 0x000f882a01007387 */ /* 0x000fe80000100a00 */
[----:B------:R0:W-:Y:S04]  /*4f050*/  STL.64 [R1+0xf70], R8 ;  /* 0x000f700801007387 */ /* 0x0001e80000100a00 */
[----:B0-----:R-:W2:Y:S04]  /*4f060*/  LDL.LU.64 R8, [R1+0x9d0] ;  /* 0x0009d00001087983 */ /* 0x001ea80000300a00 */
[----:B------:R-:W2:Y:S04]  /*4f070*/  LDL.LU.64 R10, [R1+0x9d8] ;  /* 0x0009d800010a7983 */ /* 0x000ea80000300a00 */
[----:B------:R-:W4:Y:S04]  /*4f080*/  LDL.LU.64 R40, [R1+0x9c0] ;  /* 0x0009c00001287983 */ /* 0x000f280000300a00 */
[----:B------:R-:W4:Y:S04]  /*4f090*/  LDL.LU.64 R42, [R1+0x9c8] ;  /* 0x0009c800012a7983 */ /* 0x000f280000300a00 */
[----:B------:R0:W-:Y:S04]  /*4f0a0*/  STL.64 [R1+0x5800], R20 ;  /* 0x0058001401007387 */ /* 0x0001e80000100a00 */
[----:B0-----:R-:W2:Y:S04]  /*4f0b0*/  LDL.LU.64 R20, [R1+0x9e0] ;  /* 0x0009e00001147983 */ /* 0x001ea80000300a00 */
[----:B------:R-:W2:Y:S04]  /*4f0c0*/  LDL.LU.64 R22, [R1+0x9e8] ;  /* 0x0009e80001167983 */ /* 0x000ea80000300a00 */
[----:B------:R-:W-:Y:S04]  /*4f0d0*/  STL [R1+0x4f24], R39 ;  /* 0x004f242701007387 */ /* 0x000fe80000100800 */
[----:B------:R-:W-:Y:S01]  /*4f0e0*/  STL [R1+0x4f20], R38 ;  /* 0x004f202601007387 */ /* 0x000fe20000100800 */
[----:B--2---:R-:W-:-:S15]  /*4f0f0*/  HMMA.16816.F32 R20, R48, R16, R20 ;  /* 0x000000103014723c */ /* 0x004fde0000001814 */
[----:B------:R-:W-:-:S04]  /*4f100*/  NOP ;  /* 0x0000000000007918 */ /* 0x000fc80000000000 */
[----:B------:R0:W-:Y:S01]  /*4f110*/  STL.64 [R1+0xf60], R20 ;  /* 0x000f601401007387 */ /* 0x0001e20000100a00 */
[----:B------:R-:W-:Y:S01]  /*4f120*/  MOV R34, R22 ;  /* 0x0000001600227202 */ /* 0x000fe20000000f00 */
[----:B------:R-:W-:Y:S02]  /*4f130*/  IMAD.MOV.U32 R35, RZ, RZ, R23 ;  /* 0x000000ffff237224 */ /* 0x000fe400078e0017 */
[----:B0-----:R-:W2:Y:S04]  /*4f140*/  LDL.LU.64 R20, [R1+0x9a0] ;  /* 0x0009a00001147983 */ /* 0x001ea80000300a00 */
[----:B------:R-:W2:Y:S04]  /*4f150*/  LDL.LU.64 R22, [R1+0x9a8] ;  /* 0x0009a80001167983 */ /* 0x000ea80000300a00 */
        /* <DEDUP_REMOVED lines=8> */
[----:B------:R-:W-:-:S15]  /*4f1e0*/  HMMA.16816.F32 R8, R48, R12, R8 ;  /* 0x0000000c3008723c */ /* 0x000fde0000001808 */
[----:B------:R-:W-:-:S04]  /*4f1f0*/  NOP ;  /* 0x0000000000007918 */ /* 0x000fc80000000000 */
[----:B------:R-:W-:Y:S04]  /*4f200*/  STL.64 [R1+0xf50], R8 ;  /* 0x000f500801007387 */ /* 0x000fe80000100a00 */
[----:B------:R0:W-:Y:S04]  /*4f210*/  STL.64 [R1+0xf58], R10 ;  /* 0x000f580a01007387 */ /* 0x0001e80000100a00 */
[----:B0-----:R-:W2:Y:S01]  /*4f220*/  LDL.LU.64 R10, [R1+0x5858] ;  /* 0x00585800010a7983 */ /* 0x001ea20000300a00 */
[----:B----4-:R-:W-:Y:S03]  /*4f230*/  HMMA.16816.F32 R40, R48, R4, R40 ;  /* 0x000000043028723c */ /* 0x010fe60000001828 */
[----:B------:R-:W4:-:S15]  /*4f240*/  LDL.LU.64 R8, [R1+0x5850] ;  /* 0x0058500001087983 */ /* 0x000f1e0000300a00 */
[----:B------:R-:W-:Y:S01]  /*4f250*/  NOP ;  /* 0x0000000000007918 */ /* 0x000fe20000000000 */
[----:B------:R0:W-:Y:S04]  /*4f260*/  STL.64 [R1+0xf40], R40 ;  /* 0x000f402801007387 */ /* 0x0001e80000100a00 */
[----:B0-----:R-:W4:Y:S04]  /*4f270*/  LDL.64 R40, [R1+0x120] ;  /* 0x0001200001287983 */ /* 0x001f280000100a00 */
[----:B------:R-:W-:Y:S04]  /*4f280*/  STL [R1+0x5820], R7 ;  /* 0x0058200701007387 */ /* 0x000fe80000100800 */
[----:B------:R2:W-:Y:S01]  /*4f290*/  STL.64 [R1+0x5818], R4 ;  /* 0x0058180401007387 */ /* 0x0005e20000100a00 */
[----:B------:R-:W-:-:S02]  /*4f2a0*/  IMAD.MOV.U32 R15, RZ, RZ, R43 ;  /* 0x000000ffff0f7224 */ /* 0x000fc400078e002b */
[----:B------:R-:W-:-:S03]  /*4f2b0*/  IMAD.MOV.U32 R14, RZ, RZ, R42 ;  /* 0x000000ffff0e7224 */ /* 0x000fc600078e002a */
[----:B------:R-:W-:Y:S04]  /*4f2c0*/  STL [R1+0x4eec], R15 ;  /* 0x004eec0f01007387 */ /* 0x000fe80000100800 */
[----:B------:R-:W-:Y:S01]  /*4f2d0*/  STL [R1+0x4ee0], R14 ;  /* 0x004ee00e01007387 */ /* 0x000fe20000100800 */
[----:B---3--:R-:W-:Y:S02]  /*4f2e0*/  IMAD.MOV.U32 R44, RZ, RZ, R56 ;  /* 0x000000ffff2c7224 */ /* 0x008fe400078e0038 */
[----:B------:R-:W-:Y:S01]  /*4f2f0*/  IMAD.MOV.U32 R45, RZ, RZ, R57 ;  /* 0x000000ffff2d7224 */ /* 0x000fe200078e0039 */
[----:B--2---:R-:W-:-:S15]  /*4f300*/  HMMA.16816.F32 R4, R48, R16, R32 ;  /* 0x000000103004723c */ /* 0x004fde0000001820 */
[----:B------:R-:W-:-:S04]  /*4f310*/  NOP ;  /* 0x0000000000007918 */ /* 0x000fc80000000000 */
[----:B------:R-:W-:Y:S04]  /*4f320*/  STL.64 [R1+0xf30], R4 ;  /* 0x000f300401007387 */ /* 0x000fe80000100a00 */
[----:B------:R0:W-:Y:S02]  /*4f330*/  STL.64 [R1+0xf38], R6 ;  /* 0x000f380601007387 */ /* 0x0001e40000100a00 */
[----:B0-----:R-:W-:Y:S01]  /*4f340*/  HMMA.16816.F32 R4, R48, R56, R20 ;  /* 0x000000383004723c */ /* 0x001fe20000001814 */
[----:B------:R-:W-:Y:S02]  /*4f350*/  IMAD.MOV.U32 R37, RZ, RZ, R16 ;  /* 0x000000ffff257224 */ /* 0x000fe400078e0010 */
[----:B------:R-:W-:Y:S02]  /*4f360*/  IMAD.MOV.U32 R61, RZ, RZ, R17 ;  /* 0x000000ffff3d7224 */ /* 0x000fe400078e0011 */
[----:B------:R-:W-:Y:S01]  /*4f370*/  IMAD.MOV.U32 R20, RZ, RZ, R27 ;  /* 0x000000ffff147224 */ /* 0x000fe200078e001b */
[----:B------:R-:W2:Y:S04]  /*4f380*/  LDL.LU.64 R16, [R1+0x990] ;  /* 0x0009900001107983 */ /* 0x000ea80000300a00 */
[----:B------:R-:W2:Y:S01]  /*4f390*/  LDL.LU.64 R18, [R1+0x998] ;  /* 0x0009980001127983 */ /* 0x000ea20000300a00 */
[----:B------:R-:W-:-:S05]  /*4f3a0*/  IMAD.MOV.U32 R21, RZ, RZ, R26 ;  /* 0x000000ffff157224 */ /* 0x000fca00078e001a */
[----:B------:R-:W-:Y:S03]  /*4f3b0*/  STL.64 [R1+0x5828], R20 ;  /* 0x0058281401007387 */ /* 0x000fe60000100a00 */
[----:B------:R-:W-:Y:S02]  /*4f3c0*/  IMAD.MOV.U32 R15, RZ, RZ, R4 ;  /* 0x000000ffff0f7224 */ /* 0x000fe400078e0004 */
[----:B------:R-:W-:Y:S02]  /*4f3d0*/  IMAD.MOV.U32 R30, RZ, RZ, R5 ;  /* 0x000000ffff1e7224 */ /* 0x000fe400078e0005 */
[----:B------:R-:W-:Y:S02]  /*4f3e0*/  IMAD.MOV.U32 R4, RZ, RZ, R11 ;  /* 0x000000ffff047224 */ /* 0x000fe400078e000b */
[----:B------:R-:W-:-:S05]  /*4f3f0*/  IMAD.MOV.U32 R5, RZ, RZ, R10 ;  /* 0x000000ffff057224 */ /* 0x000fca00078e000a */
[----:B------:R4:W-:Y:S04]  /*4f400*/  STL.64 [R1+0x5830], R4 ;  /* 0x0058300401007387 */ /* 0x0009e80000100a00 */
[----:B------:R-:W3:Y:S01]  /*4f410*/  LDL.64 R56, [R1+0xa0] ;  /* 0x0000a00001387983 */ /* 0x000ee20000100a00 */
[----:B------:R-:W-:Y:S02]  /*4f420*/  IMAD.MOV.U32 R14, RZ, RZ, R7 ;  /* 0x000000ffff0e7224 */ /* 0x000fe400078e0007 */
[----:B------:R-:W-:Y:S02]  /*4f430*/  IMAD.MOV.U32 R31, RZ, RZ, R6 ;  /* 0x000000ffff1f7224 */ /* 0x000fe400078e0006 */
[----:B----4-:R-:W-:Y:S02]  /*4f440*/  IMAD.MOV.U32 R4, RZ, RZ, R9 ;  /* 0x000000ffff047224 */ /* 0x010fe400078e0009 */
[----:B------:R-:W-:-:S02]  /*4f450*/  IMAD.MOV.U32 R5, RZ, RZ, R8 ;  /* 0x000000ffff057224 */ /* 0x000fc400078e0008 */
[----:B------:R-:W4:Y:S01]  /*4f460*/  LDL.64 R8, [R1+0x130] ;  /* 0x0001300001087983 */ /* 0x000f220000100a00 */
[----:B------:R-:W-:Y:S02]  /*4f470*/  IMAD.MOV.U32 R55, RZ, RZ, R40 ;  /* 0x000000ffff377224 */ /* 0x000fe400078e0028 */
[----:B------:R-:W-:Y:S01]  /*4f480*/  IMAD.MOV.U32 R54, RZ, RZ, R41 ;  /* 0x000000ffff367224 */ /* 0x000fe200078e0029 */
[----:B--2---:R-:W-:Y:S01]  /*4f490*/  HMMA.16816.F32 R16, R48, R40, R16 ;  /* 0x000000283010723c */ /* 0x004fe20000001810 */
[----:B---3--:R-:W-:Y:S04]  /*4f4a0*/  STL.64 [R1+0x5838], R56 ;  /* 0x0058383801007387 */ /* 0x008fe80000100a00 */
[----:B------:R-:W-:Y:S04]  /*4f4b0*/  STL.64 [R1+0x57a8], R46 ;  /* 0x0057a82e01007387 */ /* 0x000fe80000100a00 */
[----:B------:R-:W-:Y:S04]  /*4f4c0*/  STL.64 [R1+0x57a0], R44 ;  /* 0x0057a02c01007387 */ /* 0x000fe80000100a00 */
[----:B------:R-:W-:Y:S04]  /*4f4d0*/  STL [R1+0x53bc], R14 ;  /* 0x0053bc0e01007387 */ /* 0x000fe80000100800 */
[----:B------:R-:W-:Y:S04]  /*4f4e0*/  STL [R1+0x53b8], R31 ;  /* 0x0053b81f01007387 */ /* 0x000fe80000100800 */
[----:B------:R-:W-:Y:S04]  /*4f4f0*/  STL [R1+0x52ec], R30 ;  /* 0x0052ec1e01007387 */ /* 0x000fe80000100800 */
[----:B------:R-:W-:Y:S04]  /*4f500*/  STL [R1+0x52e8], R15 ;  /* 0x0052e80f01007387 */ /* 0x000fe80000100800 */
[----:B------:R0:W-:Y:S01]  /*4f510*/  STL.64 [R1+0x57f0], R12 ;  /* 0x0057f00c01007387 */ /* 0x0001e20000100a00 */
[----:B------:R-:W-:-:S02]  /*4f520*/  IMAD.MOV.U32 R39, RZ, RZ, R16 ;  /* 0x000000ffff277224 */ /* 0x000fc400078e0010 */
[----:B------:R-:W-:Y:S02]  /*4f530*/  IMAD.MOV.U32 R38, RZ, RZ, R17 ;  /* 0x000000ffff267224 */ /* 0x000fe400078e0011 */
[----:B------:R-:W-:Y:S01]  /*4f540*/  IMAD.MOV.U32 R43, RZ, RZ, R18 ;  /* 0x000000ffff2b7224 */ /* 0x000fe200078e0012 */
[----:B------:R-:W-:Y:S01]  /*4f550*/  MOV R42, R19 ;  /* 0x00000013002a7202 */ /* 0x000fe20000000f00 */
[----:B0-----:R-:W2:Y:S04]  /*4f560*/  LDL.64 R12, [R1+0xb0] ;  /* 0x0000b000010c7983 */ /* 0x001ea80000100a00 */
[----:B------:R-:W3:Y:S04]  /*4f570*/  LDL.LU.64 R56, [R1+0x3f0] ;  /* 0x0003f00001387983 */ /* 0x000ee80000300a00 */
[----:B------:R-:W3:Y:S04]  /*4f580*/  LDL.LU.64 R58, [R1+0x3f8] ;  /* 0x0003f800013a7983 */ /* 0x000ee80000300a00 */
[----:B------:R-:W2:Y:S04]  /*4f590*/  LDL.LU.64 R20, [R1+0x3e0] ;  /* 0x0003e00001147983 */ /* 0x000ea80000300a00 */
[----:B------:R-:W2:Y:S04]  /*4f5a0*/  LDL.LU.64 R22, [R1+0x3e8] ;  /* 0x0003e80001167983 */ /* 0x000ea80000300a00 */
[----:B------:R-:W2:Y:S04]  /*4f5b0*/  LDL.LU.64 R16, [R1+0x3d0] ;  /* 0x0003d00001107983 */ /* 0x000ea80000300a00 */
[----:B------:R-:W2:Y:S04]  /*4f5c0*/  LDL.LU.64 R18, [R1+0x3d8] ;  /* 0x0003d80001127983 */ /* 0x000ea80000300a00 */
[----:B------:R-:W2:Y:S04]  /*4f5d0*/  LDL.LU.64 R24, [R1+0x3c0] ;  /* 0x0003c00001187983 */ /* 0x000ea80000300a00 */
[----:B------:R-:W2:Y:S04]  /*4f5e0*/  LDL.LU.64 R26, [R1+0x3c8] ;  /* 0x0003c800011a7983 */ /* 0x000ea80000300a00 */
[----:B------:R-:W2:Y:S04]  /*4f5f0*/  LDL.LU.64 R32, [R1+0x3a0] ;  /* 0x0003a00001207983 */ /* 0x000ea80000300a00 */
[----:B------:R-:W2:Y:S04]  /*4f600*/  LDL.LU.64 R34, [R1+0x3a8] ;  /* 0x0003a80001227983 */ /* 0x000ea80000300a00 */
[----:B------:R-:W2:Y:S04]  /*4f610*/  LDL.64 R44, [R1+0x90] ;  /* 0x00009000012c7983 */ /* 0x000ea80000100a00 */
[----:B------:R-:W-:Y:S04]  /*4f620*/  STL.64 [R1+0x57b8], R54 ;  /* 0x0057b83601007387 */ /* 0x000fe80000100a00 */
[----:B------:R0:W-:Y:S04]  /*4f630*/  STL.64 [R1+0x57b0], R52 ;  /* 0x0057b03401007387 */ /* 0x0001e80000100a00 */
[----:B0-----:R-:W2:Y:S04]  /*4f640*/  LDL.LU.64 R52, [R1+0x3b0] ;  /* 0x0003b00001347983 */ /* 0x001ea80000300a00 */
[----:B------:R-:W2:Y:S04]  /*4f650*/  LDL.LU.64 R54, [R1+0x3b8] ;  /* 0x0003b80001367983 */ /* 0x000ea80000300a00 */
[----:B------:R-:W-:Y:S04]  /*4f660*/  STL [R1+0x5524], R42 ;  /* 0x0055242a01007387 */ /* 0x000fe80000100800 */
[----:B------:R0:W-:Y:S04]  /*4f670*/  STL [R1+0x5520], R43 ;  /* 0x0055202b01007387 */ /* 0x0001e80000100800 */
[----:B------:R-:W4:Y:S04]  /*4f680*/  LDL.LU.64 R40, [R1+0x980] ;  /* 0x0009800001287983 */ /* 0x000f280000300a00 */
[----:B0-----:R-:W4:Y:S04]  /*4f690*/  LDL.LU.64 R42, [R1+0x988] ;  /* 0x00098800012a7983 */ /* 0x001f280000300a00 */
[----:B------:R-:W-:Y:S04]  /*4f6a0*/  STL [R1+0x551c], R38 ;  /* 0x00551c2601007387 */ /* 0x000fe80000100800 */
[----:B------:R-:W-:Y:S01]  /*4f6b0*/  STL [R1+0x5518], R39 ;  /* 0x0055182701007387 */ /* 0x000fe20000100800 */
[----:B----4-:R-:W-:Y:S01]  /*4f6c0*/  HMMA.16816.F32 R48, R48, R8, R40 ;  /* 0x000000083030723c */ /* 0x010fe20000001828 */
[----:B------:R-:W-:-:S02]  /*4f6d0*/  IMAD.MOV.U32 R40, RZ, RZ, R8 ;  /* 0x000000ffff287224 */ /* 0x000fc400078e0008 */
[----:B------:R-:W-:-:S15]  /*4f6e0*/  IMAD.MOV.U32 R41, RZ, RZ, R9 ;  /* 0x000000ffff297224 */ /* 0x000fde00078e0009 */
[----:B------:R-:W-:Y:S01]  /*4f6f0*/  NOP ;  /* 0x0000000000007918 */ /* 0x000fe20000000000 */
[----:B------:R-:W-:Y:S04]  /*4f700*/  STL.64 [R1+0xd80], R48 ;  /* 0x000d803001007387 */ /* 0x000fe80000100a00 */
[----:B------:R-:W-:Y:S04]  /*4f710*/  STL.64 [R1+0xd88], R50 ;  /* 0x000d883201007387 */ /* 0x000fe80000100a00 */
[----:B------:R-:W3:Y:S04]  /*4f720*/  LDL.LU.64 R10, [R1+0x5848] ;  /* 0x00584800010a7983 */ /* 0x000ee80000300a00 */
[----:B------:R-:W3:Y:S02]  /*4f730*/  LDL.LU.64 R8, [R1+0x5840] ;  /* 0x0058400001087983 */ /* 0x000ee40000300a00 */
[----:B---3--:R-:W-:Y:S02]  /*4f740*/  HMMA.16816.F32 R4, R8, R4, R56 ;  /* 0x000000040804723c */ /* 0x008fe40000001838 */
[----:B------:R-:W3:-:S15]  /*4f750*/  LDL.LU.64 R56, [R1+0x5838] ;  /* 0x0058380001387983 */ /* 0x000ede0000300a00 */
[----:B------:R-:W-:Y:S02]  /*4f760*/  NOP ;  /* 0x0000000000007918 */ /* 0x000fe40000000000 */
[----:B------:R0:W-:Y:S04]  /*4f770*/  STL.64 [R1+0x7a0], R4 ;  /* 0x0007a00401007387 */ /* 0x0001e80000100a00 */
[----:B------:R2:W-:Y:S04]  /*4f780*/  STL.64 [R1+0x7a8], R6 ;  /* 0x0007a80601007387 */ /* 0x0005e80000100a00 */
[----:B0-----:R-:W2:Y:S01]  /*4f790*/  LDL.LU.64 R4, [R1+0x5830] ;  /* 0x0058300001047983 */ /* 0x001ea20000300a00 */
[----:B------:R-:W-:Y:S02]  /*4f7a0*/  IMAD.MOV.U32 R48, RZ, RZ, R60 ;  /* 0x000000ffff307224 */ /* 0x000fe400078e003c */
[----:B------:R-:W-:Y:S01]  /*4f7b0*/  IMAD.MOV.U32 R49, RZ, RZ, R3 ;  /* 0x000000ffff317224 */ /* 0x000fe200078e0003 */
[C---:B--2---:R-:W-:Y:S01]  /*4f7c0*/  HMMA.16816.F32 R4, R8.reuse, R4, R20 ;  /* 0x000000040804723c */ /* 0x044fe20000001814 */
[----:B------:R-:W2:Y:S07]  /*4f7d0*/  LDL.LU.64 R20, [R1+0x5828] ;  /* 0x0058280001147983 */ /* 0x000eae0000300a00 */
[C---:B------:R-:W-:Y:S11]  /*4f7e0*/  HMMA.16816.F32 R48, R8.reuse, R48, R24 ;  /* 0x000000300830723c */ /* 0x040ff60000001818 */
[----:B------:R-:W-:Y:S04]  /*4f7f0*/  STL.64 [R1+0x790], R4 ;  /* 0x0007900401007387 */ /* 0x000fe80000100a00 */
[----:B------:R0:W-:Y:S04]  /*4f800*/  STL.64 [R1+0x798], R6 ;  /* 0x0007980601007387 */ /* 0x0001e80000100a00 */
[----:B0-----:R-:W4:Y:S04]  /*4f810*/  LDL.LU R7, [R1+0x5820] ;  /* 0x0058200001077983 */ /* 0x001f280000300800 */
[----:B------:R-:W3:Y:S01]  /*4f820*/  LDL.LU.64 R4, [R1+0x5818] ;  /* 0x0058180001047983 */ /* 0x000ee20000300a00 */
[----:B--2---:R-:W-:Y:S03]  /*4f830*/  HMMA.16816.F32 R20, R8, R20, R16 ;  /* 0x000000140814723c */ /* 0x004fe60000001810 */
[----:B------:R-:W2:Y:S04]  /*4f840*/  LDL.LU R19, [R1+0x5810] ;  /* 0x0058100001137983 */ /* 0x000ea80000300800 */
[----:B------:R-:W2:-:S12]  /*4f850*/  LDL.LU.64 R16, [R1+0x5808] ;  /* 0x0058080001107983 */ /* 0x000e980000300a00 */
[----:B------:R0:W-:Y:S04]  /*4f860*/  STL.64 [R1+0x780], R20 ;  /* 0x0007801401007387 */ /* 0x0001e80000100a00 */
[----:B------:R-:W-:Y:S04]  /*4f870*/  STL.64 [R1+0x788], R22 ;  /* 0x0007881601007387 */ /* 0x000fe80000100a00 */
[----:B0-----:R-:W2:Y:S04]  /*4f880*/  LDL.LU.64 R20, [R1+0x5800] ;  /* 0x0058000001147983 */ /* 0x001ea80000300a00 */
[----:B------:R-:W4:Y:S04]  /*4f890*/  LDL.LU.64 R24, [R1+0x57f8] ;  /* 0x0057f80001187983 */ /* 0x000f280000300a00 */
[----:B------:R-:W-:Y:S04]  /*4f8a0*/  STL.64 [R1+0x770], R48 ;  /* 0x0007703001007387 */ /* 0x000fe80000100a00 */
[----:B------:R0:W-:Y:S02]  /*4f8b0*/  STL.64 [R1+0x778], R50 ;  /* 0x0007783201007387 */ /* 0x0001e40000100a00 */
[----:B0-----:R-:W-:Y:S01]  /*4f8c0*/  HMMA.16816.F32 R48, R8, R12, R52 ;  /* 0x0000000c0830723c */ /* 0x001fe20000001834 */
[----:B------:R-:W-:-:S02]  /*4f8d0*/  IMAD.MOV.U32 R23, RZ, RZ, R12 ;  /* 0x000000ffff177224 */ /* 0x000fc400078e000c */
[----:B------:R-:W-:-:S15]  /*4f8e0*/  IMAD.MOV.U32 R22, RZ, RZ, R13 ;  /* 0x000000ffff167224 */ /* 0x000fde00078e000d */
[----:B------:R-:W-:Y:S01]  /*4f8f0*/  NOP ;  /* 0x0000000000007918 */ /* 0x000fe20000000000 */
[----:B------:R-:W-:Y:S04]  /*4f900*/  STL.64 [R1+0x760], R48 ;  /* 0x0007603001007387 */ /* 0x000fe80000100a00 */
[----:B------:R-:W-:Y:S04]  /*4f910*/  STL.64 [R1+0x768], R50 ;  /* 0x0007683201007387 */ /* 0x000fe80000100a00 */
[----:B------:R-:W4:Y:S04]  /*4f920*/  LDL.LU.64 R12, [R1+0x390] ;  /* 0x00039000010c7983 */ /* 0x000f280000300a00 */
[----:B------:R-:W4:Y:S04]  /*4f930*/  LDL.LU.64 R14, [R1+0x398] ;  /* 0x00039800010e7983 */ /* 0x000f280000300a00 */
[----:B------:R-:W-:Y:S01]  /*4f940*/  STL.64 [R1+0x5768], R22 ;  /* 0x0057681601007387 */ /* 0x000fe20000100a00 */
[----:B---3--:R-:W-:-:S02]  /*4f950*/  IMAD.MOV.U32 R27, RZ, RZ, R57 ;  /* 0x000000ffff1b7224 */ /* 0x008fc400078e0039 */
[----:B------:R-:W-:Y:S01]  /*4f960*/  IMAD.MOV.U32 R30, RZ, RZ, R56 ;  /* 0x000000ffff1e7224 */ /* 0x000fe200078e0038 */
[----:B------:R-:W0:Y:S01]  /*4f970*/  S2R R26, SR_TID.X ;  /* 0x00000000001a7919 */ /* 0x000e220000002100 */
[----:B--2---:R1:W-:Y:S02]  /*4f980*/  STL.64 [R1+0x5760], R20 ;  /* 0x0057601401007387 */ /* 0x0043e40000100a00 */
[C---:B-1----:R-:W-:Y:S08]  /*4f990*/  HMMA.16816.F32 R20, R8.reuse, R56, R32 ;  /* 0x000000380814723c */ /* 0x042ff00000001820 */
[----:B----4-:R-:W-:Y:S11]  /*4f9a0*/  HMMA.16816.F32 R12, R8, R44, R12 ;  /* 0x0000002c080c723c */ /* 0x010ff6000000180c */
[----:B------:R-:W-:Y:S04]  /*4f9b0*/  STL.64 [R1+0x750], R20 ;  /* 0x0007501401007387 */ /* 0x000fe80000100a00 */
[----:B------:R-:W-:Y:S04]  /*4f9c0*/  STL.64 [R1+0x758], R22 ;  /* 0x0007581601007387 */ /* 0x000fe80000100a00 */
[----:B------:R-:W2:Y:S04]  /*4f9d0*/  LDL.64 R32, [R1+0x80] ;  /* 0x0000800001207983 */ /* 0x000ea80000100a00 */
[----:B------:R-:W-:Y:S04]  /*4f9e0*/  STL [R1+0x57c8], R27 ;  /* 0x0057c81b01007387 */ /* 0x000fe80000100800 */
[----:B------:R1:W-:Y:S04]  /*4f9f0*/  STL.64 [R1+0x57c0], R24 ;  /* 0x0057c01801007387 */ /* 0x0003e80000100a00 */
[----:B------:R-:W3:Y:S04]  /*4fa00*/  LDL.64 R56, [R1+0x50] ;  /* 0x0000500001387983 */ /* 0x000ee80000100a00 */
[----:B-1----:R-:W4:Y:S04]  /*4fa10*/  LDL.64 R24, [R1+0x70] ;  /* 0x0000700001187983 */ /* 0x002f280000100a00 */
[----:B------:R1:W-:Y:S04]  /*4fa20*/  STL.64 [R1+0x740], R12 ;  /* 0x0007400c01007387 */ /* 0x0003e80000100a00 */
[----:B------:R0:W-:Y:S04]  /*4fa30*/  STL.64 [R1+0x748], R14 ;  /* 0x0007480e01007387 */ /* 0x0001e80000100a00 */
[----:B-1----:R-:W2:Y:S04]  /*4fa40*/  LDL.LU.64 R12, [R1+0x310] ;  /* 0x00031000010c7983 */ /* 0x002ea80000300a00 */
[----:B0-----:R-:W2:Y:S01]  /*4fa50*/  LDL.LU.64 R14, [R1+0x318] ;  /* 0x00031800010e7983 */ /* 0x001ea20000300a00 */
[C---:B------:R-:W-:Y:S01]  /*4fa60*/  LOP3.LUT R3, R26.reuse, 0x7, RZ, 0xc0, !PT ;  /* 0x000000071a037812 */ /* 0x040fe200078ec0ff */
[----:B------:R-:W-:-:S04]  /*4fa70*/  IMAD.SHL.U32 R18, R26, 0x2, RZ ;  /* 0x000000021a127824 */ /* 0x000fc800078e00ff */
[----:B------:R-:W-:Y:S02]  /*4fa80*/  IMAD R3, R3, 0x110, RZ ;  /* 0x0000011003037824 */ /* 0x000fe400078e02ff */
[----:B------:R-:W-:-:S03]  /*4fa90*/  IMAD.SHL.U32 R60, R26, 0x80, RZ ;  /* 0x000000801a3c7824 */ /* 0x000fc600078e00ff */
[----:B------:R-:W-:-:S04]  /*4faa0*/  LOP3.LUT R18, R3, 0x10, R18, 0x78, !PT ;  /* 0x0000001003127812 */ /* 0x000fc800078e7812 */
[----:B------:R-:W-:-:S04]  /*4fab0*/  LOP3.LUT R18, R18, 0x800, R60, 0xf8, !PT ;  /* 0x0000080012127812 */ /* 0x000fc800078ef83c */
[----:B------:R-:W-:-:S05]  /*4fac0*/  LOP3.LUT R18, R18, 0x20, RZ, 0x3c, !PT ;  /* 0x0000002012127812 */ /* 0x000fca00078e3cff */
[----:B------:R-:W0:Y:S01]  /*4fad0*/  LDSM.16.MT88.4 R48, [R18+UR5+0x8000] ;  /* 0x008000051230783b */ /* 0x000e220008004200 */
[----:B------:R-:W-:Y:S02]  /*4fae0*/  IMAD.MOV.U32 R6, RZ, RZ, R44 ;  /* 0x000000ffff067224 */ /* 0x000fe400078e002c */
[----:B------:R-:W-:Y:S02]  /*4faf0*/  IMAD.MOV.U32 R3, RZ, RZ, R45 ;  /* 0x000000ffff037224 */ /* 0x000fe400078e002d */
[----:B------:R-:W-:Y:S02]  /*4fb00*/  IMAD.MOV.U32 R44, RZ, RZ, R19 ;  /* 0x000000ffff2c7224 */ /* 0x000fe400078e0013 */
[----:B------:R-:W-:Y:S01]  /*4fb10*/  IMAD.MOV.U32 R45, RZ, RZ, R7 ;  /* 0x000000ffff2d7224 */ /* 0x000fe200078e0007 */
[----:B------:R-:W-:Y:S04]  /*4fb20*/  STL [R1+0x57d8], R6 ;  /* 0x0057d80601007387 */ /* 0x000fe80000100800 */
[----:B------:R-:W-:Y:S04]  /*4fb30*/  STL.64 [R1+0x57d0], R4 ;  /* 0x0057d00401007387 */ /* 0x000fe80000100a00 */
[----:B------:R1:W-:Y:S04]  /*4fb40*/  STL.64 [R1+0x57e0], R44 ;  /* 0x0057e02c01007387 */ /* 0x0003e80000100a00 */
[----:B-1----:R-:W4:Y:S04]  /*4fb50*/  LDL.LU.64 R44, [R1+0x300] ;  /* 0x00030000012c7983 */ /* 0x002f280000300a00 */
[----:B------:R-:W4:Y:S04]  /*4fb60*/  LDL.LU.64 R46, [R1+0x308] ;  /* 0x00030800012e7983 */ /* 0x000f280000300a00 */
[----:B------:R-:W3:Y:S04]  /*4fb70*/  LDL.LU.64 R52, [R1+0x2e0] ;  /* 0x0002e00001347983 */ /* 0x000ee80000300a00 */
[----:B------:R-:W3:Y:S04]  /*4fb80*/  LDL.LU.64 R54, [R1+0x2e8] ;  /* 0x0002e80001367983 */ /* 0x000ee80000300a00 */
[----:B------:R-:W3:Y:S04]  /*4fb90*/  LDL.64 R20, [R1] ;  /* 0x0000000001147983 */ /* 0x000ee80000100a00 */
[----:B------:R-:W-:Y:S04]  /*4fba0*/  STL [R1+0x5758], R18 ;  /* 0x0057581201007387 */ /* 0x000fe80000100800 */
[----:B------:R1:W-:Y:S04]  /*4fbb0*/  STL.64 [R1+0x5750], R16 ;  /* 0x0057501001007387 */ /* 0x0003e80000100a00 */
[----:B-1----:R-:W3:Y:S04]  /*4fbc0*/  LDL.64 R16, [R1+0x60] ;  /* 0x0000600001107983 */ /* 0x002ee80000100a00 */
[----:B0-----:R-:W-:Y:S04]  /*4fbd0*/  STL.64 [R1+0x56e8], R50 ;  /* 0x0056e83201007387 */ /* 0x001fe80000100a00 */
[----:B------:R0:W-:Y:S04]  /*4fbe0*/  STL.64 [R1+0x56e0], R48 ;  /* 0x0056e03001007387 */ /* 0x0001e80000100a00 */
[----:B0-----:R-:W3:Y:S04]  /*4fbf0*/  LDL.LU.64 R48, [R1+0x2f0] ;  /* 0x0002f00001307983 */ /* 0x001ee80000300a00 */
[----:B------:R-:W3:Y:S01]  /*4fc00*/  LDL.LU.64 R50, [R1+0x2f8] ;  /* 0x0002f80001327983 */ /* 0x000ee20000300a00 */
[----:B--2---:R-:W-:-:S15]  /*4fc10*/  HMMA.16816.F32 R12, R8, R32, R12 ;  /* 0x00000020080c723c */ /* 0x004fde000000180c */
[----:B------:R-:W-:-:S04]  /*4fc20*/  NOP ;  /* 0x0000000000007918 */ /* 0x000fc80000000000 */
[----:B------:R0:W-:Y:S04]  /*4fc30*/  STL.64 [R1+0xf00], R12 ;  /* 0x000f000c01007387 */ /* 0x0001e80000100a00 */
[----:B------:R1:W-:Y:S04]  /*4fc40*/  STL.64 [R1+0xf08], R14 ;  /* 0x000f080e01007387 */ /* 0x0003e80000100a00 */
[----:B0-----:R-:W2:Y:S01]  /*4fc50*/  LDL.LU.64 R12, [R1+0x57f0] ;  /* 0x0057f000010c7983 */ /* 0x001ea20000300a00 */
[----:B-1----:R-:W-:Y:S02]  /*4fc60*/  IMAD.MOV.U32 R15, RZ, RZ, R32 ;  /* 0x000000ffff0f7224 */ /* 0x002fe400078e0020 */
[----:B------:R-:W-:-:S02]  /*4fc70*/  IMAD.MOV.U32 R14, RZ, RZ, R33 ;  /* 0x000000ffff0e7224 */ /* 0x000fc400078e0021 */
[----:B------:R-:W3:Y:S01]  /*4fc80*/  LDL.LU.64 R32, [R1+0x57e8] ;  /* 0x0057e80001207983 */ /* 0x000ee20000300a00 */
[C---:B----4-:R-:W-:Y:S03]  /*4fc90*/  HMMA.16816.F32 R44, R8.reuse, R24, R44 ;  /* 0x00000018082c723c */ /* 0x050fe6000000182c */
[----:B------:R-:W-:Y:S04]  /*4fca0*/  STL.64 [R1+0x5748], R14 ;  /* 0x0057480e01007387 */ /* 0x000fe80000100a00 */
[----:B--2---:R0:W-:Y:S04]  /*4fcb0*/  STL.64 [R1+0x5740], R12 ;  /* 0x0057400c01007387 */ /* 0x0041e80000100a00 */
[----:B0-----:R-:W2:Y:S08]  /*4fcc0*/  LDL.64 R12, [R1+0x30] ;  /* 0x00003000010c7983 */ /* 0x001eb00000100a00 */
[----:B------:R0:W-:Y:S04]  /*4fcd0*/  STL.64 [R1+0xef0], R44 ;  /* 0x000ef02c01007387 */ /* 0x0001e80000100a00 */
[----:B------:R1:W-:Y:S04]  /*4fce0*/  STL.64 [R1+0xef8], R46 ;  /* 0x000ef82e01007387 */ /* 0x0003e80000100a00 */
[----:B0-----:R-:W4:Y:S04]  /*4fcf0*/  LDL.LU.64 R44, [R1+0x2d0] ;  /* 0x0002d000012c7983 */ /* 0x001f280000300a00 */
[----:B-1----:R-:W4:Y:S01]  /*4fd00*/  LDL.LU.64 R46, [R1+0x2d8] ;  /* 0x0002d800012e7983 */ /* 0x002f220000300a00 */
[----:B---3--:R-:W-:Y:S01]  /*4fd10*/  HMMA.16816.F32 R48, R8, R16, R48 ;  /* 0x000000100830723c */ /* 0x008fe20000001830 */
[----:B------:R-:W-:-:S02]  /*4fd20*/  IMAD.MOV.U32 R42, RZ, RZ, R16 ;  /* 0x000000ffff2a7224 */ /* 0x000fc400078e0010 */
[----:B------:R-:W-:-:S05]  /*4fd30*/  IMAD.MOV.U32 R39, RZ, RZ, R17 ;  /* 0x000000ffff277224 */ /* 0x000fca00078e0011 */
[----:B------:R-:W-:Y:S01]  /*4fd40*/  HMMA.16816.F32 R16, R8, R56, R52 ;  /* 0x000000380810723c */ /* 0x000fe20000001834 */
[----:B------:R-:W-:Y:S02]  /*4fd50*/  IMAD.MOV.U32 R4, RZ, RZ, R2 ;  /* 0x000000ffff047224 */ /* 0x000fe400078e0002 */
[----:B------:R-:W-:Y:S02]  /*4fd60*/  IMAD.MOV.U32 R5, RZ, RZ, R0 ;  /* 0x000000ffff057224 */ /* 0x000fe400078e0000 */
[----:B------:R-:W-:Y:S02]  /*4fd70*/  IMAD.MOV.U32 R38, RZ, RZ, R24 ;  /* 0x000000ffff267224 */ /* 0x000fe400078e0018 */
[----:B------:R-:W-:Y:S02]  /*4fd80*/  IMAD.MOV.U32 R35, RZ, RZ, R25 ;  /* 0x000000ffff237224 */ /* 0x000fe400078e0019 */
[----:B------:R-:W2:Y:S04]  /*4fd90*/  LDL.LU.64 R24, [R1+0x2c0] ;  /* 0x0002c00001187983 */ /* 0x000ea80000300a00 */
[----:B------:R-:W2:Y:S01]  /*4fda0*/  LDL.LU.64 R26, [R1+0x2c8] ;  /* 0x0002c800011a7983 */ /* 0x000ea20000300a00 */
[----:B------:R-:W-:Y:S01]  /*4fdb0*/  MOV R34, R56 ;  /* 0x0000003800227202 */ /* 0x000fe20000000f00 */
[----:B------:R-:W-:-:S02]  /*4fdc0*/  IMAD.MOV.U32 R31, RZ, RZ, R57 ;  /* 0x000000ffff1f7224 */ /* 0x000fc400078e0039 */
[----:B------:R0:W-:Y:S04]  /*4fdd0*/  STL.64 [R1+0xee0], R48 ;  /* 0x000ee03001007387 */ /* 0x0001e80000100a00 */
[----:B------:R1:W-:Y:S04]  /*4fde0*/  STL.64 [R1+0xee8], R50 ;  /* 0x000ee83201007387 */ /* 0x0003e80000100a00 */
[----:B------:R3:W-:Y:S04]  /*4fdf0*/  STL.64 [R1+0xed0], R16 ;  /* 0x000ed01001007387 */ /* 0x0007e80000100a00 */
[----:B------:R0:W-:Y:S04]  /*4fe00*/  STL.64 [R1+0xed8], R18 ;  /* 0x000ed81201007387 */ /* 0x0001e80000100a00 */
[----:B------:R-:W2:Y:S04]  /*4fe10*/  LDL.LU.64 R52, [R1+0x2b0] ;  /* 0x0002b00001347983 */ /* 0x000ea80000300a00 */
[----:B------:R-:W2:Y:S04]  /*4fe20*/  LDL.LU.64 R54, [R1+0x2b8] ;  /* 0x0002b80001367983 */ /* 0x000ea80000300a00 */
[----:B------:R-:W2:Y:S04]  /*4fe30*/  LDL.LU.64 R56, [R1+0x2a0] ;  /* 0x0002a00001387983 */ /* 0x000ea80000300a00 */
[----:B------:R-:W2:Y:S04]  /*4fe40*/  LDL.LU.64 R58, [R1+0x2a8] ;  /* 0x0002a800013a7983 */ /* 0x000ea80000300a00 */
[----:B0-----:R-:W2:Y:S04]  /*4fe50*/  LDL.LU.64 R48, [R1+0x290] ;  /* 0x0002900001307983 */ /* 0x001ea80000300a00 */
[----:B-1----:R-:W2:Y:S04]  /*4fe60*/  LDL.LU.64 R50, [R1+0x298] ;  /* 0x0002980001327983 */ /* 0x002ea80000300a00 */
[----:B---3--:R-:W3:Y:S04]  /*4fe70*/  LDL.LU.64 R16, [R1+0x280] ;  /* 0x0002800001107983 */ /* 0x008ee80000300a00 */
[----:B------:R-:W3:Y:S01]  /*4fe80*/  LDL.LU.64 R18, [R1+0x288] ;  /* 0x0002880001127983 */ /* 0x000ee20000300a00 */
[----:B----4-:R-:W-:Y:S03]  /*4fe90*/  HMMA.16816.F32 R4, R8, R4, R44 ;  /* 0x000000040804723c */ /* 0x010fe6000000182c */
[----:B------:R-:W4:-:S15]  /*4fea0*/  LDL.LU.64 R44, [R1+0x57e0] ;  /* 0x0057e000012c7983 */ /* 0x000f1e0000300a00 */
[----:B------:R-:W-:Y:S01]  /*4feb0*/  NOP ;  /* 0x0000000000007918 */ /* 0x000fe20000000000 */
[----:B------:R-:W-:Y:S04]  /*4fec0*/  STL.64 [R1+0xec0], R4 ;  /* 0x000ec00401007387 */ /* 0x000fe80000100a00 */
[----:B------:R0:W-:Y:S04]  /*4fed0*/  STL.64 [R1+0xec8], R6 ;  /* 0x000ec80601007387 */ /* 0x0001e80000100a00 */
[----:B0-----:R-:W3:Y:S04]  /*4fee0*/  LDL.LU R6, [R1+0x57d8] ;  /* 0x0057d80001067983 */ /* 0x001ee80000300800 */
[----:B------:R-:W4:Y:S01]  /*4fef0*/  LDL.LU.64 R4, [R1+0x57d0] ;  /* 0x0057d00001047983 */ /* 0x000f220000300a00 */
[----:B--2---:R-:W-:Y:S01]  /*4ff00*/  HMMA.16816.F32 R24, R8, R12, R24 ;  /* 0x0000000c0818723c */ /* 0x004fe20000001818 */
[----:B------:R-:W-:-:S15]  /*4ff10*/  IMAD.MOV.U32 R7, RZ, RZ, R13 ;  /* 0x000000ffff077224 */ /* 0x000fde00078e000d */
[----:B------:R-:W-:-:S03]  /*4ff20*/  NOP ;  /* 0x0000000000007918 */ /* 0x000fc60000000000 */
[----:B------:R-:W-:Y:S04]  /*4ff30*/  STL.64 [R1+0xeb0], R24 ;  /* 0x000eb01801007387 */ /* 0x000fe80000100a00 */
[----:B------:R0:W-:Y:S04]  /*4ff40*/  STL.64 [R1+0xeb8], R26 ;  /* 0x000eb81a01007387 */ /* 0x0001e80000100a00 */
[----:B0-----:R-:W2:Y:S04]  /*4ff50*/  LDL.LU R27, [R1+0x57c8] ;  /* 0x0057c800011b7983 */ /* 0x001ea80000300800 */
[----:B------:R-:W2:Y:S01]  /*4ff60*/  LDL.LU.64 R24, [R1+0x57c0] ;  /* 0x0057c00001187983 */ /* 0x000ea20000300a00 */
[----:B------:R-:W-:-:S03]  /*4ff70*/  IMAD.MOV.U32 R26, RZ, RZ, R12 ;  /* 0x000000ffff1a7224 */ /* 0x000fc600078e000c */
[----:B------:R-:W2:Y:S04]  /*4ff80*/  LDL.LU.64 R12, [R1+0x270] ;  /* 0x00027000010c7983 */ /* 0x000ea80000300a00 */
[----:B------:R-:W2:Y:S04]  /*4ff90*/  LDL.LU.64 R14, [R1+0x278] ;  /* 0x00027800010e7983 */ /* 0x000ea80000300a00 */
[----:B---3--:R-:W-:Y:S04]  /*4ffa0*/  STL.64 [R1+0x5738], R6 ;  /* 0x0057380601007387 */ /* 0x008fe80000100a00 */
[----:B----4-:R0:W-:Y:S04]  /*4ffb0*/  STL.64 [R1+0x5730], R4 ;  /* 0x0057300401007387 */ /* 0x0101e80000100a00 */
[----:B0-----:R-:W3:Y:S01]  /*4ffc0*/  LDL.64 R4, [R1+0x10] ;  /* 0x0000100001047983 */ /* 0x001ee20000100a00 */
[----:B------:R-:W-:Y:S03]  /*4ffd0*/  HMMA.16816.F32 R44, R8, R44, R52 ;  /* 0x0000002c082c723c */ /* 0x000fe60000001834 */
[----:B------:R-:W4:Y:S04]  /*4ffe0*/  LDL.LU.64 R54, [R1+0x57b8] ;  /* 0x0057b80001367983 */ /* 0x000f280000300a00 */
[----:B------:R-:W2:-:S12]  /*4fff0*/  LDL.LU.64 R52, [R1+0x57b0] ;  /* 0x0057b00001347983 */ /* 0x000e980000300a00 */
[----:B------:R-:W-:Y:S04]  /*50000*/  STL.64 [R1+0xea0], R44 ;  /* 0x000ea02c01007387 */ /* 0x000fe80000100a00 */
[----:B------:R0:W-:Y:S04]  /*50010*/  STL.64 [R1+0xea8], R46 ;  /* 0x000ea82e01007387 */ /* 0x0001e80000100a00 */
[----:B0-----:R-:W2:Y:S04]  /*50020*/  LDL.LU.64 R46, [R1+0x57a8] ;  /* 0x0057a800012e7983 */ /* 0x001ea80000300a00 */
[----:B------:R-:W2:Y:S01]  /*50030*/  LDL.LU.64 R44, [R1+0x57a0] ;  /* 0x0057a000012c7983 */ /* 0x000ea20000300a00 */
[----:B---3--:R-:W-:-:S15]  /*50040*/  HMMA.16816.F32 R56, R8, R4, R56 ;  /* 0x000000040838723c */ /* 0x008fde0000001838 */
[----:B------:R-:W-:-:S04]  /*50050*/  NOP ;  /* 0x0000000000007918 */ /* 0x000fc80000000000 */
[----:B------:R-:W-:Y:S04]  /*50060*/  STL.64 [R1+0xe90], R56 ;  /* 0x000e903801007387 */ /* 0x000fe80000100a00 */
[----:B------:R0:W-:Y:S04]  /*50070*/  STL.64 [R1+0xe98], R58 ;  /* 0x000e983a01007387 */ /* 0x0001e80000100a00 */
[----:B0-----:R-:W3:Y:S04]  /*50080*/  LDL.LU.64 R58, [R1+0x5798] ;  /* 0x00579800013a7983 */ /* 0x001ee80000300a00 */
[----:B------:R-:W2:Y:S01]  /*50090*/  LDL.LU.64 R56, [R1+0x5790] ;  /* 0x0057900001387983 */ /* 0x000ea20000300a00 */
[----:B------:R-:W-:-:S02]  /*500a0*/  IMAD.MOV.U32 R2, RZ, RZ, R4 ;  /* 0x000000ffff027224 */ /* 0x000fc400078e0004 */
[----:B------:R-:W-:Y:S02]  /*500b0*/  IMAD.MOV.U32 R0, RZ, RZ, R5 ;  /* 0x000000ffff007224 */ /* 0x000fe400078e0005 */
[----:B------:R-:W-:-:S15]  /*500c0*/  HMMA.16816.F32 R4, R8, R20, R48 ;  /* 0x000000140804723c */ /* 0x000fde0000001830 */
[----:B------:R-:W-:-:S04]  /*500d0*/  NOP ;  /* 0x0000000000007918 */ /* 0x000fc80000000000 */
[----:B------:R-:W-:Y:S04]  /*500e0*/  STL.64 [R1+0xe80], R4 ;  /* 0x000e800401007387 */ /* 0x000fe80000100a00 */
[----:B------:R2:W-:Y:S02]  /*500f0*/  STL.64 [R1+0xe88], R6 ;  /* 0x000e880601007387 */ /* 0x0005e40000100a00 */
[----:B--2---:R-:W-:Y:S02]  /*50100*/  HMMA.16816.F32 R4, R8, R56, R16 ;  /* 0x000000380804723c */ /* 0x004fe40000001810 */
[----:B---3--:R-:W-:Y:S04]  /*50110*/  STL.64 [R1+0x5640], R58 ;  /* 0x0056403a01007387 */ /* 0x008fe80000100a00 */
[----:B------:R0:W-:-:S13]  /*50120*/  STL.64 [R1+0x5638], R56 ;  /* 0x0056383801007387 */ /* 0x0001da0000100a00 */
[----:B------:R-:W-:Y:S04]  /*50130*/  STL.64 [R1+0xe70], R4 ;  /* 0x000e700401007387 */ /* 0x000fe80000100a00 */
[----:B------:R1:W-:Y:S04]  /*50140*/  STL.64 [R1+0xe78], R6 ;  /* 0x000e780601007387 */ /* 0x0003e80000100a00 */
[----:B0-----:R-:W2:Y:S01]  /*50150*/  LDL.64 R56, [R1+0xf0] ;  /* 0x0000f00001387983 */ /* 0x001ea20000100a00 */
[----:B-1----:R-:W-:Y:S01]  /*50160*/  HMMA.16816.F32 R4, R8, R52, R12 ;  /* 0x000000340804723c */ /* 0x002fe2000000180c */
[----:B------:R-:W-:-:S02]  /*50170*/  IMAD.MOV.U32 R60, RZ, RZ, R20 ;  /* 0x000000ffff3c7224 */ /* 0x000fc400078e0014 */
[----:B------:R-:W-:Y:S01]  /*50180*/  IMAD.MOV.U32 R43, RZ, RZ, R21 ;  /* 0x000000ffff2b7224 */ /* 0x000fe200078e0015 */
[----:B--2---:R4:W-:Y:S04]  /*50190*/  STL.64 [R1+0x56f0], R56 ;  /* 0x0056f03801007387 */ /* 0x0049e80000100a00 */
[----:B------:R-:W2:Y:S04]  /*501a0*/  LDL.LU.64 R20, [R1+0x260] ;  /* 0x0002600001147983 */ /* 0x000ea80000300a00 */
[----:B------:R-:W2:Y:S07]  /*501b0*/  LDL.LU.64 R22, [R1+0x268] ;  /* 0x0002680001167983 */ /* 0x000eae0000300a00 */
[----:B------:R-:W-:Y:S04]  /*501c0*/  STL.64 [R1+0xe60], R4 ;  /* 0x000e600401007387 */ /* 0x000fe80000100a00 */
[----:B------:R-:W-:Y:S04]  /*501d0*/  STL.64 [R1+0xe68], R6 ;  /* 0x000e680601007387 */ /* 0x000fe80000100a00 */
[----:B------:R-:W3:Y:S04]  /*501e0*/  LDL.LU.64 R16, [R1+0x250] ;  /* 0x0002500001107983 */ /* 0x000ee80000300a00 */
[----:B------:R-:W3:Y:S01]  /*501f0*/  LDL.LU.64 R18, [R1+0x258] ;  /* 0x0002580001127983 */ /* 0x000ee20000300a00 */
[----:B----4-:R-:W-:-:S02]  /*50200*/  IMAD.MOV.U32 R56, RZ, RZ, R55 ;  /* 0x000000ffff387224 */ /* 0x010fc400078e0037 */
[----:B------:R-:W-:Y:S01]  /*50210*/  IMAD.MOV.U32 R57, RZ, RZ, R54 ;  /* 0x000000ffff397224 */ /* 0x000fe200078e0036 */
[----:B------:R-:W4:Y:S04]  /*50220*/  LDL.LU R55, [R1+0x5788] ;  /* 0x0057880001377983 */ /* 0x000f280000300800 */
[----:B------:R-:W4:Y:S04]  /*50230*/  LDL.LU R54, [R1+0x5784] ;  /* 0x0057840001367983 */ /* 0x000f280000300800 */
[----:B------:R0:W-:Y:S02]  /*50240*/  STL.64 [R1+0x5700], R56 ;  /* 0x0057003801007387 */ /* 0x0001e40000100a00 */
[----:B0-----:R-:W-:-:S02]  /*50250*/  IMAD.MOV.U32 R56, RZ, RZ, R44 ;  /* 0x000000ffff387224 */ /* 0x001fc400078e002c */
[----:B------:R-:W-:Y:S01]  /*50260*/  IMAD.MOV.U32 R57, RZ, RZ, R45 ;  /* 0x000000ffff397224 */ /* 0x000fe200078e002d */
[----:B------:R-:W2:Y:S04]  /*50270*/  LDL.LU R44, [R1+0x5780] ;  /* 0x00578000012c7983 */ /* 0x000ea80000300800 */
[----:B------:R-:W2:Y:S04]  /*50280*/  LDL.LU R45, [R1+0x577c] ;  /* 0x00577c00012d7983 */ /* 0x000ea80000300800 */
[----:B------:R-:W2:Y:S04]  /*50290*/  LDL.LU.64 R12, [R1+0x240] ;  /* 0x00024000010c7983 */ /* 0x000ea80000300a00 */
[----:B------:R-:W3:Y:S04]  /*502a0*/  LDL.LU.64 R14, [R1+0x248] ;  /* 0x00024800010e7983 */ /* 0x000ee80000300a00 */
[----:B------:R-:W3:Y:S04]  /*502b0*/  LDL.LU.64 R4, [R1+0x230] ;  /* 0x0002300001047983 */ /* 0x000ee80000300a00 */
[----:B------:R-:W3:Y:S04]  /*502c0*/  LDL.LU.64 R6, [R1+0x238] ;  /* 0x0002380001067983 */ /* 0x000ee80000300a00 */
[----:B------:R0:W-:Y:S02]  /*502d0*/  STL.64 [R1+0x5710], R56 ;  /* 0x0057103801007387 */ /* 0x0001e40000100a00 */
[----:B0-----:R-:W-:-:S02]  /*502e0*/  IMAD.MOV.U32 R56, RZ, RZ, R37 ;  /* 0x000000ffff387224 */ /* 0x001fc400078e0025 */
[----:B----4-:R-:W-:Y:S04]  /*502f0*/  STL.64 [R1+0x5630], R54 ;  /* 0x0056303601007387 */ /* 0x010fe80000100a00 */
[----:B------:R0:W-:Y:S02]  /*50300*/  STL.64 [R1+0x5628], R52 ;  /* 0x0056283401007387 */ /* 0x0001e40000100a00 */
[----:B0-----:R-:W-:Y:S02]  /*50310*/  IMAD.MOV.U32 R52, RZ, RZ, R40 ;  /* 0x000000ffff347224 */ /* 0x001fe400078e0028 */
[----:B------:R-:W-:Y:S01]  /*50320*/  IMAD.MOV.U32 R53, RZ, RZ, R41 ;  /* 0x000000ffff357224 */ /* 0x000fe200078e0029 */
[----:B------:R-:W4:Y:S04]  /*50330*/  LDL.LU R40, [R1+0x5778] ;  /* 0x0057780001287983 */ /* 0x000f280000300800 */
[----:B------:R-:W4:Y:S04]  /*50340*/  LDL.LU R41, [R1+0x5774] ;  /* 0x0057740001297983 */ /* 0x000f280000300800 */
[----:B------:R-:W4:Y:S01]  /*50350*/  LDL.LU R37, [R1+0x5770] ;  /* 0x0057700001257983 */ /* 0x000f220000300800 */
[----:B--2---:R-:W-:Y:S01]  /*50360*/  HMMA.16816.F32 R20, R8, R44, R20 ;  /* 0x0000002c0814723c */ /* 0x004fe20000001814 */
[----:B------:R-:W-:-:S07]  /*50370*/  IMAD.MOV.U32 R57, RZ, RZ, R61 ;  /* 0x000000ffff397224 */ /* 0x000fce00078e003d */
[C---:B---3--:R-:W-:Y:S01]  /*50380*/  HMMA.16816.F32 R4, R8.reuse, R32, R4 ;  /* 0x000000200804723c */ /* 0x048fe20000001804 */
[----:B------:R-:W-:Y:S04]  /*50390*/  STL.64 [R1+0x5728], R56 ;  /* 0x0057283801007387 */ /* 0x000fe80000100a00 */
[----:B------:R-:W-:Y:S04]  /*503a0*/  STL.64 [R1+0x56f8], R52 ;  /* 0x0056f83401007387 */ /* 0x000fe80000100a00 */
[----:B------:R-:W-:Y:S04]  /*503b0*/  STL.64 [R1+0x5650], R46 ;  /* 0x0056502e01007387 */ /* 0x000fe80000100a00 */
[----:B------:R0:W-:Y:S04]  /*503c0*/  STL.64 [R1+0x5648], R44 ;  /* 0x0056482c01007387 */ /* 0x0001e80000100a00 */
[----:B------:R1:W-:Y:S04]  /*503d0*/  STL.64 [R1+0xe50], R20 ;  /* 0x000e501401007387 */ /* 0x0003e80000100a00 */
[----:B------:R2:W-:Y:S01]  /*503e0*/  STL.64 [R1+0xe58], R22 ;  /* 0x000e581601007387 */ /* 0x0005e20000100a00 */
[C---:B----4-:R-:W-:Y:S08]  /*503f0*/  HMMA.16816.F32 R16, R8.reuse, R40, R16 ;  /* 0x000000280810723c */ /* 0x050ff00000001810 */
[C---:B------:R-:W-:Y:S01]  /*50400*/  HMMA.16816.F32 R12, R8.reuse, R36, R12 ;  /* 0x00000024080c723c */ /* 0x040fe2000000180c */
[----:B------:R-:W-:Y:S10]  /*50410*/  STL.64 [R1+0x5658], R40 ;  /* 0x0056582801007387 */ /* 0x000ff40000100a00 */
[----:B------:R3:W-:Y:S04]  /*50420*/  STL.64 [R1+0xe40], R16 ;  /* 0x000e401001007387 */ /* 0x0007e80000100a00 */
[----:B------:R4:W-:Y:S04]  /*50430*/  STL.64 [R1+0xe48], R18 ;  /* 0x000e481201007387 */ /* 0x0009e80000100a00 */
[----:B------:R-:W-:Y:S04]  /*50440*/  STL.64 [R1+0x5660], R36 ;  /* 0x0056602401007387 */ /* 0x000fe80000100a00 */
[----:B------:R-:W-:Y:S04]  /*50450*/  STL.64 [R1+0x5708], R38 ;  /* 0x0057082601007387 */ /* 0x000fe80000100a00 */
[----:B------:R1:W-:Y:S04]  /*50460*/  STL.64 [R1+0xe30], R12 ;  /* 0x000e300c01007387 */ /* 0x0003e80000100a00 */
[----:B------:R1:W-:Y:S04]  /*50470*/  STL.64 [R1+0xe38], R14 ;  /* 0x000e380e01007387 */ /* 0x0003e80000100a00 */
[----:B0-----:R-:W4:Y:S04]  /*50480*/  LDL.LU.64 R44, [R1+0x220] ;  /* 0x00022000012c7983 */ /* 0x001f280000300a00 */
[----:B------:R-:W4:Y:S04]  /*50490*/  LDL.LU.64 R46, [R1+0x228] ;  /* 0x00022800012e7983 */ /* 0x000f280000300a00 */
[----:B------:R0:W-:Y:S04]  /*504a0*/  STL.64 [R1+0xe20], R4 ;  /* 0x000e200401007387 */ /* 0x0001e80000100a00 */
[----:B------:R0:W-:Y:S04]  /*504b0*/  STL.64 [R1+0xe28], R6 ;  /* 0x000e280601007387 */ /* 0x0001e80000100a00 */
[----:B-1----:R-:W4:Y:S04]  /*504c0*/  LDL.LU.64 R20, [R1+0x210] ;  /* 0x0002100001147983 */ /* 0x002f280000300a00 */
[----:B--2---:R-:W2:Y:S04]  /*504d0*/  LDL.LU.64 R22, [R1+0x218] ;  /* 0x0002180001167983 */ /* 0x004ea80000300a00 */
[----:B---3--:R-:W3:Y:S04]  /*504e0*/  LDL.LU.64 R16, [R1+0x200] ;  /* 0x0002000001107983 */ /* 0x008ee80000300a00 */
[----:B----4-:R-:W3:Y:S04]  /*504f0*/  LDL.LU.64 R18, [R1+0x208] ;  /* 0x0002080001127983 */ /* 0x010ee80000300a00 */
[----:B------:R-:W4:Y:S04]  /*50500*/  LDL.LU.64 R12, [R1+0x1f0] ;  /* 0x0001f000010c7983 */ /* 0x000f280000300a00 */
[----:B------:R-:W4:Y:S04]  /*50510*/  LDL.LU.64 R14, [R1+0x1f8] ;  /* 0x0001f800010e7983 */ /* 0x000f280000300a00 */
[----:B0-----:R-:W3:Y:S04]  /*50520*/  LDL.LU.64 R4, [R1+0x1e0] ;  /* 0x0001e00001047983 */ /* 0x001ee80000300a00 */
[----:B------:R-:W3:Y:S04]  /*50530*/  LDL.LU.64 R6, [R1+0x1e8] ;  /* 0x0001e80001067983 */ /* 0x000ee80000300a00 */
[----:B------:R-:W3:Y:S04]  /*50540*/  LDL.LU.64 R56, [R1+0x1d0] ;  /* 0x0001d00001387983 */ /* 0x000ee80000300a00 */
[----:B------:R-:W3:Y:S04]  /*50550*/  LDL.LU.64 R58, [R1+0x1d8] ;  /* 0x0001d800013a7983 */ /* 0x000ee80000300a00 */
[----:B------:R-:W3:Y:S04]  /*50560*/  LDL.LU.64 R36, [R1+0x1b0] ;  /* 0x0001b00001247983 */ /* 0x000ee80000300a00 */
[----:B------:R-:W3:Y:S01]  /*50570*/  LDL.LU.64 R38, [R1+0x1b8] ;  /* 0x0001b80001267983 */ /* 0x000ee20000300a00 */
[C---:B------:R-:W-:Y:S08]  /*50580*/  HMMA.16816.F32 R44, R8.reuse, R28, R44 ;  /* 0x0000001c082c723c */ /* 0x040ff0000000182c */
[C---:B--2---:R-:W-:Y:S01]  /*50590*/  HMMA.16816.F32 R20, R8.reuse, R24, R20 ;  /* 0x000000180814723c */ /* 0x044fe20000001814 */
[----:B---3--:R-:W-:Y:S04]  /*505a0*/  STL.64 [R1+0x5720], R38 ;  /* 0x0057202601007387 */ /* 0x008fe80000100a00 */
[----:B------:R0:W-:Y:S04]  /*505b0*/  STL.64 [R1+0x5718], R36 ;  /* 0x0057182401007387 */ /* 0x0001e80000100a00 */
[----:B0-----:R-:W2:Y:S04]  /*505c0*/  LDL.LU.64 R36, [R1+0x1c0] ;  /* 0x0001c00001247983 */ /* 0x001ea80000300a00 */
[----:B------:R-:W2:Y:S04]  /*505d0*/  LDL.LU.64 R38, [R1+0x1c8] ;  /* 0x0001c80001267983 */ /* 0x000ea80000300a00 */
[----:B------:R-:W3:Y:S04]  /*505e0*/  LDL.LU.64 R52, [R1+0x1a0] ;  /* 0x0001a00001347983 */ /* 0x000ee80000300a00 */
[----:B------:R-:W3:Y:S04]  /*505f0*/  LDL.LU.64 R54, [R1+0x1a8] ;  /* 0x0001a80001367983 */ /* 0x000ee80000300a00 */
[----:B------:R-:W2:Y:S04]  /*50600*/  LDL.LU.64 R48, [R1+0x190] ;  /* 0x0001900001307983 */ /* 0x000ea80000300a00 */
[----:B------:R-:W2:Y:S04]  /*50610*/  LDL.LU.64 R50, [R1+0x198] ;  /* 0x0001980001327983 */ /* 0x000ea80000300a00 */
[----:B------:R-:W-:Y:S04]  /*50620*/  STL.64 [R1+0x5668], R32 ;  /* 0x0056682001007387 */ /* 0x000fe80000100a00 */
[----:B------:R0:W-:Y:S04]  /*50630*/  STL.64 [R1+0xe10], R44 ;  /* 0x000e102c01007387 */ /* 0x0001e80000100a00 */
[----:B------:R1:W-:Y:S04]  /*50640*/  STL.64 [R1+0xe18], R46 ;  /* 0x000e182e01007387 */ /* 0x0003e80000100a00 */
[----:B0-----:R-:W2:Y:S04]  /*50650*/  LDL.LU.64 R44, [R1+0x1740] ;  /* 0x00174000012c7983 */ /* 0x001ea80000300a00 */
[----:B-1----:R-:W2:Y:S04]  /*50660*/  LDL.LU.64 R46, [R1+0x1748] ;  /* 0x00174800012e7983 */ /* 0x002ea80000300a00 */
[----:B------:R-:W-:Y:S04]  /*50670*/  STL.64 [R1+0x5620], R28 ;  /* 0x0056201c01007387 */ /* 0x000fe80000100a00 */
[----:B------:R-:W-:Y:S04]  /*50680*/  STL.64 [R1+0xe00], R20 ;  /* 0x000e001401007387 */ /* 0x000fe80000100a00 */
[----:B------:R0:W-:Y:S04]  /*50690*/  STL.64 [R1+0xe08], R22 ;  /* 0x000e081601007387 */ /* 0x0001e80000100a00 */
[----:B0-----:R-:W2:Y:S04]  /*506a0*/  LDL.LU.64 R22, [R1+0x5768] ;  /* 0x0057680001167983 */ /* 0x001ea80000300a00 */
[----:B------:R-:W2:Y:S04]  /*506b0*/  LDL.LU.64 R20, [R1+0x5760] ;  /* 0x0057600001147983 */ /* 0x000ea80000300a00 */
[----:B------:R-:W3:Y:S04]  /*506c0*/  LDL.64 R40, [R1+0xe0] ;  /* 0x0000e00001287983 */ /* 0x000ee80000100a00 */
[----:B------:R-:W-:Y:S01]  /*506d0*/  STL.64 [R1+0x56c8], R24 ;  /* 0x0056c81801007387 */ /* 0x000fe20000100a00 */
[----:B--2---:R-:W-:-:S15]  /*506e0*/  HMMA.16816.F32 R16, R8, R20, R16 ;  /* 0x000000140810723c */ /* 0x004fde0000001810 */
[----:B------:R-:W-:-:S04]  /*506f0*/  NOP ;  /* 0x0000000000007918 */ /* 0x000fc80000000000 */
[----:B------:R-:W-:Y:S04]  /*50700*/  STL.64 [R1+0xdf0], R16 ;  /* 0x000df01001007387 */ /* 0x000fe80000100a00 */
[----:B------:R0:W-:Y:S04]  /*50710*/  STL.64 [R1+0xdf8], R18 ;  /* 0x000df81201007387 */ /* 0x0001e80000100a00 */
[----:B0-----:R-:W2:Y:S04]  /*50720*/  LDL.LU R18, [R1+0x5758] ;  /* 0x0057580001127983 */ /* 0x001ea80000300800 */
[----:B------:R-:W4:Y:S04]  /*50730*/  LDL.LU.64 R16, [R1+0x5750] ;  /* 0x0057500001107983 */ /* 0x000f280000300a00 */
[----:B------:R-:W-:Y:S01]  /*50740*/  STL.64 [R1+0x56d8], R20 ;  /* 0x0056d81401007387 */ /* 0x000fe20000100a00 */
[----:B----4-:R-:W-:-:S15]  /*50750*/  HMMA.16816.F32 R12, R8, R16, R12 ;  /* 0x00000010080c723c */ /* 0x010fde000000180c */
[----:B------:R-:W-:-:S04]  /*50760*/  NOP ;  /* 0x0000000000007918 */ /* 0x000fc80000000000 */
[----:B------:R-:W-:Y:S04]  /*50770*/  STL.64 [R1+0xde0], R12 ;  /* 0x000de00c01007387 */ /* 0x000fe80000100a00 */
[----:B------:R0:W-:Y:S04]  /*50780*/  STL.64 [R1+0xde8], R14 ;  /* 0x000de80e01007387 */ /* 0x0001e80000100a00 */
[----:B0-----:R-:W4:Y:S04]  /*50790*/  LDL.LU.64 R14, [R1+0x5748] ;  /* 0x00574800010e7983 */ /* 0x001f280000300a00 */
[----:B------:R-:W2:Y:S02]  /*507a0*/  LDL.LU.64 R12, [R1+0x5740] ;  /* 0x00574000010c7983 */ /* 0x000ea40000300a00 */
[----:B--2---:R-:W-:-:S15]  /*507b0*/  HMMA.16816.F32 R4, R8, R12, R4 ;  /* 0x0000000c0804723c */ /* 0x004fde0000001804 */
[----:B------:R-:W-:-:S04]  /*507c0*/  NOP ;  /* 0x0000000000007918 */ /* 0x000fc80000000000 */
[----:B------:R-:W-:Y:S04]  /*507d0*/  STL.64 [R1+0xdd0], R4 ;  /* 0x000dd00401007387 */ /* 0x000fe80000100a00 */
[----:B------:R0:W-:Y:S04]  /*507e0*/  STL.64 [R1+0xdd8], R6 ;  /* 0x000dd80601007387 */ /* 0x0001e80000100a00 */
[----:B0-----:R-:W2:Y:S04]  /*507f0*/  LDL.LU.64 R6, [R1+0x5738] ;  /* 0x0057380001067983 */ /* 0x001ea80000300a00 */
[----:B------:R-:W2:Y:S02]  /*50800*/  LDL.LU.64 R4, [R1+0x5730] ;  /* 0x0057300001047983 */ /* 0x000ea40000300a00 */
[----:B--2---:R-:W-:-:S15]  /*50810*/  HMMA.16816.F32 R56, R8, R4, R56 ;  /* 0x000000040838723c */ /* 0x004fde0000001838 */
[----:B------:R-:W-:-:S04]  /*50820*/  NOP ;  /* 0x0000000000007918 */ /* 0x000fc80000000000 */
[----:B------:R0:W-:Y:S04]  /*50830*/  STL.64 [R1+0xdc0], R56 ;  /* 0x000dc03801007387 */ /* 0x0001e80000100a00 */
[----:B------:R1:W-:Y:S04]  /*50840*/  STL.64 [R1+0xdc8], R58 ;  /* 0x000dc83a01007387 */ /* 0x0003e80000100a00 */
[----:B0-----:R-:W1:Y:S04]  /*50850*/  LDL.LU.64 R56, [R1+0x5728] ;  /* 0x0057280001387983 */ /* 0x001e680000300a00 */
[----:B------:R-:W-:Y:S01]  /*50860*/  STL.64 [R1+0x56c0], R4 ;  /* 0x0056c00401007387 */ /* 0x000fe20000100a00 */
[----:B-1----:R-:W-:Y:S03]  /*50870*/  HMMA.16816.F32 R56, R8, R56, R36 ;  /* 0x000000380838723c */ /* 0x002fe60000001824 */
[----:B------:R-:W2:Y:S04]  /*50880*/  LDL.LU.64 R38, [R1+0x5720] ;  /* 0x0057200001267983 */ /* 0x000ea80000300a00 */
[----:B------:R-:W2:-:S12]  /*50890*/  LDL.LU.64 R36, [R1+0x5718] ;  /* 0x0057180001247983 */ /* 0x000e980000300a00 */
[----:B------:R0:W-:Y:S04]  /*508a0*/  STL.64 [R1+0xdb0], R56 ;  /* 0x000db03801007387 */ /* 0x0001e80000100a00 */
[----:B------:R2:W-:Y:S04]  /*508b0*/  STL.64 [R1+0xdb8], R58 ;  /* 0x000db83a01007387 */ /* 0x0005e80000100a00 */
[----:B0-----:R-:W2:Y:S02]  /*508c0*/  LDL.LU.64 R56, [R1+0x5710] ;  /* 0x0057100001387983 */ /* 0x001ea40000300a00 */
[----:B--2---:R-:W-:Y:S02]  /*508d0*/  HMMA.16816.F32 R56, R8, R56, R36 ;  /* 0x000000380838723c */ /* 0x004fe40000001824 */
[----:B------:R-:W2:-:S15]  /*508e0*/  LDL.LU.64 R38, [R1+0x5708] ;  /* 0x0057080001267983 */ /* 0x000e9e0000300a00 */
[----:B------:R-:W-:Y:S02]  /*508f0*/  NOP ;  /* 0x0000000000007918 */ /* 0x000fe40000000000 */
[----:B------:R0:W-:Y:S04]  /*50900*/  STL.64 [R1+0xda0], R56 ;  /* 0x000da03801007387 */ /* 0x0001e80000100a00 */
[----:B------:R3:W-:Y:S04]  /*50910*/  STL.64 [R1+0xda8], R58 ;  /* 0x000da83a01007387 */ /* 0x0007e80000100a00 */
[----:B0-----:R-:W3:Y:S02]  /*50920*/  LDL.LU.64 R56, [R1+0x5700] ;  /* 0x0057000001387983 */ /* 0x001ee40000300a00 */
[----:B---3--:R-:W-:Y:S02]  /*50930*/  HMMA.16816.F32 R56, R8, R56, R52 ;  /* 0x000000380838723c */ /* 0x008fe40000001834 */
[----:B------:R-:W3:-:S15]  /*50940*/  LDL.LU.64 R52, [R1+0x56f8] ;  /* 0x0056f80001347983 */ /* 0x000ede0000300a00 */
[----:B------:R-:W-:Y:S02]  /*50950*/  NOP ;  /* 0x0000000000007918 */ /* 0x000fe40000000000 */
[----:B------:R0:W-:Y:S04]  /*50960*/  STL.64 [R1+0xd90], R56 ;  /* 0x000d903801007387 */ /* 0x0001e80000100a00 */
[----:B------:R-:W-:Y:S04]  /*50970*/  STL.64 [R1+0xd98], R58 ;  /* 0x000d983a01007387 */ /* 0x000fe80000100a00 */
[----:B0-----:R-:W2:Y:S01]  /*50980*/  LDL.LU.64 R56, [R1+0x56f0] ;  /* 0x0056f00001387983 */ /* 0x001ea20000300a00 */
[----:B---3--:R-:W-:Y:S03]  /*50990*/  HMMA.16816.F32 R52, R8, R52, R48 ;  /* 0x000000340834723c */ /* 0x008fe60000001830 */
[----:B------:R-:W2:Y:S04]  /*509a0*/  LDL.LU.64 R50, [R1+0x56e8] ;  /* 0x0056e80001327983 */ /* 0x000ea80000300a00 */
[----:B------:R-:W2:Y:S04]  /*509b0*/  LDL.LU.64 R48, [R1+0x56e0] ;  /* 0x0056e00001307983 */ /* 0x000ea80000300a00 */
[----:B------:R-:W0:Y:S04]  /*509c0*/  LDSM.16.MT88.4 R8, [R18+UR5+0x8080] ;  /* 0x008080051208783b */ /* 0x000e280008004200 */
[----:B0-----:R-:W-:Y:S04]  /*509d0*/  STL.64 [R1+0x55f8], R10 ;  /* 0x0055f80a01007387 */ /* 0x001fe80000100a00 */
[----:B------:R-:W-:Y:S04]  /*509e0*/  STL.64 [R1+0x400], R52 ;  /* 0x0004003401007387 */ /* 0x000fe80000100a00 */
[----:B------:R-:W-:Y:S04]  /*509f0*/  STL.64 [R1+0x408], R54 ;  /* 0x0004083601007387 */ /* 0x000fe80000100a00 */
[----:B------:R2:W-:Y:S02]  /*50a00*/  STL.64 [R1+0x55f0], R8 ;  /* 0x0055f00801007387 */ /* 0x0005e40000100a00 */
[----:B--2---:R-:W-:-:S15]  /*50a10*/  HMMA.16816.F32 R8, R48, R56, R44 ;  /* 0x000000383008723c */ /* 0x004fde000000182c */
[----:B------:R-:W-:-:S04]  /*50a20*/  NOP ;  /* 0x0000000000007918 */ /* 0x000fc80000000000 */
[----:B------:R0:W-:Y:S04]  /*50a30*/  STL.64 [R1+0xd70], R8 ;  /* 0x000d700801007387 */ /* 0x0001e80000100a00 */
[----:B------:R1:W-:Y:S04]  /*50a40*/  STL.64 [R1+0xd78], R10 ;  /* 0x000d780a01007387 */ /* 0x0003e80000100a00 */
[----:B0-----:R-:W2:Y:S04]  /*50a50*/  LDL.LU.64 R8, [R1+0x1720] ;  /* 0x0017200001087983 */ /* 0x001ea80000300a00 */
[----:B-1----:R-:W2:Y:S01]  /*50a60*/  LDL.LU.64 R10, [R1+0x1728] ;  /* 0x00172800010a7983 */ /* 0x002ea20000300a00 */
[----:B------:R-:W-:-:S02]  /*50a70*/  IMAD.MOV.U32 R52, RZ, RZ, R42 ;  /* 0x000000ffff347224 */ /* 0x000fc400078e002a */
[----:B------:R-:W-:Y:S02]  /*50a80*/  IMAD.MOV.U32 R53, RZ, RZ, R39 ;  /* 0x000000ffff357224 */ /* 0x000fe400078e0027 */
[----:B------:R-:W-:Y:S02]  /*50a90*/  IMAD.MOV.U32 R19, RZ, RZ, R56 ;  /* 0x000000ffff137224 */ /* 0x000fe400078e0038 */
[----:B------:R-:W-:Y:S02]  /*50aa0*/  IMAD.MOV.U32 R18, RZ, RZ, R57 ;  /* 0x000000ffff127224 */ /* 0x000fe400078e0039 */
[----:B------:R-:W-:Y:S01]  /*50ab0*/  IMAD.MOV.U32 R44, RZ, RZ, R38 ;  /* 0x000000ffff2c7224 */ /* 0x000fe200078e0026 */
[----:B------:R-:W-:Y:S01]  /*50ac0*/  MOV R45, R35 ;  /* 0x00000023002d7202 */ /* 0x000fe20000000f00 */
[----:B------:R-:W-:Y:S02]  /*50ad0*/  IMAD.MOV.U32 R56, RZ, RZ, R60 ;  /* 0x000000ffff387224 */ /* 0x000fe400078e003c */
[----:B------:R-:W-:Y:S01]  /*50ae0*/  IMAD.MOV.U32 R57, RZ, RZ, R43 ;  /* 0x000000ffff397224 */ /* 0x000fe200078e002b */
[----:B------:R-:W-:Y:S04]  /*50af0*/  STL.64 [R1+0x5698], R52 ;  /* 0x0056983401007387 */ /* 0x000fe80000100a00 */
[----:B------:R-:W-:Y:S04]  /*50b00*/  STL.64 [R1+0x56a0], R44 ;  /* 0x0056a02c01007387 */ /* 0x000fe80000100a00 */
[----:B------:R4:W-:Y:S01]  /*50b10*/  STL.64 [R1+0x5670], R56 ;  /* 0x0056703801007387 */ /* 0x0009e20000100a00 */
[----:B------:R-:W-:-:S02]  /*50b20*/  IMAD.MOV.U32 R28, RZ, RZ, R34 ;  /* 0x000000ffff1c7224 */ /* 0x000fc400078e0022 */
[----:B------:R-:W-:Y:S02]  /*50b30*/  IMAD.MOV.U32 R29, RZ, RZ, R31 ;  /* 0x000000ffff1d7224 */ /* 0x000fe400078e001f */
[----:B----4-:R-:W-:Y:S02]  /*50b40*/  IMAD.MOV.U32 R56, RZ, RZ, R15 ;  /* 0x000000ffff387224 */ /* 0x010fe400078e000f */
[----:B------:R-:W-:-:S05]  /*50b50*/  IMAD.MOV.U32 R57, RZ, RZ, R14 ;  /* 0x000000ffff397224 */ /* 0x000fca00078e000e */
[----:B------:R-:W-:Y:S04]  /*50b60*/  STL.64 [R1+0x56a8], R56 ;  /* 0x0056a83801007387 */ /* 0x000fe80000100a00 */
[----:B------:R-:W-:Y:S04]  /*50b70*/  STL.64 [R1+0x5618], R18 ;  /* 0x0056181201007387 */ /* 0x000fe80000100a00 */
[----:B------:R-:W-:Y:S01]  /*50b80*/  STL.64 [R1+0x5610], R16 ;  /* 0x0056101001007387 */ /* 0x000fe20000100a00 */
[----:B--2---:R-:W-:-:S15]  /*50b90*/  HMMA.16816.F32 R8, R48, R40, R8 ;  /* 0x000000283008723c */ /* 0x004fde0000001808 */
[----:B------:R-:W-:-:S04]  /*50ba0*/  NOP ;  /* 0x0000000000007918 */ /* 0x000fc80000000000 */
[----:B------:R-:W-:Y:S04]  /*50bb0*/  STL.64 [R1+0xd60], R8 ;  /* 0x000d600801007387 */ /* 0x000fe80000100a00 */
[----:B------:R-:W-:Y:S04]  /*50bc0*/  STL.64 [R1+0xd68], R10 ;  /* 0x000d680a01007387 */ /* 0x000fe80000100a00 */
[----:B------:R0:W-:Y:S04]  /*50bd0*/  STL.64 [R1+0x56b0], R28 ;  /* 0x0056b01c01007387 */ /* 0x0001e80000100a00 */
[----:B------:R-:W2:Y:S01]  /*50be0*/  LDL.LU.64 R20, [R1+0x1700] ;  /* 0x0017000001147983 */ /* 0x000ea20000300a00 */
[----:B0-----:R-:W-:-:S02]  /*50bf0*/  IMAD.MOV.U32 R28, RZ, RZ, R23 ;  /* 0x000000ffff1c7224 */ /* 0x001fc400078e0017 */
[----:B------:R-:W-:Y:S02]  /*50c00*/  IMAD.MOV.U32 R29, RZ, RZ, R22 ;  /* 0x000000ffff1d7224 */ /* 0x000fe400078e0016 */
[----:B------:R-:W2:Y:S04]  /*50c10*/  LDL.LU.64 R22, [R1+0x1708] ;  /* 0x0017080001167983 */ /* 0x000ea80000300a00 */
[----:B------:R0:W-:Y:S04]  /*50c20*/  STL.64 [R1+0x56d0], R28 ;  /* 0x0056d01c01007387 */ /* 0x0001e80000100a00 */
[----:B------:R-:W3:Y:S04]  /*50c30*/  LDL.64 R16, [R1+0x40] ;  /* 0x0000400001107983 */ /* 0x000ee80000100a00 */
[----:B------:R-:W4:Y:S04]  /*50c40*/  LDL.64 R4, [R1+0xc0] ;  /* 0x0000c00001047983 */ /* 0x000f280000100a00 */
[----:B0-----:R-:W2:Y:S01]  /*50c50*/  LDL.64 R28, [R1+0xd0] ;  /* 0x0000d000011c7983 */ /* 0x001ea20000100a00 */
[----:B------:R-:W-:-:S02]  /*50c60*/  IMAD.MOV.U32 R15, RZ, RZ, R40 ;  /* 0x000000ffff0f7224 */ /* 0x000fc400078e0028 */
[----:B------:R-:W-:Y:S02]  /*50c70*/  IMAD.MOV.U32 R14, RZ, RZ, R41 ;  /* 0x000000ffff0e7224 */ /* 0x000fe400078e0029 */
[----:B------:R-:W-:Y:S02]  /*50c80*/  IMAD.MOV.U32 R8, RZ, RZ, R26 ;  /* 0x000000ffff087224 */ /* 0x000fe400078e001a */
[----:B------:R-:W-:Y:S01]  /*50c90*/  IMAD.MOV.U32 R9, RZ, RZ, R7 ;  /* 0x000000ffff097224 */ /* 0x000fe200078e0007 */
[----:B---3--:R0:W-:Y:S02]  /*50ca0*/  STL.64 [R1+0x5690], R16 ;  /* 0x0056901001007387 */ /* 0x0081e40000100a00 */
[----:B0-----:R-:W-:Y:S02]  /*50cb0*/  IMAD.MOV.U32 R16, RZ, RZ, R30 ;  /* 0x000000ffff107224 */ /* 0x001fe400078e001e */
[----:B------:R-:W-:Y:S01]  /*50cc0*/  IMAD.MOV.U32 R17, RZ, RZ, R27 ;  /* 0x000000ffff117224 */ /* 0x000fe200078e001b */
[----:B--2---:R-:W-:Y:S04]  /*50cd0*/  HMMA.16816.F32 R20, R48, R28, R20 ;  /* 0x0000001c3014723c */ /* 0x004fe80000001814 */
[----:B------:R0:W-:Y:S04]  /*50ce0*/  STL.64 [R1+0x56b8], R16 ;  /* 0x0056b81001007387 */ /* 0x0001e80000100a00 */
[----:B------:R-:W-:Y:S04]  /*50cf0*/  STL.64 [R1+0x5680], R14 ;  /* 0x0056800e01007387 */ /* 0x000fe80000100a00 */
[----:B------:R1:W-:Y:S04]  /*50d00*/  STL.64 [R1+0x5678], R12 ;  /* 0x0056780c01007387 */ /* 0x0003e80000100a00 */
[----:B------:R-:W2:Y:S04]  /*50d10*/  LDL.LU.64 R24, [R1+0x16e0] ;  /* 0x0016e00001187983 */ /* 0x000ea80000300a00 */
[----:B------:R-:W2:Y:S04]  /*50d20*/  LDL.LU.64 R26, [R1+0x16e8] ;  /* 0x0016e800011a7983 */ /* 0x000ea80000300a00 */
[----:B0-----:R-:W3:Y:S04]  /*50d30*/  LDL.LU.64 R16, [R1+0x16c0] ;  /* 0x0016c00001107983 */ /* 0x001ee80000300a00 */
[----:B------:R-:W3:Y:S04]  /*50d40*/  LDL.LU.64 R18, [R1+0x16c8] ;  /* 0x0016c80001127983 */ /* 0x000ee80000300a00 */
        /* <DEDUP_REMOVED lines=8> */
[----:B-1----:R-:W3:Y:S04]  /*50dd0*/  LDL.LU.64 R12, [R1+0x1520] ;  /* 0x00152000010c7983 */ /* 0x002ee80000300a00 */
[----:B------:R-:W3:Y:S04]  /*50de0*/  LDL.LU.64 R14, [R1+0x1528] ;  /* 0x00152800010e7983 */ /* 0x000ee80000300a00 */
[----:B------:R-:W-:Y:S04]  /*50df0*/  STL.64 [R1+0x5688], R8 ;  /* 0x0056880801007387 */ /* 0x000fe80000100a00 */
[----:B------:R-:W3:Y:S04]  /*50e00*/  LDL.64 R32, [R1+0x20] ;  /* 0x0000200001207983 */ /* 0x000ee80000100a00 */
[----:B------:R0:W-:Y:S04]  /*50e10*/  STL.64 [R1+0xd50], R20 ;  /* 0x000d501401007387 */ /* 0x0001e80000100a00 */
[----:B------:R1:W-:Y:S04]  /*50e20*/  STL.64 [R1+0xd58], R22 ;  /* 0x000d581601007387 */ /* 0x0003e80000100a00 */
[----:B0-----:R-:W3:Y:S01]  /*50e30*/  LDL.LU.64 R20, [R1+0x56d8] ;  /* 0x0056d80001147983 */ /* 0x001ee20000300a00 */
[----:B-1----:R-:W-:-:S02]  /*50e40*/  IMAD.MOV.U32 R23, RZ, RZ, R28 ;  /* 0x000000ffff177224 */ /* 0x002fc400078e001c */
[----:B------:R-:W-:Y:S02]  /*50e50*/  IMAD.MOV.U32 R22, RZ, RZ, R29 ;  /* 0x000000ffff167224 */ /* 0x000fe400078e001d */
[----:B------:R-:W3:Y:S01]  /*50e60*/  LDL.LU.64 R28, [R1+0x56d0] ;  /* 0x0056d000011c7983 */ /* 0x000ee20000300a00 */
[----:B----4-:R-:W-:Y:S01]  /*50e70*/  IMAD.MOV.U32 R7, RZ, RZ, R5 ;  /* 0x000000ffff077224 */ /* 0x010fe200078e0005 */
[----:B--2---:R-:W-:-:S15]  /*50e80*/  HMMA.16816.F32 R24, R48, R4, R24 ;  /* 0x000000043018723c */ /* 0x004fde0000001818 */
[----:B------:R-:W-:-:S04]  /*50e90*/  NOP ;  /* 0x0000000000007918 */ /* 0x000fc80000000000 */
[----:B------:R0:W-:Y:S04]  /*50ea0*/  STL.64 [R1+0xd40], R24 ;  /* 0x000d401801007387 */ /* 0x0001e80000100a00 */
[----:B------:R1:W-:Y:S04]  /*50eb0*/  STL.64 [R1+0xd48], R26 ;  /* 0x000d481a01007387 */ /* 0x0003e80000100a00 */
[----:B0-----:R-:W2:Y:S01]  /*50ec0*/  LDL.LU.64 R24, [R1+0x56c8] ;  /* 0x0056c80001187983 */ /* 0x001ea20000300a00 */
[----:B-1----:R-:W-:-:S03]  /*50ed0*/  IMAD.MOV.U32 R26, RZ, RZ, R4 ;  /* 0x000000ffff1a7224 */ /* 0x002fc600078e0004 */
[----:B------:R-:W4:Y:S01]  /*50ee0*/  LDL.LU.64 R4, [R1+0x56c0] ;  /* 0x0056c00001047983 */ /* 0x000f220000300a00 */
[----:B---3--:R-:W-:Y:S03]  /*50ef0*/  HMMA.16816.F32 R28, R48, R28, R16 ;  /* 0x0000001c301c723c */ /* 0x008fe60000001810 */
[----:B------:R-:W3:-:S15]  /*50f00*/  LDL.LU.64 R16, [R1+0x56b8] ;  /* 0x0056b80001107983 */ /* 0x000ede0000300a00 */
[----:B------:R-:W-:Y:S01]  /*50f10*/  NOP ;  /* 0x0000000000007918 */ /* 0x000fe20000000000 */
[----:B------:R0:W-:Y:S04]  /*50f20*/  STL.64 [R1+0xd30], R28 ;  /* 0x000d301c01007387 */ /* 0x0001e80000100a00 */
[----:B------:R-:W-:Y:S04]  /*50f30*/  STL.64 [R1+0xd38], R30 ;  /* 0x000d381e01007387 */ /* 0x000fe80000100a00 */
[----:B0-----:R-:W2:Y:S01]  /*50f40*/  LDL.LU.64 R28, [R1+0x56b0] ;  /* 0x0056b000011c7983 */ /* 0x001ea20000300a00 */
[----:B---3--:R-:W-:Y:S03]  /*50f50*/  HMMA.16816.F32 R16, R48, R16, R56 ;  /* 0x000000103010723c */ /* 0x008fe60000001838 */
[----:B------:R-:W3:Y:S01]  /*50f60*/  LDL.LU.64 R56, [R1+0x56a8] ;  /* 0x0056a80001387983 */ /* 0x000ee20000300a00 */
[----:B------:R-:W-:-:S02]  /*50f70*/  IMAD.MOV.U32 R8, RZ, RZ, R6 ;  /* 0x000000ffff087224 */ /* 0x000fc400078e0006 */
[----:B------:R-:W-:-:S07]  /*50f80*/  IMAD.MOV.U32 R9, RZ, RZ, R3 ;  /* 0x000000ffff097224 */ /* 0x000fce00078e0003 */
[C---:B------:R-:W-:Y:S06]  /*50f90*/  HMMA.16816.F32 R8, R48.reuse, R8, R44 ;  /* 0x000000083008723c */ /* 0x040fec000000182c */
[----:B------:R0:W-:Y:S04]  /*50fa0*/  STL.64 [R1+0xd20], R16 ;  /* 0x000d201001007387 */ /* 0x0001e80000100a00 */
[----:B------:R1:W-:Y:S04]  /*50fb0*/  STL.64 [R1+0xd28], R18 ;  /* 0x000d281201007387 */ /* 0x0003e80000100a00 */
[----:B0-----:R-:W2:Y:S04]  /*50fc0*/  LDL.LU.64 R16, [R1+0x14f0] ;  /* 0x0014f00001107983 */ /* 0x001ea80000300a00 */
[----:B-1----:R-:W2:Y:S04]  /*50fd0*/  LDL.LU.64 R18, [R1+0x14f8] ;  /* 0x0014f80001127983 */ /* 0x002ea80000300a00 */
[----:B------:R-:W2:Y:S04]  /*50fe0*/  LDL.LU.64 R44, [R1+0x56a0] ;  /* 0x0056a000012c7983 */ /* 0x000ea80000300a00 */
[----:B------:R0:W-:Y:S04]  /*50ff0*/  STL.64 [R1+0xd10], R8 ;  /* 0x000d100801007387 */ /* 0x0001e80000100a00 */
[----:B------:R1:W-:Y:S04]  /*51000*/  STL.64 [R1+0xd18], R10 ;  /* 0x000d180a01007387 */ /* 0x0003e80000100a00 */
[----:B0-----:R-:W4:Y:S04]  /*51010*/  LDL.LU.64 R8, [R1+0x14c0] ;  /* 0x0014c00001087983 */ /* 0x001f280000300a00 */
[----:B-1----:R-:W4:Y:S01]  /*51020*/  LDL.LU.64 R10, [R1+0x14c8] ;  /* 0x0014c800010a7983 */ /* 0x002f220000300a00 */
[C---:B---3--:R-:W-:Y:S03]  /*51030*/  HMMA.16816.F32 R56, R48.reuse, R56, R52 ;  /* 0x000000383038723c */ /* 0x048fe60000001834 */
[----:B------:R-:W3:Y:S05]  /*51040*/  LDL.LU.64 R52, [R1+0x5698] ;  /* 0x0056980001347983 */ /* 0x000eea0000300a00 */
[C---:B--2---:R-:W-:Y:S11]  /*51050*/  HMMA.16816.F32 R44, R48.reuse, R44, R36 ;  /* 0x0000002c302c723c */ /* 0x044ff60000001824 */
[----:B------:R0:W-:Y:S04]  /*51060*/  STL.64 [R1+0xd00], R56 ;  /* 0x000d003801007387 */ /* 0x0001e80000100a00 */
[----:B------:R1:W-:Y:S01]  /*51070*/  STL.64 [R1+0xd08], R58 ;  /* 0x000d083a01007387 */ /* 0x0003e20000100a00 */
[C---:B------:R-:W-:Y:S08]  /*51080*/  HMMA.16816.F32 R28, R48.reuse, R28, R16 ;  /* 0x0000001c301c723c */ /* 0x040ff00000001810 */
[C---:B---3--:R-:W-:Y:S01]  /*51090*/  HMMA.16816.F32 R36, R48.reuse, R52, R12 ;  /* 0x000000343024723c */ /* 0x048fe2000000180c */
[----:B------:R-:W2:Y:S04]  /*510a0*/  LDL.LU.64 R12, [R1+0x1490] ;  /* 0x00149000010c7983 */ /* 0x000ea80000300a00 */
[----:B------:R-:W-:Y:S04]  /*510b0*/  STL.64 [R1+0xcf0], R44 ;  /* 0x000cf02c01007387 */ /* 0x000fe80000100a00 */
[----:B------:R-:W-:Y:S04]  /*510c0*/  STL.64 [R1+0xcf8], R46 ;  /* 0x000cf82e01007387 */ /* 0x000fe80000100a00 */
[----:B------:R-:W2:Y:S06]  /*510d0*/  LDL.LU.64 R14, [R1+0x1498] ;  /* 0x00149800010e7983 */ /* 0x000eac0000300a00 */
[----:B------:R3:W-:Y:S04]  /*510e0*/  STL.64 [R1+0xce0], R36 ;  /* 0x000ce02401007387 */ /* 0x0007e80000100a00 */
[----:B------:R3:W-:Y:S04]  /*510f0*/  STL.64 [R1+0xce8], R38 ;  /* 0x000ce82601007387 */ /* 0x0007e80000100a00 */
[----:B0-----:R-:W2:Y:S04]  /*51100*/  LDL.LU.64 R56, [R1+0x1460] ;  /* 0x0014600001387983 */ /* 0x001ea80000300a00 */
[----:B-1----:R-:W2:Y:S04]  /*51110*/  LDL.LU.64 R58, [R1+0x1468] ;  /* 0x00146800013a7983 */ /* 0x002ea80000300a00 */
[----:B---3--:R-:W3:Y:S04]  /*51120*/  LDL.LU.64 R36, [R1+0x1440] ;  /* 0x0014400001247983 */ /* 0x008ee80000300a00 */
[----:B------:R-:W3:Y:S04]  /*51130*/  LDL.LU.64 R38, [R1+0x1448] ;  /* 0x0014480001267983 */ /* 0x000ee80000300a00 */
[----:B------:R-:W2:Y:S04]  /*51140*/  LDL.LU.64 R44, [R1+0x1420] ;  /* 0x00142000012c7983 */ /* 0x000ea80000300a00 */
[----:B------:R-:W2:Y:S04]  /*51150*/  LDL.LU.64 R46, [R1+0x1428] ;  /* 0x00142800012e7983 */ /* 0x000ea80000300a00 */
[----:B------:R-:W2:Y:S04]  /*51160*/  LDL.LU.64 R52, [R1+0x1410] ;  /* 0x0014100001347983 */ /* 0x000ea80000300a00 */
[----:B------:R-:W2:Y:S04]  /*51170*/  LDL.LU.64 R54, [R1+0x1418] ;  /* 0x0014180001367983 */ /* 0x000ea80000300a00 */
[----:B------:R-:W4:Y:S04]  /*51180*/  LDL.LU.64 R16, [R1+0x5690] ;  /* 0x0056900001107983 */ /* 0x000f280000300a00 */
[----:B------:R0:W-:Y:S04]  /*51190*/  STL.64 [R1+0xcd0], R28 ;  /* 0x000cd01c01007387 */ /* 0x0001e80000100a00 */
[----:B------:R1:W-:Y:S04]  /*511a0*/  STL.64 [R1+0xcd8], R30 ;  /* 0x000cd81e01007387 */ /* 0x0003e80000100a00 */
[----:B0-----:R-:W2:Y:S04]  /*511b0*/  LDL.LU.64 R28, [R1+0x1400] ;  /* 0x00140000011c7983 */ /* 0x001ea80000300a00 */
[----:B-1----:R-:W2:Y:S01]  /*511c0*/  LDL.LU.64 R30, [R1+0x1408] ;  /* 0x00140800011e7983 */ /* 0x002ea20000300a00 */
[----:B----4-:R-:W-:-:S15]  /*511d0*/  HMMA.16816.F32 R8, R48, R16, R8 ;  /* 0x000000103008723c */ /* 0x010fde0000001808 */
[----:B------:R-:W-:-:S04]  /*511e0*/  NOP ;  /* 0x0000000000007918 */ /* 0x000fc80000000000 */
[----:B------:R0:W-:Y:S04]  /*511f0*/  STL.64 [R1+0xcc0], R8 ;  /* 0x000cc00801007387 */ /* 0x0001e80000100a00 */
[----:B------:R1:W-:Y:S04]  /*51200*/  STL.64 [R1+0xcc8], R10 ;  /* 0x000cc80a01007387 */ /* 0x0003e80000100a00 */
[----:B0-----:R-:W1:Y:S01]  /*51210*/  LDL.LU.64 R8, [R1+0x5688] ;  /* 0x0056880001087983 */ /* 0x001e620000300a00 */
[----:B--2---:R-:W-:Y:S01]  /*51220*/  HMMA.16816.F32 R56, R48, R32, R56 ;  /* 0x000000203038723c */ /* 0x004fe20000001838 */
[----:B------:R-:W-:-:S02]  /*51230*/  IMAD.MOV.U32 R6, RZ, RZ, R16 ;  /* 0x000000ffff067224 */ /* 0x000fc400078e0010 */
[----:B------:R-:W-:Y:S02]  /*51240*/  IMAD.MOV.U32 R3, RZ, RZ, R17 ;  /* 0x000000ffff037224 */ /* 0x000fe400078e0011 */
[----:B------:R-:W2:Y:S04]  /*51250*/  LDL.LU.64 R16, [R1+0x13f0] ;  /* 0x0013f00001107983 */ /* 0x000ea80000300a00 */
[----:B------:R-:W2:Y:S01]  /*51260*/  LDL.LU.64 R18, [R1+0x13f8] ;  /* 0x0013f80001127983 */ /* 0x000ea20000300a00 */
[----:B-1----:R-:W-:Y:S03]  /*51270*/  HMMA.16816.F32 R8, R48, R8, R12 ;  /* 0x000000083008723c */ /* 0x002fe6000000180c */
[----:B------:R-:W4:Y:S04]  /*51280*/  LDL.LU.64 R14, [R1+0x5680] ;  /* 0x00568000010e7983 */ /* 0x000f280000300a00 */
[----:B------:R-:W2:-:S12]  /*51290*/  LDL.LU.64 R12, [R1+0x5678] ;  /* 0x00567800010c7983 */ /* 0x000e980000300a00 */
[----:B------:R0:W-:Y:S04]  /*512a0*/  STL.64 [R1+0xcb0], R8 ;  /* 0x000cb00801007387 */ /* 0x0001e80000100a00 */
[----:B------:R1:W-:Y:S04]  /*512b0*/  STL.64 [R1+0xcb8], R10 ;  /* 0x000cb80a01007387 */ /* 0x0003e80000100a00 */
[----:B0-----:R-:W2:Y:S04]  /*512c0*/  LDL.LU.64 R8, [R1+0x13e0] ;  /* 0x0013e00001087983 */ /* 0x001ea80000300a00 */
[----:B-1----:R-:W2:Y:S04]  /*512d0*/  LDL.LU.64 R10, [R1+0x13e8] ;  /* 0x0013e800010a7983 */ /* 0x002ea80000300a00 */
[----:B------:R0:W-:Y:S04]  /*512e0*/  STL.64 [R1+0xca0], R56 ;  /* 0x000ca03801007387 */ /* 0x0001e80000100a00 */
[----:B------:R-:W-:Y:S04]  /*512f0*/  STL.64 [R1+0xca8], R58 ;  /* 0x000ca83a01007387 */ /* 0x000fe80000100a00 */
[----:B0-----:R-:W2:Y:S01]  /*51300*/  LDL.LU.64 R56, [R1+0x5670] ;  /* 0x0056700001387983 */ /* 0x001ea20000300a00 */
[----:B------:R-:W-:-:S02]  /*51310*/  IMAD.MOV.U32 R40, RZ, RZ, R2 ;  /* 0x000000ffff287224 */ /* 0x000fc400078e0002 */
[----:B------:R-:W-:-:S07]  /*51320*/  IMAD.MOV.U32 R41, RZ, RZ, R0 ;  /* 0x000000ffff297224 */ /* 0x000fce00078e0000 */
[C---:B---3--:R-:W-:Y:S01]  /*51330*/  HMMA.16816.F32 R40, R48.reuse, R40, R36 ;  /* 0x000000283028723c */ /* 0x048fe20000001824 */
[----:B------:R-:W-:Y:S01]  /*51340*/  MOV R2, R32 ;  /* 0x0000002000027202 */ /* 0x000fe20000000f00 */
[----:B------:R-:W-:Y:S02]  /*51350*/  IMAD.MOV.U32 R0, RZ, RZ, R33 ;  /* 0x000000ffff007224 */ /* 0x000fe400078e0021 */
[----:B------:R-:W3:Y:S04]  /*51360*/  LDL.LU.64 R32, [R1+0x5668] ;  /* 0x0056680001207983 */ /* 0x000ee80000300a00 */
[----:B------:R-:W3:Y:S11]  /*51370*/  LDL.LU.64 R36, [R1+0x5660] ;  /* 0x0056600001247983 */ /* 0x000ef60000300a00 */
[----:B------:R0:W-:Y:S04]  /*51380*/  STL.64 [R1+0xc90], R40 ;  /* 0x000c902801007387 */ /* 0x0001e80000100a00 */
[----:B------:R-:W-:Y:S04]  /*51390*/  STL.64 [R1+0xc98], R42 ;  /* 0x000c982a01007387 */ /* 0x000fe80000100a00 */
[----:B0-----:R-:W3:Y:S01]  /*513a0*/  LDL.LU.64 R40, [R1+0x5658] ;  /* 0x0056580001287983 */ /* 0x001ee20000300a00 */
[----:B--2---:R-:W-:Y:S03]  /*513b0*/  HMMA.16816.F32 R56, R48, R56, R44 ;  /* 0x000000383038723c */ /* 0x004fe6000000182c */
[----:B------:R-:W2:Y:S04]  /*513c0*/  LDL.LU.64 R46, [R1+0x5650] ;  /* 0x00565000012e7983 */ /* 0x000ea80000300a00 */
[----:B------:R-:W2:-:S12]  /*513d0*/  LDL.LU.64 R44, [R1+0x5648] ;  /* 0x00564800012c7983 */ /* 0x000e980000300a00 */
[----:B------:R-:W-:Y:S04]  /*513e0*/  STL.64 [R1+0xc80], R56 ;  /* 0x000c803801007387 */ /* 0x000fe80000100a00 */
[----:B------:R0:W-:Y:S04]  /*513f0*/  STL.64 [R1+0xc88], R58 ;  /* 0x000c883a01007387 */ /* 0x0001e80000100a00 */
[----:B0-----:R-:W2:Y:S04]  /*51400*/  LDL.LU.64 R58, [R1+0x5640] ;  /* 0x00564000013a7983 */ /* 0x001ea80000300a00 */
[----:B------:R-:W2:Y:S02]  /*51410*/  LDL.LU.64 R56, [R1+0x5638] ;  /* 0x0056380001387983 */ /* 0x000ea40000300a00 */
[----:B--2---:R-:W-:-:S15]  /*51420*/  HMMA.16816.F32 R52, R48, R56, R52 ;  /* 0x000000383034723c */ /* 0x004fde0000001834 */
[----:B------:R-:W-:-:S04]  /*51430*/  NOP ;  /* 0x0000000000007918 */ /* 0x000fc80000000000 */
[----:B------:R-:W-:Y:S04]  /*51440*/  STL.64 [R1+0xc70], R52 ;  /* 0x000c703401007387 */ /* 0x000fe80000100a00 */
[----:B------:R0:W-:Y:S04]  /*51450*/  STL.64 [R1+0xc78], R54 ;  /* 0x000c783601007387 */ /* 0x0001e80000100a00 */
[----:B0-----:R-:W2:Y:S04]  /*51460*/  LDL.LU.64 R54, [R1+0x5630] ;  /* 0x0056300001367983 */ /* 0x001ea80000300a00 */
[----:B------:R-:W2:Y:S01]  /*51470*/  LDL.LU.64 R52, [R1+0x5628] ;  /* 0x0056280001347983 */ /* 0x000ea20000300a00 */
[C---:B------:R-:W-:Y:S03]  /*51480*/  HMMA.16816.F32 R16, R48.reuse, R44, R16 ;  /* 0x0000002c3010723c */ /* 0x040fe60000001810 */
[----:B------:R-:W-:Y:S04]  /*51490*/  STL.64 [R1+0x5548], R58 ;  /* 0x0055483a01007387 */ /* 0x000fe80000100a00 */
[----:B------:R0:W-:Y:S04]  /*514a0*/  STL.64 [R1+0x5540], R56 ;  /* 0x0055403801007387 */ /* 0x0001e80000100a00 */
[----:B0-----:R-:W3:Y:S04]  /*514b0*/  LDL.LU.64 R56, [R1+0x13d0] ;  /* 0x0013d00001387983 */ /* 0x001ee80000300a00 */
[----:B------:R-:W3:Y:S01]  /*514c0*/  LDL.LU.64 R58, [R1+0x13d8] ;  /* 0x0013d800013a7983 */ /* 0x000ee20000300a00 */
[----:B--2---:R-:W-:-:S15]  /*514d0*/  HMMA.16816.F32 R28, R48, R52, R28 ;  /* 0x00000034301c723c */ /* 0x004fde000000181c */
[----:B------:R-:W-:-:S04]  /*514e0*/  NOP ;  /* 0x0000000000007918 */ /* 0x000fc80000000000 */
[----:B------:R0:W-:Y:S04]  /*514f0*/  STL.64 [R1+0xc60], R28 ;  /* 0x000c601c01007387 */ /* 0x0001e80000100a00 */
[----:B------:R1:W-:Y:S04]  /*51500*/  STL.64 [R1+0xc68], R30 ;  /* 0x000c681e01007387 */ /* 0x0003e80000100a00 */
[----:B------:R-:W-:Y:S04]  /*51510*/  STL.64 [R1+0x5538], R54 ;  /* 0x0055383601007387 */ /* 0x000fe80000100a00 */
[----:B------:R-:W-:Y:S04]  /*51520*/  STL.64 [R1+0x5530], R52 ;  /* 0x0055303401007387 */ /* 0x000fe80000100a00 */
[----:B------:R-:W-:Y:S04]  /*51530*/  STL.64 [R1+0x5558], R46 ;  /* 0x0055582e01007387 */ /* 0x000fe80000100a00 */
[----:B------:R2:W-:Y:S04]  /*51540*/  STL.64 [R1+0x5550], R44 ;  /* 0x0055502c01007387 */ /* 0x0005e80000100a00 */
[----:B------:R1:W-:Y:S04]  /*51550*/  STL.64 [R1+0xc50], R16 ;  /* 0x000c501001007387 */ /* 0x0003e80000100a00 */
[----:B------:R2:W-:Y:S04]  /*51560*/  STL.64 [R1+0xc58], R18 ;  /* 0x000c581201007387 */ /* 0x0005e80000100a00 */
[----:B0-----:R-:W4:Y:S04]  /*51570*/  LDL.LU.64 R28, [R1+0x13c0] ;  /* 0x0013c000011c7983 */ /* 0x001f280000300a00 */
[----:B-1----:R-:W4:Y:S01]  /*51580*/  LDL.LU.64 R30, [R1+0x13c8] ;  /* 0x0013c800011e7983 */ /* 0x002f220000300a00 */
[----:B---3--:R-:W-:-:S15]  /*51590*/  HMMA.16816.F32 R8, R48, R40, R8 ;  /* 0x000000283008723c */ /* 0x008fde0000001808 */
[----:B------:R-:W-:-:S04]  /*515a0*/  NOP ;  /* 0x0000000000007918 */ /* 0x000fc80000000000 */
[----:B------:R0:W-:Y:S04]  /*515b0*/  STL.64 [R1+0xc40], R8 ;  /* 0x000c400801007387 */ /* 0x0001e80000100a00 */
[----:B------:R1:W-:Y:S04]  /*515c0*/  STL.64 [R1+0xc48], R10 ;  /* 0x000c480a01007387 */ /* 0x0003e80000100a00 */
[----:B--2---:R-:W2:Y:S04]  /*515d0*/  LDL.LU.64 R44, [R1+0x13b0] ;  /* 0x0013b000012c7983 */ /* 0x004ea80000300a00 */
[----:B------:R-:W2:Y:S04]  /*515e0*/  LDL.LU.64 R46, [R1+0x13b8] ;  /* 0x0013b800012e7983 */ /* 0x000ea80000300a00 */
[----:B------:R-:W3:Y:S04]  /*515f0*/  LDL.LU.64 R16, [R1+0x13a0] ;  /* 0x0013a00001107983 */ /* 0x000ee80000300a00 */
[----:B------:R-:W3:Y:S04]  /*51600*/  LDL.LU.64 R18, [R1+0x13a8] ;  /* 0x0013a80001127983 */ /* 0x000ee80000300a00 */
[----:B------:R-:W2:Y:S04]  /*51610*/  LDL.LU.64 R52, [R1+0x1370] ;  /* 0x0013700001347983 */ /* 0x000ea80000300a00 */
[----:B------:R-:W2:Y:S04]  /*51620*/  LDL.LU.64 R54, [R1+0x1378] ;  /* 0x0013780001367983 */ /* 0x000ea80000300a00 */
[----:B0-----:R-:W2:Y:S04]  /*51630*/  LDL.LU.64 R8, [R1+0x1360] ;  /* 0x0013600001087983 */ /* 0x001ea80000300a00 */
[----:B-1----:R-:W2:Y:S04]  /*51640*/  LDL.LU.64 R10, [R1+0x1368] ;  /* 0x00136800010a7983 */ /* 0x002ea80000300a00 */
[----:B------:R-:W-:Y:S04]  /*51650*/  STL [R1+0x5528], R41 ;  /* 0x0055282901007387 */ /* 0x000fe80000100800 */
[----:B------:R0:W-:Y:S02]  /*51660*/  STL [R1+0x5600], R40 ;  /* 0x0056002801007387 */ /* 0x0001e40000100800 */
[----:B0-----:R-:W-:Y:S02]  /*51670*/  HMMA.16816.F32 R40, R48, R36, R56 ;  /* 0x000000243028723c */ /* 0x001fe40000001838 */
[----:B------:R0:W-:Y:S04]  /*51680*/  STL.64 [R1+0x5608], R36 ;  /* 0x0056082401007387 */ /* 0x0001e80000100a00 */
[----:B0-----:R-:W2:-:S13]  /*51690*/  LDL.LU.64 R36, [R1+0x1380] ;  /* 0x0013800001247983 */ /* 0x001e9a0000300a00 */
[----:B------:R0:W-:Y:S04]  /*516a0*/  STL.64 [R1+0xc30], R40 ;  /* 0x000c302801007387 */ /* 0x0001e80000100a00 */
[----:B------:R-:W-:Y:S04]  /*516b0*/  STL.64 [R1+0xc38], R42 ;  /* 0x000c382a01007387 */ /* 0x000fe80000100a00 */
[----:B------:R-:W2:Y:S04]  /*516c0*/  LDL.LU.64 R38, [R1+0x1388] ;  /* 0x0013880001267983 */ /* 0x000ea80000300a00 */
[----:B------:R-:W2:Y:S04]  /*516d0*/  LDL.64 R56, [R1+0x100] ;  /* 0x0001000001387983 */ /* 0x000ea80000100a00 */
[----:B0-----:R-:W2:Y:S01]  /*516e0*/  LDL.64 R40, [R1+0x110] ;  /* 0x0001100001287983 */ /* 0x001ea20000100a00 */
[----:B----4-:R-:W-:-:S15]  /*516f0*/  HMMA.16816.F32 R28, R48, R32, R28 ;  /* 0x00000020301c723c */ /* 0x010fde000000181c */
[----:B------:R-:W-:-:S04]  /*51700*/  NOP ;  /* 0x0000000000007918 */ /* 0x000fc80000000000 */
[----:B------:R0:W-:Y:S04]  /*51710*/  STL.64 [R1+0xc20], R28 ;  /* 0x000c201c01007387 */ /* 0x0001e80000100a00 */
[----:B------:R-:W-:Y:S04]  /*51720*/  STL.64 [R1+0xc28], R30 ;  /* 0x000c281e01007387 */ /* 0x000fe80000100a00 */
[----:B0-----:R-:W2:Y:S01]  /*51730*/  LDL.LU.64 R28, [R1+0x5620] ;  /* 0x00562000011c7983 */ /* 0x001ea20000300a00 */
[C---:B---3--:R-:W-:Y:S03]  /*51740*/  HMMA.16816.F32 R16, R48.reuse, R24, R16 ;  /* 0x000000183010723c */ /* 0x048fe60000001810 */
[----:B------:R0:W-:Y:S04]  /*51750*/  STL.64 [R1+0x55c0], R32 ;  /* 0x0055c02001007387 */ /* 0x0001e80000100a00 */
[----:B0-----:R-:W3:Y:S04]  /*51760*/  LDL.LU.64 R32, [R1+0x1390] ;  /* 0x0013900001207983 */ /* 0x001ee80000300a00 */
[----:B------:R-:W3:Y:S01]  /*51770*/  LDL.LU.64 R34, [R1+0x1398] ;  /* 0x0013980001227983 */ /* 0x000ee20000300a00 */
[----:B--2---:R-:W-:-:S15]  /*51780*/  HMMA.16816.F32 R44, R48, R28, R44 ;  /* 0x0000001c302c723c */ /* 0x004fde000000182c */
[----:B------:R-:W-:-:S04]  /*51790*/  NOP ;  /* 0x0000000000007918 */ /* 0x000fc80000000000 */
[----:B------:R0:W-:Y:S04]  /*517a0*/  STL.64 [R1+0xc10], R44 ;  /* 0x000c102c01007387 */ /* 0x0001e80000100a00 */
[----:B------:R-:W-:Y:S04]  /*517b0*/  STL.64 [R1+0xc18], R46 ;  /* 0x000c182e01007387 */ /* 0x000fe80000100a00 */
[----:B0-----:R-:W2:Y:S04]  /*517c0*/  LDL.64 R44, [R1+0x130] ;  /* 0x00013000012c7983 */ /* 0x001ea80000100a00 */
[----:B------:R0:W-:Y:S04]  /*517d0*/  STL.64 [R1+0x55c8], R28 ;  /* 0x0055c81c01007387 */ /* 0x0001e80000100a00 */
[----:B0-----:R-:W4:Y:S04]  /*517e0*/  LDL.64 R28, [R1+0x120] ;  /* 0x00012000011c7983 */ /* 0x001f280000100a00 */
[----:B------:R-:W-:Y:S04]  /*517f0*/  STL.64 [R1+0xc00], R16 ;  /* 0x000c001001007387 */ /* 0x000fe80000100a00 */
[----:B------:R0:W-:Y:S04]  /*51800*/  STL.64 [R1+0xc08], R18 ;  /* 0x000c081201007387 */ /* 0x0001e80000100a00 */
[----:B0-----:R-:W2:Y:S04]  /*51810*/  LDL.LU.64 R18, [R1+0x5618] ;  /* 0x0056180001127983 */ /* 0x001ea80000300a00 */
[----:B------:R-:W2:Y:S01]  /*51820*/  LDL.LU.64 R16, [R1+0x5610] ;  /* 0x0056100001107983 */ /* 0x000ea20000300a00 */
[C---:B---3--:R-:W-:Y:S03]  /*51830*/  HMMA.16816.F32 R32, R48.reuse, R20, R32 ;  /* 0x000000143020723c */ /* 0x048fe60000001820 */
[----:B------:R-:W-:Y:S05]  /*51840*/  STL.64 [R1+0x55d0], R20 ;  /* 0x0055d01401007387 */ /* 0x000fea0000100a00 */
[C---:B------:R-:W-:Y:S11]  /*51850*/  HMMA.16816.F32 R8, R48.reuse, R4, R8 ;  /* 0x000000043008723c */ /* 0x040ff60000001808 */
[----:B------:R-:W-:Y:S04]  /*51860*/  STL.64 [R1+0xbf0], R32 ;  /* 0x000bf02001007387 */ /* 0x000fe80000100a00 */
[----:B------:R0:W-:Y:S02]  /*51870*/  STL.64 [R1+0xbf8], R34 ;  /* 0x000bf82201007387 */ /* 0x0001e40000100a00 */
[----:B0-----:R-:W-:Y:S02]  /*51880*/  HMMA.16816.F32 R32, R48, R12, R52 ;  /* 0x0000000c3020723c */ /* 0x001fe40000001834 */
[----:B------:R-:W-:Y:S01]  /*51890*/  STL.64 [R1+0x55d8], R12 ;  /* 0x0055d80c01007387 */ /* 0x000fe20000100a00 */
[----:B------:R-:W-:-:S02]  /*518a0*/  IMAD.MOV.U32 R20, RZ, RZ, R15 ;  /* 0x000000ffff147224 */ /* 0x000fc400078e000f */
[----:B------:R-:W-:-:S03]  /*518b0*/  IMAD.MOV.U32 R21, RZ, RZ, R14 ;  /* 0x000000ffff157224 */ /* 0x000fc600078e000e */
[----:B--2---:R-:W-:-:S15]  /*518c0*/  HMMA.16816.F32 R36, R48, R16, R36 ;  /* 0x000000103024723c */ /* 0x004fde0000001824 */
[----:B------:R-:W-:-:S04]  /*518d0*/  NOP ;  /* 0x0000000000007918 */ /* 0x000fc80000000000 */
[----:B------:R0:W-:Y:S04]  /*518e0*/  STL.64 [R1+0xbe0], R36 ;  /* 0x000be02401007387 */ /* 0x0001e80000100a00 */
[----:B------:R1:W-:Y:S04]  /*518f0*/  STL.64 [R1+0xbe8], R38 ;  /* 0x000be82601007387 */ /* 0x0003e80000100a00 */
[----:B------:R2:W-:Y:S04]  /*51900*/  STL.64 [R1+0xbd0], R32 ;  /* 0x000bd02001007387 */ /* 0x0005e80000100a00 */
[----:B------:R-:W-:Y:S04]  /*51910*/  STL.64 [R1+0xbd8], R34 ;  /* 0x000bd82201007387 */ /* 0x000fe80000100a00 */
[----:B0-----:R-:W3:Y:S04]  /*51920*/  LDL.LU.64 R36, [R1+0x1350] ;  /* 0x0013500001247983 */ /* 0x001ee80000300a00 */
[----:B-1----:R-:W3:Y:S04]  /*51930*/  LDL.LU.64 R38, [R1+0x1358] ;  /* 0x0013580001267983 */ /* 0x002ee80000300a00 */
[----:B------:R0:W-:Y:S04]  /*51940*/  STL.64 [R1+0xbc0], R8 ;  /* 0x000bc00801007387 */ /* 0x0001e80000100a00 */
[----:B------:R1:W-:Y:S01]  /*51950*/  STL.64 [R1+0xbc8], R10 ;  /* 0x000bc80a01007387 */ /* 0x0003e20000100a00 */
[----:B--2---:R-:W-:-:S02]  /*51960*/  IMAD.MOV.U32 R32, RZ, RZ, R23 ;  /* 0x000000ffff207224 */ /* 0x004fc400078e0017 */
[----:B------:R-:W-:Y:S01]  /*51970*/  IMAD.MOV.U32 R33, RZ, RZ, R22 ;  /* 0x000000ffff217224 */ /* 0x000fe200078e0016 */
[----:B0-----:R-:W2:Y:S04]  /*51980*/  LDL.LU.64 R8, [R1+0x1340] ;  /* 0x0013400001087983 */ /* 0x001ea80000300a00 */
[----:B-1----:R-:W2:Y:S04]  /*51990*/  LDL.LU.64 R10, [R1+0x1348] ;  /* 0x00134800010a7983 */ /* 0x002ea80000300a00 */
[----:B------:R-:W-:Y:S04]  /*519a0*/  STL.64 [R1+0x55e0], R32 ;  /* 0x0055e02001007387 */ /* 0x000fe80000100a00 */
[----:B------:R-:W4:Y:S04]  /*519b0*/  LDL.LU.64 R12, [R1+0x430] ;  /* 0x00043000010c7983 */ /* 0x000f280000300a00 */
[----:B------:R-:W4:Y:S04]  /*519c0*/  LDL.LU.64 R14, [R1+0x438] ;  /* 0x00043800010e7983 */ /* 0x000f280000300a00 */
[----:B------:R0:W-:Y:S04]  /*519d0*/  STL.64 [R1+0x55e8], R20 ;  /* 0x0055e81401007387 */ /* 0x0001e80000100a00 */
[----:B0-----:R-:W4:Y:S04]  /*519e0*/  LDL.LU.64 R20, [R1+0x1330] ;  /* 0x0013300001147983 */ /* 0x001f280000300a00 */
[----:B------:R-:W4:Y:S04]  /*519f0*/  LDL.LU.64 R22, [R1+0x1338] ;  /* 0x0013380001167983 */ /* 0x000f280000300a00 */
[----:B------:R-:W4:Y:S04]  /*51a00*/  LDL.64 R52, [R1+0xa0] ;  /* 0x0000a00001347983 */ /* 0x000f280000100a00 */
[----:B------:R-:W-:Y:S01]  /*51a10*/  STL.64 [R1+0x55a8], R4 ;  /* 0x0055a80401007387 */ /* 0x000fe20000100a00 */
[----:B------:R-:W-:-:S02]  /*51a20*/  IMAD.MOV.U32 R32, RZ, RZ, R19 ;  /* 0x000000ffff207224 */ /* 0x000fc400078e0013 */
[----:B------:R-:W-:Y:S02]  /*51a30*/  IMAD.MOV.U32 R19, RZ, RZ, R40 ;  /* 0x000000ffff137224 */ /* 0x000fe400078e0028 */
[----:B------:R-:W-:Y:S02]  /*51a40*/  IMAD.MOV.U32 R33, RZ, RZ, R18 ;  /* 0x000000ffff217224 */ /* 0x000fe400078e0012 */
[----:B------:R-:W-:Y:S01]  /*51a50*/  IMAD.MOV.U32 R18, RZ, RZ, R57 ;  /* 0x000000ffff127224 */ /* 0x000fe200078e0039 */
[C---:B---3--:R-:W-:Y:S08]  /*51a60*/  HMMA.16816.F32 R36, R48.reuse, R40, R36 ;  /* 0x000000283024723c */ /* 0x048ff00000001824 */
[C---:B--2---:R-:W-:Y:S08]  /*51a70*/  HMMA.16816.F32 R8, R48.reuse, R56, R8 ;  /* 0x000000383008723c */ /* 0x044ff00000001808 */
[C---:B----4-:R-:W-:Y:S03]  /*51a80*/  HMMA.16816.F32 R12, R48.reuse, R44, R12 ;  /* 0x0000002c300c723c */ /* 0x050fe6000000180c */
[----:B------:R0:W-:Y:S04]  /*51a90*/  STL.64 [R1+0xbb0], R36 ;  /* 0x000bb02401007387 */ /* 0x0001e80000100a00 */
[----:B------:R1:W-:Y:S01]  /*51aa0*/  STL.64 [R1+0xbb8], R38 ;  /* 0x000bb82601007387 */ /* 0x0003e20000100a00 */
[----:B------:R-:W-:Y:S03]  /*51ab0*/  HMMA.16816.F32 R20, R48, R28, R20 ;  /* 0x0000001c3014723c */ /* 0x000fe60000001814 */
[----:B0-----:R-:W2:Y:S04]  /*51ac0*/  LDL.LU.64 R36, [R1+0x5608] ;  /* 0x0056080001247983 */ /* 0x001ea80000300a00 */
[----:B------:R-:W3:Y:S04]  /*51ad0*/  LDL.LU R40, [R1+0x5600] ;  /* 0x0056000001287983 */ /* 0x000ee80000300800 */
[----:B------:R-:W-:Y:S04]  /*51ae0*/  STL.64 [R1+0xba0], R8 ;  /* 0x000ba00801007387 */ /* 0x000fe80000100a00 */
[----:B------:R0:W-:Y:S01]  /*51af0*/  STL.64 [R1+0xba8], R10 ;  /* 0x000ba80a01007387 */ /* 0x0001e20000100a00 */
[----:B-1----:R-:W-:-:S03]  /*51b00*/  IMAD.MOV.U32 R39, RZ, RZ, R56 ;  /* 0x000000ffff277224 */ /* 0x002fc600078e0038 */
[----:B0-----:R-:W4:Y:S04]  /*51b10*/  LDL.LU.64 R10, [R1+0x55f8] ;  /* 0x0055f800010a7983 */ /* 0x001f280000300a00 */
[----:B------:R-:W4:Y:S04]  /*51b20*/  LDL.LU.64 R8, [R1+0x55f0] ;  /* 0x0055f00001087983 */ /* 0x000f280000300a00 */
[----:B------:R-:W4:Y:S04]  /*51b30*/  LDL.64 R56, [R1+0x90] ;  /* 0x0000900001387983 */ /* 0x000f280000100a00 */
[----:B------:R-:W-:Y:S04]  /*51b40*/  STL.64 [R1+0x5568], R18 ;  /* 0x0055681201007387 */ /* 0x000fe80000100a00 */
[----:B------:R0:W-:Y:S04]  /*51b50*/  STL.64 [R1+0x5560], R16 ;  /* 0x0055601001007387 */ /* 0x0001e80000100a00 */
[----:B0-----:R-:W4:Y:S04]  /*51b60*/  LDL.64 R16, [R1+0xb0] ;  /* 0x0000b00001107983 */ /* 0x001f280000100a00 */
[----:B------:R0:W-:Y:S04]  /*51b70*/  STL.64 [R1+0xb90], R20 ;  /* 0x000b901401007387 */ /* 0x0001e80000100a00 */
[----:B------:R1:W-:Y:S04]  /*51b80*/  STL.64 [R1+0xb98], R22 ;  /* 0x000b981601007387 */ /* 0x0003e80000100a00 */
[----:B------:R1:W-:Y:S04]  /*51b90*/  STL.64 [R1+0x430], R12 ;  /* 0x0004300c01007387 */ /* 0x0003e80000100a00 */
[----:B------:R1:W-:Y:S04]  /*51ba0*/  STL.64 [R1+0x438], R14 ;  /* 0x0004380e01007387 */ /* 0x0003e80000100a00 */
[----:B0-----:R-:W4:Y:S04]  /*51bb0*/  LDL.LU.64 R20, [R1+0x950] ;  /* 0x0009500001147983 */ /* 0x001f280000300a00 */
[----:B-1----:R-:W4:Y:S01]  /*51bc0*/  LDL.LU.64 R22, [R1+0x958] ;  /* 0x0009580001167983 */ /* 0x002f220000300a00 */
[----:B------:R-:W-:-:S03]  /*51bd0*/  IMAD.MOV.U32 R27, RZ, RZ, R41 ;  /* 0x000000ffff1b7224 */ /* 0x000fc600078e0029 */
[----:B------:R-:W4:Y:S01]  /*51be0*/  LDL.LU.64 R12, [R1+0x930] ;  /* 0x00093000010c7983 */ /* 0x000f220000300a00 */
[----:B------:R-:W-:Y:S02]  /*51bf0*/  IMAD.MOV.U32 R41, RZ, RZ, R28 ;  /* 0x000000ffff297224 */ /* 0x000fe400078e001c */
[----:B------:R-:W-:Y:S01]  /*51c00*/  IMAD.MOV.U32 R42, RZ, RZ, R29 ;  /* 0x000000ffff2a7224 */ /* 0x000fe200078e001d */
[----:B------:R-:W4:Y:S04]  /*51c10*/  LDL.LU.64 R14, [R1+0x938] ;  /* 0x00093800010e7983 */ /* 0x000f280000300a00 */
[----:B------:R-:W4:Y:S01]  /*51c20*/  LDL.LU.64 R28, [R1+0x910] ;  /* 0x00091000011c7983 */ /* 0x000f220000300a00 */
[----:B------:R-:W-:-:S03]  /*51c30*/  IMAD.MOV.U32 R38, RZ, RZ, R45 ;  /* 0x000000ffff267224 */ /* 0x000fc600078e002d */
[----:B------:R-:W4:Y:S04]  /*51c40*/  LDL.LU.64 R30, [R1+0x918] ;  /* 0x00091800011e7983 */ /* 0x000f280000300a00 */
[----:B------:R-:W4:Y:S01]  /*51c50*/  LDL.LU.64 R48, [R1+0x560] ;  /* 0x0005600001307983 */ /* 0x000f220000300a00 */
[----:B------:R-:W-:-:S03]  /*51c60*/  IMAD.MOV.U32 R43, RZ, RZ, R44 ;  /* 0x000000ffff2b7224 */ /* 0x000fc600078e002c */
[----:B------:R-:W4:Y:S04]  /*51c70*/  LDL.LU.64 R50, [R1+0x568] ;  /* 0x0005680001327983 */ /* 0x000f280000300a00 */
[----:B------:R-:W4:Y:S04]  /*51c80*/  LDL.LU.64 R44, [R1+0x550] ;  /* 0x00055000012c7983 */ /* 0x000f280000300a00 */
[----:B------:R-:W4:Y:S04]  /*51c90*/  LDL.LU.64 R46, [R1+0x558] ;  /* 0x00055800012e7983 */ /* 0x000f280000300a00 */
[----:B------:R-:W-:Y:S04]  /*51ca0*/  STL.64 [R1+0x5588], R38 ;  /* 0x0055882601007387 */ /* 0x000fe80000100a00 */
[----:B--2---:R-:W-:Y:S04]  /*51cb0*/  STL.64 [R1+0x5580], R36 ;  /* 0x0055802401007387 */ /* 0x004fe80000100a00 */
[----:B------:R-:W-:Y:S04]  /*51cc0*/  STL.64 [R1+0x5578], R42 ;  /* 0x0055782a01007387 */ /* 0x000fe80000100a00 */
[----:B---3--:R0:W-:Y:S04]  /*51cd0*/  STL.64 [R1+0x5570], R40 ;  /* 0x0055702801007387 */ /* 0x0081e80000100a00 */
[----:B0-----:R-:W2:Y:S04]  /*51ce0*/  LDL.LU.64 R40, [R1+0x8f0] ;  /* 0x0008f00001287983 */ /* 0x001ea80000300a00 */
[----:B------:R-:W2:Y:S01]  /*51cf0*/  LDL.LU.64 R42, [R1+0x8f8] ;  /* 0x0008f800012a7983 */ /* 0x000ea20000300a00 */
[----:B----4-:R-:W-:Y:S03]  /*51d00*/  HMMA.16816.F32 R32, R8, R32, R20 ;  /* 0x000000200820723c */ /* 0x010fe60000001814 */
[----:B------:R-:W3:-:S15]  /*51d10*/  LDL.LU.64 R20, [R1+0x55e8] ;  /* 0x0055e80001147983 */ /* 0x000ede0000300a00 */
[----:B------:R-:W-:Y:S01]  /*51d20*/  NOP ;  /* 0x0000000000007918 */ /* 0x000fe20000000000 */
[----:B------:R0:W-:Y:S04]  /*51d30*/  STL.64 [R1+0x3f0], R32 ;  /* 0x0003f02001007387 */ /* 0x0001e80000100a00 */
[----:B------:R1:W-:Y:S04]  /*51d40*/  STL.64 [R1+0x3f8], R34 ;  /* 0x0003f82201007387 */ /* 0x0003e80000100a00 */
[----:B0-----:R-:W1:Y:S01]  /*51d50*/  LDL.LU.64 R32, [R1+0x55e0] ;  /* 0x0055e00001207983 */ /* 0x001e620000300a00 */
[----:B------:R-:W-:Y:S02]  /*51d60*/  IMAD.MOV.U32 R36, RZ, RZ, R26 ;  /* 0x000000ffff247224 */ /* 0x000fe400078e001a */
[----:B------:R-:W-:-:S07]  /*51d70*/  IMAD.MOV.U32 R37, RZ, RZ, R7 ;  /* 0x000000ffff257224 */ /* 0x000fce00078e0007 */
[C---:B--2---:R-:W-:Y:S08]  /*51d80*/  HMMA.16816.F32 R40, R8.reuse, R36, R40 ;  /* 0x000000240828723c */ /* 0x044ff00000001828 */
[C---:B------:R-:W-:Y:S08]  /*51d90*/  HMMA.16816.F32 R36, R8.reuse, R16, R48 ;  /* 0x000000100824723c */ /* 0x040ff00000001830 */
[C---:B---3--:R-:W-:Y:S01]  /*51da0*/  HMMA.16816.F32 R20, R8.reuse, R20, R12 ;  /* 0x000000140814723c */ /* 0x048fe2000000180c */
[----:B------:R-:W2:Y:S07]  /*51db0*/  LDL.LU.64 R12, [R1+0x55d8] ;  /* 0x0055d800010c7983 */ /* 0x000eae0000300a00 */
[----:B-1----:R-:W-:Y:S11]  /*51dc0*/  HMMA.16816.F32 R32, R8, R32, R28 ;  /* 0x000000200820723c */ /* 0x002ff6000000181c */
[----:B------:R0:W-:Y:S04]  /*51dd0*/  STL.64 [R1+0x3e0], R20 ;  /* 0x0003e01401007387 */ /* 0x0001e80000100a00 */
[----:B------:R1:W-:Y:S01]  /*51de0*/  STL.64 [R1+0x3e8], R22 ;  /* 0x0003e81601007387 */ /* 0x0003e20000100a00 */
[----:B------:R-:W-:-:S03]  /*51df0*/  IMAD.MOV.U32 R30, RZ, RZ, R16 ;  /* 0x000000ffff1e7224 */ /* 0x000fc600078e0010 */
[----:B0-----:R-:W3:Y:S04]  /*51e00*/  LDL.LU.64 R20, [R1+0x55d0] ;  /* 0x0055d00001147983 */ /* 0x001ee80000300a00 */
[----:B------:R-:W4:Y:S04]  /*51e10*/  LDL.LU.64 R28, [R1+0x55c8] ;  /* 0x0055c800011c7983 */ /* 0x000f280000300a00 */
[----:B------:R0:W-:Y:S04]  /*51e20*/  STL.64 [R1+0x3d0], R32 ;  /* 0x0003d02001007387 */ /* 0x0001e80000100a00 */
[----:B------:R-:W-:Y:S01]  /*51e30*/  STL.64 [R1+0x3d8], R34 ;  /* 0x0003d82201007387 */ /* 0x000fe20000100a00 */
[----:B-1----:R-:W-:-:S03]  /*51e40*/  IMAD.MOV.U32 R23, RZ, RZ, R17 ;  /* 0x000000ffff177224 */ /* 0x002fc600078e0011 */
[----:B0-----:R-:W4:Y:S04]  /*51e50*/  LDL.LU.64 R32, [R1+0x55c0] ;  /* 0x0055c00001207983 */ /* 0x001f280000300a00 */
[----:B------:R-:W-:Y:S04]  /*51e60*/  STL.64 [R1+0x3c0], R40 ;  /* 0x0003c02801007387 */ /* 0x000fe80000100a00 */
[----:B------:R-:W-:Y:S04]  /*51e70*/  STL.64 [R1+0x3c8], R42 ;  /* 0x0003c82a01007387 */ /* 0x000fe80000100a00 */
[----:B------:R-:W-:Y:S04]  /*51e80*/  STL.64 [R1+0x3b0], R36 ;  /* 0x0003b02401007387 */ /* 0x000fe80000100a00 */
[----:B------:R0:W-:Y:S04]  /*51e90*/  STL.64 [R1+0x3b8], R38 ;  /* 0x0003b82601007387 */ /* 0x0001e80000100a00 */
[----:B------:R-:W4:Y:S04]  /*51ea0*/  LDL.LU.64 R16, [R1+0x540] ;  /* 0x0005400001107983 */ /* 0x000f280000300a00 */
[----:B------:R-:W4:Y:S01]  /*51eb0*/  LDL.LU.64 R18, [R1+0x548] ;  /* 0x0005480001127983 */ /* 0x000f220000300a00 */
[----:B0-----:R-:W-:Y:S01]  /*51ec0*/  HMMA.16816.F32 R36, R8, R52, R44 ;  /* 0x000000340824723c */ /* 0x001fe2000000182c */
[----:B------:R-:W-:-:S02]  /*51ed0*/  IMAD.MOV.U32 R15, RZ, RZ, R53 ;  /* 0x000000ffff0f7224 */ /* 0x000fc400078e0035 */
[----:B------:R-:W-:Y:S04]  /*51ee0*/  STL [R1+0x54ac], R23 ;  /* 0x0054ac1701007387 */ /* 0x000fe80000100800 */
[----:B------:R-:W-:Y:S01]  /*51ef0*/  STL [R1+0x54a8], R30 ;  /* 0x0054a81e01007387 */ /* 0x000fe20000100800 */
[----:B------:R-:W-:Y:S02]  /*51f00*/  IMAD.MOV.U32 R22, RZ, RZ, R52 ;  /* 0x000000ffff167224 */ /* 0x000fe400078e0034 */
[----:B------:R-:W-:-:S09]  /*51f10*/  IMAD.MOV.U32 R52, RZ, RZ, R6 ;  /* 0x000000ffff347224 */ /* 0x000fd200078e0006 */
[----:B------:R0:W-:Y:S04]  /*51f20*/  STL.64 [R1+0x3a0], R36 ;  /* 0x0003a02401007387 */ /* 0x0001e80000100a00 */
[----:B------:R-:W-:Y:S04]  /*51f30*/  STL.64 [R1+0x3a8], R38 ;  /* 0x0003a82601007387 */ /* 0x000fe80000100a00 */
[----:B------:R-:W-:Y:S01]  /*51f40*/  STL [R1+0x54b4], R15 ;  /* 0x0054b40f01007387 */ /* 0x000fe20000100800 */
[----:B0-----:R-:W-:Y:S02]  /*51f50*/  IMAD.MOV.U32 R36, RZ, RZ, R2 ;  /* 0x000000ffff247224 */ /* 0x001fe400078e0002 */
[----:B------:R-:W-:Y:S01]  /*51f60*/  IMAD.MOV.U32 R37, RZ, RZ, R0 ;  /* 0x000000ffff257224 */ /* 0x000fe200078e0000 */
[----:B--2---:R0:W-:Y:S04]  /*51f70*/  STL.64 [R1+0x55b0], R12 ;  /* 0x0055b00c01007387 */ /* 0x0041e80000100a00 */
[----:B0-----:R-:W2:Y:S04]  /*51f80*/  LDL.64 R12, [R1+0x80] ;  /* 0x00008000010c7983 */ /* 0x001ea80000100a00 */
[----:B------:R-:W-:Y:S04]  /*51f90*/  STL [R1+0x54b0], R22 ;  /* 0x0054b01601007387 */ /* 0x000fe80000100800 */
[----:B---3--:R0:W-:Y:S04]  /*51fa0*/  STL.64 [R1+0x55b8], R20 ;  /* 0x0055b81401007387 */ /* 0x0081e80000100a00 */
[----:B------:R-:W3:Y:S01]  /*51fb0*/  LDL.64 R44, [R1+0x50] ;  /* 0x00005000012c7983 */ /* 0x000ee20000100a00 */
[----:B----4-:R-:W-:-:S15]  /*51fc0*/  HMMA.16816.F32 R16, R8, R56, R16 ;  /* 0x000000380810723c */ /* 0x010fde0000001810 */
[----:B------:R-:W-:-:S04]  /*51fd0*/  NOP ;  /* 0x0000000000007918 */ /* 0x000fc80000000000 */
[----:B------:R1:W-:Y:S04]  /*51fe0*/  STL.64 [R1+0x390], R16 ;  /* 0x0003901001007387 */ /* 0x0003e80000100a00 */
[----:B------:R-:W-:Y:S04]  /*51ff0*/  STL.64 [R1+0x398], R18 ;  /* 0x0003981201007387 */ /* 0x000fe80000100a00 */
[----:B0-----:R-:W2:Y:S04]  /*52000*/  LDL.LU.64 R20, [R1+0x530] ;  /* 0x0005300001147983 */ /* 0x001ea80000300a00 */
[----:B------:R-:W2:Y:S04]  /*52010*/  LDL.LU.64 R22, [R1+0x538] ;  /* 0x0005380001167983 */ /* 0x000ea80000300a00 */
[----:B------:R-:W4:Y:S04]  /*52020*/  LDL.LU.64 R4, [R1+0x510] ;  /* 0x0005100001047983 */ /* 0x000f280000300a00 */
[----:B------:R-:W4:Y:S04]  /*52030*/  LDL.LU.64 R6, [R1+0x518] ;  /* 0x0005180001067983 */ /* 0x000f280000300a00 */
[----:B------:R-:W2:Y:S04]  /*52040*/  LDL.LU.64 R40, [R1+0x500] ;  /* 0x0005000001287983 */ /* 0x000ea80000300a00 */
[----:B------:R-:W2:Y:S04]  /*52050*/  LDL.LU.64 R42, [R1+0x508] ;  /* 0x00050800012a7983 */ /* 0x000ea80000300a00 */
[----:B------:R0:W-:Y:S04]  /*52060*/  STL.64 [R1+0x5598], R36 ;  /* 0x0055982401007387 */ /* 0x0001e80000100a00 */
[----:B-1----:R-:W2:Y:S01]  /*52070*/  LDL.64 R16, [R1+0x10] ;  /* 0x0000100001107983 */ /* 0x002ea20000100a00 */
[----:B------:R-:W-:-:S02]  /*52080*/  IMAD.MOV.U32 R34, RZ, RZ, R56 ;  /* 0x000000ffff227224 */ /* 0x000fc400078e0038 */
[----:B------:R-:W-:Y:S01]  /*52090*/  IMAD.MOV.U32 R31, RZ, RZ, R57 ;  /* 0x000000ffff1f7224 */ /* 0x000fe200078e0039 */
[----:B0-----:R-:W3:Y:S04]  /*520a0*/  LDL.64 R36, [R1+0x70] ;  /* 0x0000700001247983 */ /* 0x001ee80000100a00 */
[----:B--2---:R0:W-:Y:S04]  /*520b0*/  STL.64 [R1+0x5590], R16 ;  /* 0x0055901001007387 */ /* 0x0041e80000100a00 */
[----:B------:R-:W2:Y:S04]  /*520c0*/  LDL.64 R56, [R1] ;  /* 0x0000000001387983 */ /* 0x000ea80000100a00 */
[----:B0-----:R-:W4:Y:S01]  /*520d0*/  LDL.64 R16, [R1+0x60] ;  /* 0x0000600001107983 */ /* 0x001f220000100a00 */
[----:B------:R-:W0:Y:S02]  /*520e0*/  S2R R26, SR_TID.X ;  /* 0x00000000001a7919 */ /* 0x000e240000002100 */
[----:B0-----:R-:W-:Y:S01]  /*520f0*/  LOP3.LUT R61, R26, 0x7, RZ, 0xc0, !PT ;  /* 0x000000071a3d7812 */ /* 0x001fe200078ec0ff */
[----:B--2---:R0:W-:Y:S04]  /*52100*/  STL.64 [R1+0x55a0], R56 ;  /* 0x0055a03801007387 */ /* 0x0041e80000100a00 */
[----:B0-----:R-:W2:Y:S04]  /*52110*/  LDL.LU.64 R56, [R1+0x520] ;  /* 0x0005200001387983 */ /* 0x001ea80000300a00 */
[----:B------:R-:W2:Y:S01]  /*52120*/  LDL.LU.64 R58, [R1+0x528] ;  /* 0x00052800013a7983 */ /* 0x000ea20000300a00 */
[----:B------:R-:W-:-:S02]  /*52130*/  IMAD R61, R61, 0x110, RZ ;  /* 0x000001103d3d7824 */ /* 0x000fc400078e02ff */
[C---:B------:R-:W-:Y:S01]  /*52140*/  IMAD.SHL.U32 R60, R26.reuse, 0x80, RZ ;  /* 0x000000801a3c7824 */ /* 0x040fe200078e00ff */
[----:B------:R-:W-:-:S04]  /*52150*/  SHF.L.U32 R26, R26, 0x1, RZ ;  /* 0x000000011a1a7819 */ /* 0x000fc800000006ff */
[----:B------:R-:W-:-:S04]  /*52160*/  LOP3.LUT R26, R61, 0x10, R26, 0x78, !PT ;  /* 0x000000103d1a7812 */ /* 0x000fc800078e781a */
[----:B------:R-:W-:-:S04]  /*52170*/  LOP3.LUT R26, R26, 0x800, R60, 0xf8, !PT ;  /* 0x000008001a1a7812 */ /* 0x000fc800078ef83c */
[----:B------:R-:W-:-:S05]  /*52180*/  LOP3.LUT R26, R26, 0x40, RZ, 0x3c, !PT ;  /* 0x000000401a1a7812 */ /* 0x000fca00078e3cff */
[----:B------:R-:W0:Y:S01]  /*52190*/  LDSM.16.MT88.4 R48, [R26+UR5+0x8000] ;  /* 0x008000051a30783b */ /* 0x000e220008004200 */
[----:B------:R-:W-:Y:S03]  /*521a0*/  HMMA.16816.F32 R20, R8, R12, R20 ;  /* 0x0000000c0814723c */ /* 0x000fe60000001814 */
[----:B------:R-:W-:Y:S01]  /*521b0*/  STL [R1+0x54b8], R34 ;  /* 0x0054b82201007387 */ /* 0x000fe20000100800 */
[----:B------:R-:W-:Y:S02]  /*521c0*/  IMAD.MOV.U32 R30, RZ, RZ, R12 ;  /* 0x000000ffff1e7224 */ /* 0x000fe400078e000c */
[----:B------:R-:W-:Y:S01]  /*521d0*/  IMAD.MOV.U32 R61, RZ, RZ, R13 ;  /* 0x000000ffff3d7224 */ /* 0x000fe200078e000d */
[----:B0-----:R-:W-:Y:S04]  /*521e0*/  STL.64 [R1+0x54c8], R50 ;  /* 0x0054c83201007387 */ /* 0x001fe80000100a00 */
[----:B------:R0:W-:Y:S04]  /*521f0*/  STL.64 [R1+0x54c0], R48 ;  /* 0x0054c03001007387 */ /* 0x0001e80000100a00 */
[----:B0-----:R-:W4:Y:S04]  /*52200*/  LDL.64 R48, [R1+0x30] ;  /* 0x0000300001307983 */ /* 0x001f280000100a00 */
[----:B------:R0:W-:Y:S04]  /*52210*/  STL.64 [R1+0x730], R20 ;  /* 0x0007301401007387 */ /* 0x0001e80000100a00 */
[----:B------:R3:W-:Y:S04]  /*52220*/  STL.64 [R1+0x738], R22 ;  /* 0x0007381601007387 */ /* 0x0007e80000100a00 */
[----:B0-----:R-:W4:Y:S04]  /*52230*/  LDL.LU.64 R20, [R1+0x55b8] ;  /* 0x0055b80001147983 */ /* 0x001f280000300a00 */
[----:B------:R-:W4:Y:S01]  /*52240*/  LDL.LU.64 R12, [R1+0x55b0] ;  /* 0x0055b000010c7983 */ /* 0x000f220000300a00 */
[----:B---3--:R-:W-:-:S02]  /*52250*/  IMAD.MOV.U32 R22, RZ, RZ, R36 ;  /* 0x000000ffff167224 */ /* 0x008fc400078e0024 */
[----:B------:R-:W-:Y:S01]  /*52260*/  IMAD.MOV.U32 R23, RZ, RZ, R37 ;  /* 0x000000ffff177224 */ /* 0x000fe200078e0025 */
[----:B--2---:R-:W-:-:S15]  /*52270*/  HMMA.16816.F32 R56, R8, R36, R56 ;  /* 0x000000240838723c */ /* 0x004fde0000001838 */
[----:B------:R-:W-:-:S04]  /*52280*/  NOP ;  /* 0x0000000000007918 */ /* 0x000fc80000000000 */
[----:B------:R0:W-:Y:S04]  /*52290*/  STL.64 [R1+0x720], R56 ;  /* 0x0007203801007387 */ /* 0x0001e80000100a00 */
[----:B------:R1:W-:Y:S04]  /*522a0*/  STL.64 [R1+0x728], R58 ;  /* 0x0007283a01007387 */ /* 0x0003e80000100a00 */
[----:B0-----:R-:W2:Y:S04]  /*522b0*/  LDL.LU.64 R56, [R1+0x4f0] ;  /* 0x0004f00001387983 */ /* 0x001ea80000300a00 */
[----:B-1----:R-:W2:Y:S04]  /*522c0*/  LDL.LU.64 R58, [R1+0x4f8] ;  /* 0x0004f800013a7983 */ /* 0x002ea80000300a00 */
[----:B------:R-:W3:Y:S04]  /*522d0*/  LDL.LU.64 R36, [R1+0x4e0] ;  /* 0x0004e00001247983 */ /* 0x000ee80000300a00 */
[----:B------:R-:W3:Y:S01]  /*522e0*/  LDL.LU.64 R38, [R1+0x4e8] ;  /* 0x0004e80001267983 */ /* 0x000ee20000300a00 */
[----:B----4-:R-:W-:Y:S01]  /*522f0*/  HMMA.16816.F32 R4, R8, R16, R4 ;  /* 0x000000100804723c */ /* 0x010fe20000001804 */
[----:B------:R-:W-:-:S02]  /*52300*/  IMAD.MOV.U32 R14, RZ, RZ, R16 ;  /* 0x000000ffff0e7224 */ /* 0x000fc400078e0010 */
[----:B------:R-:W-:-:S15]  /*52310*/  IMAD.MOV.U32 R53, RZ, RZ, R3 ;  /* 0x000000ffff357224 */ /* 0x000fde00078e0003 */
[----:B------:R-:W-:Y:S01]  /*52320*/  NOP ;  /* 0x0000000000007918 */ /* 0x000fe20000000000 */
[----:B------:R0:W-:Y:S04]  /*52330*/  STL.64 [R1+0x710], R4 ;  /* 0x0007100401007387 */ /* 0x0001e80000100a00 */
[----:B------:R1:W-:Y:S01]  /*52340*/  STL.64 [R1+0x718], R6 ;  /* 0x0007180601007387 */ /* 0x0003e20000100a00 */
[----:B------:R-:W-:Y:S02]  /*52350*/  IMAD.MOV.U32 R60, RZ, RZ, R44 ;  /* 0x000000ffff3c7224 */ /* 0x000fe400078e002c */
[----:B------:R-:W-:Y:S01]  /*52360*/  IMAD.MOV.U32 R35, RZ, RZ, R45 ;  /* 0x000000ffff237224 */ /* 0x000fe200078e002d */
[----:B0-----:R-:W4:Y:S01]  /*52370*/  LDL.LU.64 R4, [R1+0x55a8] ;  /* 0x0055a80001047983 */ /* 0x001f220000300a00 */
[----:B-1----:R-:W-:Y:S02]  /*52380*/  IMAD.MOV.U32 R7, RZ, RZ, R17 ;  /* 0x000000ffff077224 */ /* 0x002fe400078e0011 */
[----:B------:R-:W-:-:S15]  /*52390*/  HMMA.16816.F32 R16, R8, R44, R40 ;  /* 0x0000002c0810723c */ /* 0x000fde0000001828 */
[----:B------:R-:W-:-:S04]  /*523a0*/  NOP ;  /* 0x0000000000007918 */ /* 0x000fc80000000000 */
[----:B------:R0:W-:Y:S04]  /*523b0*/  STL.64 [R1+0x700], R16 ;  /* 0x0007001001007387 */ /* 0x0001e80000100a00 */
[----:B------:R1:W-:Y:S04]  /*523c0*/  STL.64 [R1+0x708], R18 ;  /* 0x0007081201007387 */ /* 0x0003e80000100a00 */
[----:B0-----:R-:W4:Y:S04]  /*523d0*/  LDL.LU.64 R16, [R1+0x4d0] ;  /* 0x0004d00001107983 */ /* 0x001f280000300a00 */
[----:B-1----:R-:W4:Y:S04]  /*523e0*/  LDL.LU.64 R18, [R1+0x4d8] ;  /* 0x0004d80001127983 */ /* 0x002f280000300a00 */
[----:B------:R-:W4:Y:S04]  /*523f0*/  LDL.LU.64 R40, [R1+0x4c0] ;  /* 0x0004c00001287983 */ /* 0x000f280000300a00 */
[----:B------:R-:W4:Y:S04]  /*52400*/  LDL.LU.64 R42, [R1+0x4c8] ;  /* 0x0004c800012a7983 */ /* 0x000f280000300a00 */
[----:B------:R-:W4:Y:S04]  /*52410*/  LDL.LU.64 R44, [R1+0x4b0] ;  /* 0x0004b000012c7983 */ /* 0x000f280000300a00 */
[----:B------:R-:W4:Y:S01]  /*52420*/  LDL.LU.64 R46, [R1+0x4b8] ;  /* 0x0004b800012e7983 */ /* 0x000f220000300a00 */
[C---:B--2---:R-:W-:Y:S08]  /*52430*/  HMMA.16816.F32 R52, R8.reuse, R52, R56 ;  /* 0x000000340834723c */ /* 0x044ff00000001838 */
[----:B---3--:R-:W-:Y:S01]  /*52440*/  HMMA.16816.F32 R36, R8, R48, R36 ;  /* 0x000000300824723c */ /* 0x008fe20000001824 */
[----:B------:R-:W2:Y:S10]  /*52450*/  LDL.LU.64 R56, [R1+0x55a0] ;  /* 0x0055a00001387983 */ /* 0x000eb40000300a00 */
[----:B------:R0:W-:Y:S04]  /*52460*/  STL.64 [R1+0x6f0], R52 ;  /* 0x0006f03401007387 */ /* 0x0001e80000100a00 */
[----:B------:R1:W-:Y:S04]  /*52470*/  STL.64 [R1+0x6f8], R54 ;  /* 0x0006f83601007387 */ /* 0x0003e80000100a00 */
[----:B0-----:R-:W3:Y:S04]  /*52480*/  LDL.LU.64 R52, [R1+0x4a0] ;  /* 0x0004a00001347983 */ /* 0x001ee80000300a00 */
[----:B-1----:R-:W3:Y:S04]  /*52490*/  LDL.LU.64 R54, [R1+0x4a8] ;  /* 0x0004a80001367983 */ /* 0x002ee80000300a00 */
[----:B------:R0:W-:Y:S04]  /*524a0*/  STL.64 [R1+0x6e0], R36 ;  /* 0x0006e02401007387 */ /* 0x0001e80000100a00 */
[----:B------:R-:W-:Y:S04]  /*524b0*/  STL.64 [R1+0x6e8], R38 ;  /* 0x0006e82601007387 */ /* 0x000fe80000100a00 */
[----:B0-----:R-:W2:Y:S01]  /*524c0*/  LDL.LU.64 R36, [R1+0x5598] ;  /* 0x0055980001247983 */ /* 0x001ea20000300a00 */
[----:B------:R-:W-:-:S02]  /*524d0*/  IMAD.MOV.U32 R6, RZ, RZ, R48 ;  /* 0x000000ffff067224 */ /* 0x000fc400078e0030 */
[----:B------:R-:W-:Y:S02]  /*524e0*/  IMAD.MOV.U32 R3, RZ, RZ, R49 ;  /* 0x000000ffff037224 */ /* 0x000fe400078e0031 */
[----:B------:R-:W3:Y:S04]  /*524f0*/  LDL.LU.64 R48, [R1+0x480] ;  /* 0x0004800001307983 */ /* 0x000ee80000300a00 */
[----:B------:R-:W3:Y:S04]  /*52500*/  LDL.LU.64 R50, [R1+0x488] ;  /* 0x0004880001327983 */ /* 0x000ee80000300a00 */
[----:B------:R-:W-:Y:S04]  /*52510*/  STL.64 [R1+0x5508], R6 ;  /* 0x0055080601007387 */ /* 0x000fe80000100a00 */
[----:B----4-:R0:W-:Y:S04]  /*52520*/  STL.64 [R1+0x5500], R4 ;  /* 0x0055000401007387 */ /* 0x0101e80000100a00 */
[----:B0-----:R-:W4:Y:S04]  /*52530*/  LDL.LU.64 R4, [R1+0x490] ;  /* 0x0004900001047983 */ /* 0x001f280000300a00 */
[----:B------:R-:W4:Y:S01]  /*52540*/  LDL.LU.64 R6, [R1+0x498] ;  /* 0x0004980001067983 */ /* 0x000f220000300a00 */
[C---:B--2---:R-:W-:Y:S03]  /*52550*/  HMMA.16816.F32 R36, R8.reuse, R36, R16 ;  /* 0x000000240824723c */ /* 0x044fe60000001810 */
[----:B------:R-:W2:Y:S05]  /*52560*/  LDL.LU.64 R16, [R1+0x5590] ;  /* 0x0055900001107983 */ /* 0x000eaa0000300a00 */
[----:B------:R-:W-:Y:S01]  /*52570*/  HMMA.16816.F32 R44, R8, R56, R44 ;  /* 0x00000038082c723c */ /* 0x000fe2000000182c */
[----:B------:R-:W-:-:S02]  /*52580*/  IMAD.MOV.U32 R2, RZ, RZ, R56 ;  /* 0x000000ffff027224 */ /* 0x000fc400078e0038 */
[----:B------:R-:W-:-:S08]  /*52590*/  IMAD.MOV.U32 R0, RZ, RZ, R57 ;  /* 0x000000ffff007224 */ /* 0x000fd000078e0039 */
[----:B------:R-:W-:Y:S04]  /*525a0*/  STL.64 [R1+0x6d0], R36 ;  /* 0x0006d02401007387 */ /* 0x000fe80000100a00 */
[----:B------:R0:W-:Y:S04]  /*525b0*/  STL.64 [R1+0x6d8], R38 ;  /* 0x0006d82601007387 */ /* 0x0001e80000100a00 */
[----:B0-----:R-:W3:Y:S04]  /*525c0*/  LDL.LU.64 R38, [R1+0x5588] ;  /* 0x0055880001267983 */ /* 0x001ee80000300a00 */
[----:B------:R-:W3:Y:S01]  /*525d0*/  LDL.LU.64 R36, [R1+0x5580] ;  /* 0x0055800001247983 */ /* 0x000ee20000300a00 */
[----:B--2---:R-:W-:Y:S01]  /*525e0*/  HMMA.16816.F32 R40, R8, R16, R40 ;  /* 0x000000100828723c */ /* 0x004fe20000001828 */
[----:B------:R-:W-:-:S02]  /*525f0*/  IMAD.MOV.U32 R34, RZ, RZ, R16 ;  /* 0x000000ffff227224 */ /* 0x000fc400078e0010 */
[----:B------:R-:W-:-:S15]  /*52600*/  IMAD.MOV.U32 R15, RZ, RZ, R17 ;  /* 0x000000ffff0f7224 */ /* 0x000fde00078e0011 */
[----:B------:R-:W-:Y:S01]  /*52610*/  NOP ;  /* 0x0000000000007918 */ /* 0x000fe20000000000 */
[----:B------:R-:W-:Y:S04]  /*52620*/  STL.64 [R1+0x6c0], R40 ;  /* 0x0006c02801007387 */ /* 0x000fe80000100a00 */
[----:B------:R0:W-:Y:S04]  /*52630*/  STL.64 [R1+0x6c8], R42 ;  /* 0x0006c82a01007387 */ /* 0x0001e80000100a00 */
[----:B0-----:R-:W2:Y:S04]  /*52640*/  LDL.LU.64 R42, [R1+0x5578] ;  /* 0x00557800012a7983 */ /* 0x001ea80000300a00 */
[----:B------:R-:W2:Y:S04]  /*52650*/  LDL.LU.64 R40, [R1+0x5570] ;  /* 0x0055700001287983 */ /* 0x000ea80000300a00 */
[----:B------:R-:W2:Y:S04]  /*52660*/  LDL.LU.64 R18, [R1+0x5568] ;  /* 0x0055680001127983 */ /* 0x000ea80000300a00 */
[----:B------:R-:W2:Y:S04]  /*52670*/  LDL.LU.64 R16, [R1+0x5560] ;  /* 0x0055600001107983 */ /* 0x000ea80000300a00 */
[----:B------:R-:W-:Y:S04]  /*52680*/  STL.64 [R1+0x6b0], R44 ;  /* 0x0006b02c01007387 */ /* 0x000fe80000100a00 */
[----:B------:R0:W-:Y:S04]  /*52690*/  STL.64 [R1+0x6b8], R46 ;  /* 0x0006b82e01007387 */ /* 0x0001e80000100a00 */
[----:B0-----:R-:W2:Y:S04]  /*526a0*/  LDL.LU.64 R46, [R1+0x5558] ;  /* 0x00555800012e7983 */ /* 0x001ea80000300a00 */
[----:B------:R-:W2:Y:S04]  /*526b0*/  LDL.LU.64 R44, [R1+0x5550] ;  /* 0x00555000012c7983 */ /* 0x000ea80000300a00 */
[----:B------:R-:W2:Y:S04]  /*526c0*/  LDL.LU.64 R58, [R1+0x5548] ;  /* 0x00554800013a7983 */ /* 0x000ea80000300a00 */
[----:B------:R-:W3:Y:S02]  /*526d0*/  LDL.LU.64 R56, [R1+0x5540] ;  /* 0x0055400001387983 */ /* 0x000ee40000300a00 */
[----:B---3--:R-:W-:-:S15]  /*526e0*/  HMMA.16816.F32 R52, R8, R56, R52 ;  /* 0x000000380834723c */ /* 0x008fde0000001834 */
[----:B------:R-:W-:-:S04]  /*526f0*/  NOP ;  /* 0x0000000000007918 */ /* 0x000fc80000000000 */
[----:B------:R-:W-:Y:S04]  /*52700*/  STL.64 [R1+0x6a0], R52 ;  /* 0x0006a03401007387 */ /* 0x000fe80000100a00 */
[----:B------:R0:W-:Y:S04]  /*52710*/  STL.64 [R1+0x6a8], R54 ;  /* 0x0006a83601007387 */ /* 0x0001e80000100a00 */
[----:B0-----:R-:W3:Y:S04]  /*52720*/  LDL.LU.64 R54, [R1+0x5538] ;  /* 0x0055380001367983 */ /* 0x001ee80000300a00 */
[----:B------:R-:W4:Y:S04]  /*52730*/  LDL.LU.64 R52, [R1+0x5530] ;  /* 0x0055300001347983 */ /* 0x000f280000300a00 */
[----:B--2---:R-:W-:Y:S04]  /*52740*/  STL.64 [R1+0x53f0], R58 ;  /* 0x0053f03a01007387 */ /* 0x004fe80000100a00 */
[----:B------:R4:W-:Y:S02]  /*52750*/  STL.64 [R1+0x53e8], R56 ;  /* 0x0053e83801007387 */ /* 0x0009e40000100a00 */
[----:B----4-:R-:W-:Y:S02]  /*52760*/  HMMA.16816.F32 R56, R8, R52, R4 ;  /* 0x000000340838723c */ /* 0x010fe40000001804 */
[----:B------:R-:W2:Y:S04]  /*52770*/  LDL.LU.64 R4, [R1+0x470] ;  /* 0x0004700001047983 */ /* 0x000ea80000300a00 */
[----:B------:R-:W2:-:S13]  /*52780*/  LDL.LU.64 R6, [R1+0x478] ;  /* 0x0004780001067983 */ /* 0x000e9a0000300a00 */
[----:B------:R-:W-:Y:S04]  /*52790*/  STL.64 [R1+0x690], R56 ;  /* 0x0006903801007387 */ /* 0x000fe80000100a00 */
[----:B------:R-:W-:Y:S04]  /*527a0*/  STL.64 [R1+0x698], R58 ;  /* 0x0006983a01007387 */ /* 0x000fe80000100a00 */
[----:B---3--:R-:W-:Y:S04]  /*527b0*/  STL.64 [R1+0x5400], R54 ;  /* 0x0054003601007387 */ /* 0x008fe80000100a00 */
[----:B------:R0:W-:Y:S02]  /*527c0*/  STL.64 [R1+0x53f8], R52 ;  /* 0x0053f83401007387 */ /* 0x0001e40000100a00 */
[----:B0-----:R-:W-:Y:S01]  /*527d0*/  HMMA.16816.F32 R52, R8, R44, R48 ;  /* 0x0000002c0834723c */ /* 0x001fe20000001830 */
[----:B------:R-:W-:-:S02]  /*527e0*/  IMAD.MOV.U32 R48, RZ, RZ, R41 ;  /* 0x000000ffff307224 */ /* 0x000fc400078e0029 */
[----:B------:R-:W-:Y:S01]  /*527f0*/  IMAD.MOV.U32 R49, RZ, RZ, R42 ;  /* 0x000000ffff317224 */ /* 0x000fe200078e002a */
[----:B------:R-:W2:-:S15]  /*52800*/  LDL.LU R41, [R1+0x5528] ;  /* 0x0055280001297983 */ /* 0x000e9e0000300800 */
[----:B------:R0:W-:Y:S04]  /*52810*/  STL.64 [R1+0x680], R52 ;  /* 0x0006803401007387 */ /* 0x0001e80000100a00 */
[----:B------:R-:W-:Y:S04]  /*52820*/  STL.64 [R1+0x688], R54 ;  /* 0x0006883601007387 */ /* 0x000fe80000100a00 */
[----:B------:R-:W3:Y:S04]  /*52830*/  LDL.LU R42, [R1+0x5524] ;  /* 0x00552400012a7983 */ /* 0x000ee80000300800 */
[----:B------:R1:W-:Y:S04]  /*52840*/  STL.64 [R1+0x54d8], R48 ;  /* 0x0054d83001007387 */ /* 0x0003e80000100a00 */
[----:B0-----:R-:W4:Y:S01]  /*52850*/  LDL.64 R52, [R1+0xf0] ;  /* 0x0000f00001347983 */ /* 0x001f220000100a00 */
[----:B-1----:R-:W-:-:S02]  /*52860*/  IMAD.MOV.U32 R48, RZ, RZ, R39 ;  /* 0x000000ffff307224 */ /* 0x002fc400078e0027 */
[----:B------:R-:W-:Y:S01]  /*52870*/  IMAD.MOV.U32 R49, RZ, RZ, R18 ;  /* 0x000000ffff317224 */ /* 0x000fe200078e0012 */
[----:B--2---:R-:W-:Y:S01]  /*52880*/  HMMA.16816.F32 R4, R8, R40, R4 ;  /* 0x000000280804723c */ /* 0x004fe20000001804 */
[----:B----4-:R-:W-:Y:S04]  /*52890*/  STL.64 [R1+0x54d0], R52 ;  /* 0x0054d03401007387 */ /* 0x010fe80000100a00 */
[----:B------:R-:W-:Y:S04]  /*528a0*/  STL.64 [R1+0x5410], R46 ;  /* 0x0054102e01007387 */ /* 0x000fe80000100a00 */
[----:B------:R0:W-:Y:S02]  /*528b0*/  STL.64 [R1+0x5408], R44 ;  /* 0x0054082c01007387 */ /* 0x0001e40000100a00 */
[----:B0-----:R-:W-:Y:S01]  /*528c0*/  MOV R44, R43 ;  /* 0x0000002b002c7202 */ /* 0x001fe20000000f00 */
[----:B------:R-:W-:Y:S01]  /*528d0*/  IMAD.MOV.U32 R45, RZ, RZ, R38 ;  /* 0x000000ffff2d7224 */ /* 0x000fe200078e0026 */
[----:B------:R-:W3:Y:S04]  /*528e0*/  LDL.LU R43, [R1+0x5520] ;  /* 0x00552000012b7983 */ /* 0x000ee80000300800 */
[----:B------:R-:W2:Y:S04]  /*528f0*/  LDL.LU R38, [R1+0x551c] ;  /* 0x00551c0001267983 */ /* 0x000ea80000300800 */
[----:B------:R0:W-:Y:S04]  /*52900*/  STL.64 [R1+0x54e0], R44 ;  /* 0x0054e02c01007387 */ /* 0x0001e80000100a00 */
[----:B------:R-:W2:Y:S04]  /*52910*/  LDL.LU R39, [R1+0x5518] ;  /* 0x0055180001277983 */ /* 0x000ea80000300800 */
[----:B------:R-:W4:Y:S04]  /*52920*/  LDL.LU R18, [R1+0x5514] ;  /* 0x0055140001127983 */ /* 0x000f280000300800 */
[----:B------:R1:W-:Y:S04]  /*52930*/  STL.64 [R1+0x54e8], R48 ;  /* 0x0054e83001007387 */ /* 0x0003e80000100a00 */
[----:B------:R-:W2:Y:S04]  /*52940*/  LDL.LU.64 R52, [R1+0x440] ;  /* 0x0004400001347983 */ /* 0x000ea80000300a00 */
[----:B------:R-:W2:Y:S04]  /*52950*/  LDL.LU.64 R54, [R1+0x448] ;  /* 0x0004480001367983 */ /* 0x000ea80000300a00 */
[----:B------:R1:W-:Y:S04]  /*52960*/  STL.64 [R1+0x670], R4 ;  /* 0x0006700401007387 */ /* 0x0003e80000100a00 */
[----:B------:R1:W-:Y:S04]  /*52970*/  STL.64 [R1+0x678], R6 ;  /* 0x0006780601007387 */ /* 0x0003e80000100a00 */
[----:B0-----:R-:W2:Y:S04]  /*52980*/  LDL.LU.64 R44, [R1+0x420] ;  /* 0x00042000012c7983 */ /* 0x001ea80000300a00 */
[----:B------:R-:W2:Y:S01]  /*52990*/  LDL.LU.64 R46, [R1+0x428] ;  /* 0x00042800012e7983 */ /* 0x000ea20000300a00 */
[----:B-1----:R-:W-:-:S02]  /*529a0*/  IMAD.MOV.U32 R48, RZ, RZ, R19 ;  /* 0x000000ffff307224 */ /* 0x002fc400078e0013 */
[----:B------:R-:W-:Y:S01]  /*529b0*/  IMAD.MOV.U32 R49, RZ, RZ, R27 ;  /* 0x000000ffff317224 */ /* 0x000fe200078e001b */
[----:B------:R-:W2:Y:S04]  /*529c0*/  LDL.LU.64 R4, [R1+0x410] ;  /* 0x0004100001047983 */ /* 0x000ea80000300a00 */
[----:B------:R-:W2:Y:S04]  /*529d0*/  LDL.LU.64 R6, [R1+0x418] ;  /* 0x0004180001067983 */ /* 0x000ea80000300a00 */
[----:B------:R-:W4:Y:S04]  /*529e0*/  LDL.LU R19, [R1+0x5510] ;  /* 0x0055100001137983 */ /* 0x000f280000300800 */
[----:B------:R0:W-:Y:S04]  /*529f0*/  STL.64 [R1+0x54f8], R48 ;  /* 0x0054f83001007387 */ /* 0x0001e80000100a00 */
[----:B0-----:R-:W2:Y:S04]  /*52a00*/  LDL.LU.64 R48, [R1+0x450] ;  /* 0x0004500001307983 */ /* 0x001ea80000300a00 */
[----:B------:R-:W2:Y:S04]  /*52a10*/  LDL.LU.64 R50, [R1+0x458] ;  /* 0x0004580001327983 */ /* 0x000ea80000300a00 */
[----:B------:R-:W2:Y:S04]  /*52a20*/  LDL.64 R56, [R1+0xe0] ;  /* 0x0000e00001387983 */ /* 0x000ea80000100a00 */
[----:B--2---:R0:W-:Y:S04]  /*52a30*/  STL.64 [R1+0x54f0], R56 ;  /* 0x0054f03801007387 */ /* 0x0041e80000100a00 */
[----:B0-----:R-:W2:Y:S04]  /*52a40*/  LDL.LU.64 R56, [R1+0x460] ;  /* 0x0004600001387983 */ /* 0x001ea80000300a00 */
[----:B------:R-:W2:Y:S04]  /*52a50*/  LDL.LU.64 R58, [R1+0x468] ;  /* 0x00046800013a7983 */ /* 0x000ea80000300a00 */
[----:B---3--:R-:W-:Y:S04]  /*52a60*/  STL.64 [R1+0x5420], R42 ;  /* 0x0054202a01007387 */ /* 0x008fe80000100a00 */
[----:B------:R2:W-:Y:S04]  /*52a70*/  STL.64 [R1+0x5418], R40 ;  /* 0x0054182801007387 */ /* 0x0005e80000100a00 */
[----:B------:R-:W-:Y:S04]  /*52a80*/  STL.64 [R1+0x5430], R38 ;  /* 0x0054302601007387 */ /* 0x000fe80000100a00 */
[----:B------:R0:W-:Y:S01]  /*52a90*/  STL.64 [R1+0x5428], R36 ;  /* 0x0054282401007387 */ /* 0x0001e20000100a00 */
[C---:B------:R-:W-:Y:S08]  /*52aa0*/  HMMA.16816.F32 R44, R8.reuse, R24, R44 ;  /* 0x00000018082c723c */ /* 0x040ff0000000182c */
[C---:B--2---:R-:W-:Y:S08]  /*52ab0*/  HMMA.16816.F32 R40, R8.reuse, R36, R56 ;  /* 0x000000240828723c */ /* 0x044ff00000001838 */
[C---:B0-----:R-:W-:Y:S11]  /*52ac0*/  HMMA.16816.F32 R36, R8.reuse, R32, R48 ;  /* 0x000000200824723c */ /* 0x041ff60000001830 */
[----:B------:R-:W-:Y:S04]  /*52ad0*/  STL.64 [R1+0x660], R40 ;  /* 0x0006602801007387 */ /* 0x000fe80000100a00 */
[----:B------:R0:W-:Y:S02]  /*52ae0*/  STL.64 [R1+0x668], R42 ;  /* 0x0006682a01007387 */ /* 0x0001e40000100a00 */
[C---:B0-----:R-:W-:Y:S02]  /*52af0*/  HMMA.16816.F32 R40, R8.reuse, R28, R52 ;  /* 0x0000001c0828723c */ /* 0x041fe40000001834 */
[----:B------:R-:W-:Y:S04]  /*52b00*/  STL.64 [R1+0x54a0], R32 ;  /* 0x0054a02001007387 */ /* 0x000fe80000100a00 */
[----:B------:R0:W-:Y:S04]  /*52b10*/  STL.64 [R1+0x650], R36 ;  /* 0x0006502401007387 */ /* 0x0001e80000100a00 */
[----:B------:R1:W-:Y:S04]  /*52b20*/  STL.64 [R1+0x658], R38 ;  /* 0x0006582601007387 */ /* 0x0003e80000100a00 */
[----:B0-----:R-:W2:Y:S04]  /*52b30*/  LDL.LU.64 R36, [R1+0x380] ;  /* 0x0003800001247983 */ /* 0x001ea80000300a00 */
[----:B-1----:R-:W2:Y:S04]  /*52b40*/  LDL.LU.64 R38, [R1+0x388] ;  /* 0x0003880001267983 */ /* 0x002ea80000300a00 */
[----:B------:R-:W-:Y:S04]  /*52b50*/  STL.64 [R1+0x640], R40 ;  /* 0x0006402801007387 */ /* 0x000fe80000100a00 */
[----:B------:R0:W-:Y:S04]  /*52b60*/  STL.64 [R1+0x648], R42 ;  /* 0x0006482a01007387 */ /* 0x0001e80000100a00 */
[----:B------:R-:W-:Y:S01]  /*52b70*/  STL.64 [R1+0x5490], R28 ;  /* 0x0054901c01007387 */ /* 0x000fe20000100a00 */
[C---:B0-----:R-:W-:Y:S03]  /*52b80*/  HMMA.16816.F32 R40, R8.reuse, R20, R4 ;  /* 0x000000140828723c */ /* 0x041fe60000001804 */
[----:B------:R-:W3:Y:S04]  /*52b90*/  LDL.LU.64 R4, [R1+0x370] ;  /* 0x0003700001047983 */ /* 0x000ee80000300a00 */
[----:B------:R0:W-:Y:S04]  /*52ba0*/  STL.64 [R1+0x630], R44 ;  /* 0x0006302c01007387 */ /* 0x0001e80000100a00 */
[----:B------:R1:W-:Y:S04]  /*52bb0*/  STL.64 [R1+0x638], R46 ;  /* 0x0006382e01007387 */ /* 0x0003e80000100a00 */
[----:B------:R-:W3:Y:S04]  /*52bc0*/  LDL.LU.64 R6, [R1+0x378] ;  /* 0x0003780001067983 */ /* 0x000ee80000300a00 */
[----:B------:R0:W-:Y:S04]  /*52bd0*/  STL.64 [R1+0x620], R40 ;  /* 0x0006202801007387 */ /* 0x0001e80000100a00 */
[----:B------:R0:W-:Y:S04]  /*52be0*/  STL.64 [R1+0x628], R42 ;  /* 0x0006282a01007387 */ /* 0x0001e80000100a00 */
[----:B------:R-:W4:Y:S04]  /*52bf0*/  LDL.LU.64 R48, [R1+0x360] ;  /* 0x0003600001307983 */ /* 0x000f280000300a00 */
[----:B------:R-:W4:Y:S04]  /*52c00*/  LDL.LU.64 R50, [R1+0x368] ;  /* 0x0003680001327983 */ /* 0x000f280000300a00 */
[----:B------:R-:W4:Y:S04]  /*52c10*/  LDL.LU.64 R56, [R1+0x350] ;  /* 0x0003500001387983 */ /* 0x000f280000300a00 */
[----:B------:R-:W4:Y:S04]  /*52c20*/  LDL.LU.64 R58, [R1+0x358] ;  /* 0x00035800013a7983 */ /* 0x000f280000300a00 */
[----:B0-----:R-:W4:Y:S04]  /*52c30*/  LDL.LU.64 R44, [R1+0x340] ;  /* 0x00034000012c7983 */ /* 0x001f280000300a00 */
[----:B-1----:R-:W4:Y:S04]  /*52c40*/  LDL.LU.64 R46, [R1+0x348] ;  /* 0x00034800012e7983 */ /* 0x002f280000300a00 */
[----:B------:R-:W4:Y:S04]  /*52c50*/  LDL.LU.64 R52, [R1+0x330] ;  /* 0x0003300001347983 */ /* 0x000f280000300a00 */
[----:B------:R-:W4:Y:S04]  /*52c60*/  LDL.LU.64 R54, [R1+0x338] ;  /* 0x0003380001367983 */ /* 0x000f280000300a00 */
[----:B------:R-:W4:Y:S04]  /*52c70*/  LDL.LU.64 R40, [R1+0x1950] ;  /* 0x0019500001287983 */ /* 0x000f280000300a00 */
[----:B------:R-:W4:Y:S04]  /*52c80*/  LDL.LU.64 R42, [R1+0x1958] ;  /* 0x00195800012a7983 */ /* 0x000f280000300a00 */
[----:B------:R-:W-:Y:S01]  /*52c90*/  STL.64 [R1+0x5450], R20 ;  /* 0x0054501401007387 */ /* 0x000fe20000100a00 */
[C---:B--2---:R-:W-:Y:S08]  /*52ca0*/  HMMA.16816.F32 R36, R8.reuse, R16, R36 ;  /* 0x000000100824723c */ /* 0x044ff00000001824 */
[C---:B---3--:R-:W-:Y:S11]  /*52cb0*/  HMMA.16816.F32 R4, R8.reuse, R12, R4 ;  /* 0x0000000c0804723c */ /* 0x048ff60000001804 */
[----:B------:R0:W-:Y:S04]  /*52cc0*/  STL.64 [R1+0x610], R36 ;  /* 0x0006102401007387 */ /* 0x0001e80000100a00 */
[----:B------:R1:W-:Y:S04]  /*52cd0*/  STL.64 [R1+0x618], R38 ;  /* 0x0006182601007387 */ /* 0x0003e80000100a00 */
[----:B0-----:R-:W2:Y:S04]  /*52ce0*/  LDL.LU.64 R36, [R1+0x1930] ;  /* 0x0019300001247983 */ /* 0x001ea80000300a00 */
[----:B-1----:R-:W2:Y:S04]  /*52cf0*/  LDL.LU.64 R38, [R1+0x1938] ;  /* 0x0019380001267983 */ /* 0x002ea80000300a00 */
[----:B----4-:R-:W-:Y:S04]  /*52d00*/  STL.64 [R1+0x53d0], R18 ;  /* 0x0053d01201007387 */ /* 0x010fe80000100a00 */
[----:B------:R0:W-:Y:S04]  /*52d10*/  STL.64 [R1+0x53c8], R16 ;  /* 0x0053c81001007387 */ /* 0x0001e80000100a00 */
[----:B0-----:R-:W3:Y:S04]  /*52d20*/  LDL.LU.64 R16, [R1+0x320] ;  /* 0x0003200001107983 */ /* 0x001ee80000300a00 */
[----:B------:R-:W3:Y:S04]  /*52d30*/  LDL.LU.64 R18, [R1+0x328] ;  /* 0x0003280001127983 */ /* 0x000ee80000300a00 */
[----:B------:R-:W-:Y:S04]  /*52d40*/  STL.64 [R1+0x600], R4 ;  /* 0x0006000401007387 */ /* 0x000fe80000100a00 */
[----:B------:R0:W-:Y:S04]  /*52d50*/  STL.64 [R1+0x608], R6 ;  /* 0x0006080601007387 */ /* 0x0001e80000100a00 */
[----:B0-----:R-:W4:Y:S04]  /*52d60*/  LDL.LU.64 R6, [R1+0x5508] ;  /* 0x0055080001067983 */ /* 0x001f280000300a00 */
[----:B------:R-:W2:Y:S04]  /*52d70*/  LDL.LU.64 R4, [R1+0x5500] ;  /* 0x0055000001047983 */ /* 0x000ea80000300a00 */
[----:B------:R-:W-:Y:S01]  /*52d80*/  STL.64 [R1+0x5498], R12 ;  /* 0x0054980c01007387 */ /* 0x000fe20000100a00 */
[----:B--2---:R-:W-:-:S15]  /*52d90*/  HMMA.16816.F32 R48, R8, R4, R48 ;  /* 0x000000040830723c */ /* 0x004fde0000001830 */
[----:B------:R-:W-:-:S04]  /*52da0*/  NOP ;  /* 0x0000000000007918 */ /* 0x000fc80000000000 */
[----:B------:R0:W-:Y:S04]  /*52db0*/  STL.64 [R1+0x5f0], R48 ;  /* 0x0005f03001007387 */ /* 0x0001e80000100a00 */
[----:B------:R1:W-:Y:S04]  /*52dc0*/  STL.64 [R1+0x5f8], R50 ;  /* 0x0005f83201007387 */ /* 0x0003e80000100a00 */
[----:B0-----:R-:W1:Y:S04]  /*52dd0*/  LDL.LU.64 R48, [R1+0x54f8] ;  /* 0x0054f80001307983 */ /* 0x001e680000300a00 */
[----:B------:R-:W-:Y:S01]  /*52de0*/  STL.64 [R1+0x53c0], R4 ;  /* 0x0053c00401007387 */ /* 0x000fe20000100a00 */
[----:B-1----:R-:W-:Y:S03]  /*52df0*/  HMMA.16816.F32 R48, R8, R48, R56 ;  /* 0x000000300830723c */ /* 0x002fe60000001838 */
[----:B------:R-:W2:-:S15]  /*52e00*/  LDL.LU.64 R56, [R1+0x54f0] ;  /* 0x0054f00001387983 */ /* 0x000e9e0000300a00 */
[----:B------:R-:W-:Y:S01]  /*52e10*/  NOP ;  /* 0x0000000000007918 */ /* 0x000fe20000000000 */
[----:B------:R0:W-:Y:S04]  /*52e20*/  STL.64 [R1+0x5e0], R48 ;  /* 0x0005e03001007387 */ /* 0x0001e80000100a00 */
[----:B------:R1:W-:Y:S04]  /*52e30*/  STL.64 [R1+0x5e8], R50 ;  /* 0x0005e83201007387 */ /* 0x0003e80000100a00 */
[----:B0-----:R-:W1:Y:S02]  /*52e40*/  LDL.LU.64 R48, [R1+0x54e8] ;  /* 0x0054e80001307983 */ /* 0x001e640000300a00 */
[----:B-1----:R-:W-:Y:S02]  /*52e50*/  HMMA.16816.F32 R48, R8, R48, R44 ;  /* 0x000000300830723c */ /* 0x002fe4000000182c */
[----:B------:R-:W3:-:S15]  /*52e60*/  LDL.LU.64 R44, [R1+0x54e0] ;  /* 0x0054e000012c7983 */ /* 0x000ede0000300a00 */
[----:B------:R-:W-:Y:S02]  /*52e70*/  NOP ;  /* 0x0000000000007918 */ /* 0x000fe40000000000 */
[----:B------:R0:W-:Y:S04]  /*52e80*/  STL.64 [R1+0x5d0], R48 ;  /* 0x0005d03001007387 */ /* 0x0001e80000100a00 */
[----:B------:R1:W-:Y:S04]  /*52e90*/  STL.64 [R1+0x5d8], R50 ;  /* 0x0005d83201007387 */ /* 0x0003e80000100a00 */
[----:B0-----:R-:W1:Y:S02]  /*52ea0*/  LDL.LU.64 R48, [R1+0x54d8] ;  /* 0x0054d80001307983 */ /* 0x001e640000300a00 */
[----:B-1----:R-:W-:Y:S02]  /*52eb0*/  HMMA.16816.F32 R48, R8, R48, R52 ;  /* 0x000000300830723c */ /* 0x002fe40000001834 */
[----:B------:R-:W4:-:S15]  /*52ec0*/  LDL.LU.64 R52, [R1+0x54d0] ;  /* 0x0054d00001347983 */ /* 0x000f1e0000300a00 */
[----:B------:R-:W-:Y:S02]  /*52ed0*/  NOP ;  /* 0x0000000000007918 */ /* 0x000fe40000000000 */
[----:B------:R-:W-:Y:S04]  /*52ee0*/  STL.64 [R1+0x5c0], R48 ;  /* 0x0005c03001007387 */ /* 0x000fe80000100a00 */
[----:B------:R0:W-:Y:S04]  /*52ef0*/  STL.64 [R1+0x5c8], R50 ;  /* 0x0005c83201007387 */ /* 0x0001e80000100a00 */
[----:B0-----:R-:W4:Y:S04]  /*52f00*/  LDL.LU.64 R50, [R1+0x54c8] ;  /* 0x0054c80001327983 */ /* 0x001f280000300a00 */
[----:B------:R-:W4:Y:S01]  /*52f10*/  LDL.LU.64 R48, [R1+0x54c0] ;  /* 0x0054c00001307983 */ /* 0x000f220000300a00 */
[----:B---3--:R-:W-:Y:S03]  /*52f20*/  HMMA.16816.F32 R16, R8, R44, R16 ;  /* 0x0000002c0810723c */ /* 0x008fe60000001810 */
[----:B------:R-:W0:Y:S04]  /*52f30*/  LDSM.16.MT88.4 R8, [R26+UR5+0x8080] ;  /* 0x008080051a08783b */ /* 0x000e280008004200 */
[----:B0-----:R2:W-:-:S12]  /*52f40*/  STL [R1+0x53b4], R10 ;  /* 0x0053b40a01007387 */ /* 0x0015d80000100800 */
[----:B------:R-:W-:Y:S04]  /*52f50*/  STL.64 [R1+0x380], R16 ;  /* 0x0003801001007387 */ /* 0x000fe80000100a00 */
[----:B------:R-:W-:Y:S04]  /*52f60*/  STL.64 [R1+0x388], R18 ;  /* 0x0003881201007387 */ /* 0x000fe80000100a00 */
[----:B------:R0:W-:Y:S01]  /*52f70*/  STL [R1+0x53b0], R11 ;  /* 0x0053b00b01007387 */ /* 0x0001e20000100800 */
[----:B------:R-:W-:Y:S02]  /*52f80*/  IMAD.MOV.U32 R44, RZ, RZ, R30 ;  /* 0x000000ffff2c7224 */ /* 0x000fe400078e001e */
[----:B------:R-:W-:-:S02]  /*52f90*/  IMAD.MOV.U32 R45, RZ, RZ, R61 ;  /* 0x000000ffff2d7224 */ /* 0x000fc400078e003d */
[----:B--2---:R-:W-:Y:S02]  /*52fa0*/  IMAD.MOV.U32 R10, RZ, RZ, R56 ;  /* 0x000000ffff0a7224 */ /* 0x004fe400078e0038 */
[----:B0-----:R-:W-:Y:S01]  /*52fb0*/  IMAD.MOV.U32 R11, RZ, RZ, R57 ;  /* 0x000000ffff0b7224 */ /* 0x001fe200078e0039 */
[----:B----4-:R-:W-:Y:S01]  /*52fc0*/  HMMA.16816.F32 R16, R48, R52, R40 ;  /* 0x000000343010723c */ /* 0x010fe20000001828 */
[----:B------:R-:W-:Y:S02]  /*52fd0*/  IMAD.MOV.U32 R27, RZ, RZ, R52 ;  /* 0x000000ffff1b7224 */ /* 0x000fe400078e0034 */
[----:B------:R-:W-:-:S15]  /*52fe0*/  IMAD.MOV.U32 R26, RZ, RZ, R53 ;  /* 0x000000ffff1a7224 */ /* 0x000fde00078e0035 */
[----:B------:R-:W-:Y:S01]  /*52ff0*/  NOP ;  /* 0x0000000000007918 */ /* 0x000fe20000000000 */
[----:B------:R-:W-:Y:S04]  /*53000*/  STL.64 [R1+0xb80], R16 ;  /* 0x000b801001007387 */ /* 0x000fe80000100a00 */
[----:B------:R0:W-:Y:S02]  /*53010*/  STL.64 [R1+0xb88], R18 ;  /* 0x000b881201007387 */ /* 0x0001e40000100a00 */
[----:B0-----:R-:W-:Y:S02]  /*53020*/  HMMA.16816.F32 R16, R48, R56, R36 ;  /* 0x000000383010723c */ /* 0x001fe40000001824 */
[----:B------:R-:W-:Y:S04]  /*53030*/  STL.64 [R1+0x5440], R26 ;  /* 0x0054401a01007387 */ /* 0x000fe80000100a00 */
[----:B------:R-:W-:Y:S01]  /*53040*/  STL.64 [R1+0x5438], R24 ;  /* 0x0054381801007387 */ /* 0x000fe20000100a00 */
[----:B------:R-:W-:-:S02]  /*53050*/  IMAD.MOV.U32 R52, RZ, RZ, R34 ;  /* 0x000000ffff347224 */ /* 0x000fc400078e0022 */
[----:B------:R-:W-:Y:S02]  /*53060*/  IMAD.MOV.U32 R56, RZ, RZ, R22 ;  /* 0x000000ffff387224 */ /* 0x000fe400078e0016 */
[----:B------:R-:W-:Y:S02]  /*53070*/  IMAD.MOV.U32 R57, RZ, RZ, R23 ;  /* 0x000000ffff397224 */ /* 0x000fe400078e0017 */
[----:B------:R-:W-:-:S06]  /*53080*/  IMAD.MOV.U32 R53, RZ, RZ, R15 ;  /* 0x000000ffff357224 */ /* 0x000fcc00078e000f */
[----:B------:R0:W-:Y:S04]  /*53090*/  STL.64 [R1+0xb70], R16 ;  /* 0x000b701001007387 */ /* 0x0001e80000100a00 */
[----:B------:R-:W-:Y:S04]  /*530a0*/  STL.64 [R1+0xb78], R18 ;  /* 0x000b781201007387 */ /* 0x000fe80000100a00 */
[----:B------:R-:W2:Y:S04]  /*530b0*/  LDL.LU R34, [R1+0x54b8] ;  /* 0x0054b80001227983 */ /* 0x000ea80000300800 */
[----:B------:R-:W3:Y:S04]  /*530c0*/  LDL.LU R15, [R1+0x54b4] ;  /* 0x0054b400010f7983 */ /* 0x000ee80000300800 */
[----:B------:R-:W4:Y:S04]  /*530d0*/  LDL.LU R22, [R1+0x54b0] ;  /* 0x0054b00001167983 */ /* 0x000f280000300800 */
[----:B------:R-:W3:Y:S04]  /*530e0*/  LDL.LU R23, [R1+0x54ac] ;  /* 0x0054ac0001177983 */ /* 0x000ee80000300800 */
[----:B------:R1:W-:Y:S04]  /*530f0*/  STL.64 [R1+0x5470], R56 ;  /* 0x0054703801007387 */ /* 0x0003e80000100a00 */
[----:B------:R-:W3:Y:S04]  /*53100*/  LDL.LU R30, [R1+0x54a8] ;  /* 0x0054a800011e7983 */ /* 0x000ee80000300800 */
[----:B------:R-:W-:Y:S04]  /*53110*/  STL.64 [R1+0x5478], R44 ;  /* 0x0054782c01007387 */ /* 0x000fe80000100a00 */
[----:B0-----:R-:W3:Y:S01]  /*53120*/  LDL.64 R16, [R1+0x40] ;  /* 0x0000400001107983 */ /* 0x001ee20000100a00 */
[----:B------:R-:W-:-:S02]  /*53130*/  IMAD.MOV.U32 R4, RZ, RZ, R14 ;  /* 0x000000ffff047224 */ /* 0x000fc400078e000e */
[----:B------:R-:W-:Y:S02]  /*53140*/  IMAD.MOV.U32 R5, RZ, RZ, R7 ;  /* 0x000000ffff057224 */ /* 0x000fe400078e0007 */
[----:B-1----:R-:W-:Y:S02]  /*53150*/  IMAD.MOV.U32 R57, RZ, RZ, R31 ;  /* 0x000000ffff397224 */ /* 0x002fe400078e001f */
[----:B------:R-:W-:Y:S02]  /*53160*/  IMAD.MOV.U32 R24, RZ, RZ, R6 ;  /* 0x000000ffff187224 */ /* 0x000fe400078e0006 */
[----:B------:R-:W-:Y:S02]  /*53170*/  IMAD.MOV.U32 R25, RZ, RZ, R3 ;  /* 0x000000ffff197224 */ /* 0x000fe400078e0003 */
[----:B--2---:R-:W-:Y:S01]  /*53180*/  IMAD.MOV.U32 R56, RZ, RZ, R34 ;  /* 0x000000ffff387224 */ /* 0x004fe200078e0022 */
[----:B---3--:R0:W-:Y:S04]  /*53190*/  STL.64 [R1+0x5458], R16 ;  /* 0x0054581001007387 */ /* 0x0081e80000100a00 */
[----:B------:R-:W2:Y:S01]  /*531a0*/  LDL.LU.64 R32, [R1+0x1910] ;  /* 0x0019100001207983 */ /* 0x000ea20000300a00 */
[----:B------:R-:W-:-:S02]  /*531b0*/  IMAD.MOV.U32 R20, RZ, RZ, R30 ;  /* 0x000000ffff147224 */ /* 0x000fc400078e001e */
[----:B0-----:R-:W-:Y:S02]  /*531c0*/  IMAD.MOV.U32 R16, RZ, RZ, R60 ;  /* 0x000000ffff107224 */ /* 0x001fe400078e003c */
[----:B------:R-:W-:Y:S02]  /*531d0*/  IMAD.MOV.U32 R17, RZ, RZ, R35 ;  /* 0x000000ffff117224 */ /* 0x000fe400078e0023 */
[----:B------:R-:W2:Y:S04]  /*531e0*/  LDL.LU.64 R34, [R1+0x1918] ;  /* 0x0019180001227983 */ /* 0x000ea80000300a00 */
[----:B------:R-:W2:Y:S04]  /*531f0*/  LDL.64 R12, [R1+0xd0] ;  /* 0x0000d000010c7983 */ /* 0x000ea80000100a00 */
[----:B------:R-:W-:Y:S04]  /*53200*/  STL.64 [R1+0x5480], R56 ;  /* 0x0054803801007387 */ /* 0x000fe80000100a00 */
[----:B------:R0:W-:Y:S04]  /*53210*/  STL.64 [R1+0x5468], R16 ;  /* 0x0054681001007387 */ /* 0x0001e80000100a00 */
[----:B------:R-:W-:Y:S04]  /*53220*/  STL.64 [R1+0x5488], R4 ;  /* 0x0054880401007387 */ /* 0x000fe80000100a00 */
[----:B------:R-:W-:Y:S04]  /*53230*/  STL.64 [R1+0x5448], R52 ;  /* 0x0054483401007387 */ /* 0x000fe80000100a00 */
[----:B------:R-:W3:Y:S04]  /*53240*/  LDL.LU.64 R28, [R1+0x18f0] ;  /* 0x0018f000011c7983 */ /* 0x000ee80000300a00 */
[----:B------:R-:W3:Y:S04]  /*53250*/  LDL.LU.64 R30, [R1+0x18f8] ;  /* 0x0018f800011e7983 */ /* 0x000ee80000300a00 */
[----:B0-----:R-:W3:Y:S04]  /*53260*/  LDL.LU.64 R16, [R1+0x18d0] ;  /* 0x0018d00001107983 */ /* 0x001ee80000300a00 */
[----:B------:R-:W3:Y:S04]  /*53270*/  LDL.LU.64 R18, [R1+0x18d8] ;  /* 0x0018d80001127983 */ /* 0x000ee80000300a00 */
[----:B------:R0:W-:Y:S04]  /*53280*/  STL.64 [R1+0x5460], R24 ;  /* 0x0054601801007387 */ /* 0x0001e80000100a00 */
[----:B------:R-:W3:Y:S04]  /*53290*/  LDL.64 R40, [R1+0x20] ;  /* 0x0000200001287983 */ /* 0x000ee80000100a00 */
[----:B0-----:R-:W3:Y:S04]  /*532a0*/  LDL.64 R24, [R1+0xc0] ;  /* 0x0000c00001187983 */ /* 0x001ee80000100a00 */
[----:B------:R-:W-:Y:S04]  /*532b0*/  STL.64 [R1+0x53e0], R10 ;  /* 0x0053e00a01007387 */ /* 0x000fe80000100a00 */
[----:B------:R-:W-:Y:S04]  /*532c0*/  STL.64 [R1+0x53d8], R8 ;  /* 0x0053d80801007387 */ /* 0x000fe80000100a00 */
[----:B------:R-:W3:Y:S04]  /*532d0*/  LDL.LU.64 R4, [R1+0x18b0] ;  /* 0x0018b00001047983 */ /* 0x000ee80000300a00 */
[----:B------:R-:W3:Y:S01]  /*532e0*/  LDL.LU.64 R6, [R1+0x18b8] ;  /* 0x0018b80001067983 */ /* 0x000ee20000300a00 */
[----:B------:R-:W-:-:S02]  /*532f0*/  IMAD.MOV.U32 R21, RZ, RZ, R23 ;  /* 0x000000ffff157224 */ /* 0x000fc400078e0017 */
[----:B----4-:R-:W-:Y:S01]  /*53300*/  IMAD.MOV.U32 R56, RZ, RZ, R22 ;  /* 0x000000ffff387224 */ /* 0x010fe200078e0016 */
[----:B------:R-:W-:Y:S01]  /*53310*/  MOV R57, R15 ;  /* 0x0000000f00397202 */ /* 0x000fe20000000f00 */
[----:B------:R-:W4:Y:S04]  /*53320*/  LDL.LU.64 R44, [R1+0x1890] ;  /* 0x00189000012c7983 */ /* 0x000f280000300a00 */
[----:B------:R-:W4:Y:S04]  /*53330*/  LDL.LU.64 R46, [R1+0x1898] ;  /* 0x00189800012e7983 */ /* 0x000f280000300a00 */
[----:B------:R-:W4:Y:S04]  /*53340*/  LDL.LU.64 R52, [R1+0x1770] ;  /* 0x0017700001347983 */ /* 0x000f280000300a00 */
[----:B------:R-:W4:Y:S04]  /*53350*/  LDL.LU.64 R54, [R1+0x1778] ;  /* 0x0017780001367983 */ /* 0x000f280000300a00 */
[----:B------:R-:W4:Y:S04]  /*53360*/  LDL.LU.64 R36, [R1+0x1750] ;  /* 0x0017500001247983 */ /* 0x000f280000300a00 */
[----:B------:R-:W4:Y:S01]  /*53370*/  LDL.LU.64 R38, [R1+0x1758] ;  /* 0x0017580001267983 */ /* 0x000f220000300a00 */
[C---:B--2---:R-:W-:Y:S08]  /*53380*/  HMMA.16816.F32 R32, R48.reuse, R12, R32 ;  /* 0x0000000c3020723c */ /* 0x044ff00000001820 */
[C---:B---3--:R-:W-:Y:S08]  /*53390*/  HMMA.16816.F32 R20, R48.reuse, R20, R16 ;  /* 0x000000143014723c */ /* 0x048ff00000001810 */
[C---:B------:R-:W-:Y:S08]  /*533a0*/  HMMA.16816.F32 R28, R48.reuse, R24, R28 ;  /* 0x00000018301c723c */ /* 0x040ff0000000181c */
[----:B------:R-:W-:Y:S01]  /*533b0*/  HMMA.16816.F32 R56, R48, R56, R4 ;  /* 0x000000383038723c */ /* 0x000fe20000001804 */
[----:B------:R0:W-:Y:S04]  /*533c0*/  STL.64 [R1+0xb60], R32 ;  /* 0x000b602001007387 */ /* 0x0001e80000100a00 */
[----:B------:R1:W-:Y:S01]  /*533d0*/  STL.64 [R1+0xb68], R34 ;  /* 0x000b682201007387 */ /* 0x0003e20000100a00 */
[----:B------:R-:W-:-:S03]  /*533e0*/  IMAD.MOV.U32 R14, RZ, RZ, R24 ;  /* 0x000000ffff0e7224 */ /* 0x000fc600078e0018 */
[----:B0-----:R-:W2:Y:S01]  /*533f0*/  LDL.LU.64 R32, [R1+0x54a0] ;  /* 0x0054a00001207983 */ /* 0x001ea20000300a00 */
[----:B-1----:R-:W-:Y:S02]  /*53400*/  IMAD.MOV.U32 R35, RZ, RZ, R12 ;  /* 0x000000ffff237224 */ /* 0x002fe400078e000c */
[----:B------:R-:W-:Y:S02]  /*53410*/  IMAD.MOV.U32 R34, RZ, RZ, R13 ;  /* 0x000000ffff227224 */ /* 0x000fe400078e000d */
[----:B------:R-:W3:Y:S04]  /*53420*/  LDL.LU.64 R12, [R1+0x5498] ;  /* 0x00549800010c7983 */ /* 0x000ee80000300a00 */
[----:B------:R0:W-:Y:S04]  /*53430*/  STL.64 [R1+0xb50], R28 ;  /* 0x000b501c01007387 */ /* 0x0001e80000100a00 */
[----:B------:R1:W-:Y:S04]  /*53440*/  STL.64 [R1+0xb58], R30 ;  /* 0x000b581e01007387 */ /* 0x0003e80000100a00 */
[----:B0-----:R-:W2:Y:S04]  /*53450*/  LDL.LU.64 R28, [R1+0x5490] ;  /* 0x00549000011c7983 */ /* 0x001ea80000300a00 */
[----:B------:R-:W2:Y:S04]  /*53460*/  LDL.LU.64 R16, [R1+0x1730] ;  /* 0x0017300001107983 */ /* 0x000ea80000300a00 */
[----:B------:R-:W2:Y:S04]  /*53470*/  LDL.LU.64 R18, [R1+0x1738] ;  /* 0x0017380001127983 */ /* 0x000ea80000300a00 */
[----:B------:R0:W-:Y:S01]  /*53480*/  STL.64 [R1+0xb40], R20 ;  /* 0x000b401401007387 */ /* 0x0001e20000100a00 */
[----:B-1----:R-:W-:-:S03]  /*53490*/  IMAD.MOV.U32 R31, RZ, RZ, R25 ;  /* 0x000000ffff1f7224 */ /* 0x002fc600078e0019 */
[----:B------:R1:W-:Y:S04]  /*534a0*/  STL.64 [R1+0xb48], R22 ;  /* 0x000b481601007387 */ /* 0x0003e80000100a00 */
[----:B------:R-:W2:Y:S04]  /*534b0*/  LDL.LU.64 R24, [R1+0x1710] ;  /* 0x0017100001187983 */ /* 0x000ea80000300a00 */
[----:B------:R-:W2:Y:S04]  /*534c0*/  LDL.LU.64 R26, [R1+0x1718] ;  /* 0x00171800011a7983 */ /* 0x000ea80000300a00 */
[----:B0-----:R-:W2:Y:S04]  /*534d0*/  LDL.LU.64 R20, [R1+0x16f0] ;  /* 0x0016f00001147983 */ /* 0x001ea80000300a00 */
[----:B-1----:R-:W2:Y:S04]  /*534e0*/  LDL.LU.64 R22, [R1+0x16f8] ;  /* 0x0016f80001167983 */ /* 0x002ea80000300a00 */
[----:B------:R-:W2:Y:S04]  /*534f0*/  LDL.LU.64 R4, [R1+0x5488] ;  /* 0x0054880001047983 */ /* 0x000ea80000300a00 */
[----:B------:R0:W-:Y:S04]  /*53500*/  STL.64 [R1+0xb30], R56 ;  /* 0x000b303801007387 */ /* 0x0001e80000100a00 */
[----:B------:R4:W-:Y:S04]  /*53510*/  STL.64 [R1+0xb38], R58 ;  /* 0x000b383a01007387 */ /* 0x0009e80000100a00 */
[----:B0-----:R-:W4:Y:S02]  /*53520*/  LDL.LU.64 R56, [R1+0x5480] ;  /* 0x0054800001387983 */ /* 0x001f240000300a00 */
[----:B----4-:R-:W-:Y:S02]  /*53530*/  HMMA.16816.F32 R56, R48, R56, R44 ;  /* 0x000000383038723c */ /* 0x010fe4000000182c */
[----:B------:R-:W4:-:S15]  /*53540*/  LDL.LU.64 R44, [R1+0x5478] ;  /* 0x00547800012c7983 */ /* 0x000f1e0000300a00 */
[----:B------:R-:W-:Y:S02]  /*53550*/  NOP ;  /* 0x0000000000007918 */ /* 0x000fe40000000000 */
[----:B------:R0:W-:Y:S04]  /*53560*/  STL.64 [R1+0xb20], R56 ;  /* 0x000b203801007387 */ /* 0x0001e80000100a00 */
[----:B------:R-:W-:Y:S04]  /*53570*/  STL.64 [R1+0xb28], R58 ;  /* 0x000b283a01007387 */ /* 0x000fe80000100a00 */
[----:B0-----:R-:W3:Y:S01]  /*53580*/  LDL.LU.64 R56, [R1+0x5470] ;  /* 0x0054700001387983 */ /* 0x001ee20000300a00 */
[C---:B--2---:R-:W-:Y:S08]  /*53590*/  HMMA.16816.F32 R4, R48.reuse, R4, R16 ;  /* 0x000000043004723c */ /* 0x044ff00000001810 */
[C---:B----4-:R-:W-:Y:S01]  /*535a0*/  HMMA.16816.F32 R44, R48.reuse, R44, R52 ;  /* 0x0000002c302c723c */ /* 0x050fe20000001834 */
[----:B------:R-:W2:Y:S07]  /*535b0*/  LDL.LU.64 R52, [R1+0x16d0] ;  /* 0x0016d00001347983 */ /* 0x000eae0000300a00 */
[C---:B---3--:R-:W-:Y:S11]  /*535c0*/  HMMA.16816.F32 R36, R48.reuse, R56, R36 ;  /* 0x000000383024723c */ /* 0x048ff60000001824 */
[----:B------:R-:W-:Y:S04]  /*535d0*/  STL.64 [R1+0xb10], R44 ;  /* 0x000b102c01007387 */ /* 0x000fe80000100a00 */
[----:B------:R-:W-:Y:S04]  /*535e0*/  STL.64 [R1+0xb18], R46 ;  /* 0x000b182e01007387 */ /* 0x000fe80000100a00 */
[----:B------:R-:W2:Y:S04]  /*535f0*/  LDL.LU.64 R54, [R1+0x16d8] ;  /* 0x0016d80001367983 */ /* 0x000ea80000300a00 */
[----:B------:R0:W-:Y:S04]  /*53600*/  STL.64 [R1+0xb00], R36 ;  /* 0x000b002401007387 */ /* 0x0001e80000100a00 */
[----:B------:R1:W-:Y:S04]  /*53610*/  STL.64 [R1+0xb08], R38 ;  /* 0x000b082601007387 */ /* 0x0003e80000100a00 */
[----:B0-----:R-:W3:Y:S04]  /*53620*/  LDL.LU.64 R36, [R1+0x16b0] ;  /* 0x0016b00001247983 */ /* 0x001ee80000300a00 */
[----:B-1----:R-:W3:Y:S04]  /*53630*/  LDL.LU.64 R38, [R1+0x16b8] ;  /* 0x0016b80001267983 */ /* 0x002ee80000300a00 */
[----:B------:R-:W4:Y:S04]  /*53640*/  LDL.LU.64 R44, [R1+0x1690] ;  /* 0x00169000012c7983 */ /* 0x000f280000300a00 */
[----:B------:R-:W4:Y:S04]  /*53650*/  LDL.LU.64 R46, [R1+0x1698] ;  /* 0x00169800012e7983 */ /* 0x000f280000300a00 */
[----:B------:R-:W2:Y:S04]  /*53660*/  LDL.LU.64 R56, [R1+0x1670] ;  /* 0x0016700001387983 */ /* 0x000ea80000300a00 */
[----:B------:R-:W2:Y:S04]  /*53670*/  LDL.LU.64 R58, [R1+0x1678] ;  /* 0x00167800013a7983 */ /* 0x000ea80000300a00 */
[----:B------:R-:W2:Y:S04]  /*53680*/  LDL.LU.64 R16, [R1+0x5468] ;  /* 0x0054680001107983 */ /* 0x000ea80000300a00 */
[----:B------:R0:W-:Y:S04]  /*53690*/  STL.64 [R1+0xaf0], R4 ;  /* 0x000af00401007387 */ /* 0x0001e80000100a00 */
[----:B------:R1:W-:Y:S04]  /*536a0*/  STL.64 [R1+0xaf8], R6 ;  /* 0x000af80601007387 */ /* 0x0003e80000100a00 */
[----:B0-----:R-:W3:Y:S04]  /*536b0*/  LDL.LU.64 R4, [R1+0x1660] ;  /* 0x0016600001047983 */ /* 0x001ee80000300a00 */
[----:B-1----:R-:W3:Y:S01]  /*536c0*/  LDL.LU.64 R6, [R1+0x1668] ;  /* 0x0016680001067983 */ /* 0x002ee20000300a00 */
[----:B--2---:R-:W-:Y:S03]  /*536d0*/  HMMA.16816.F32 R16, R48, R16, R24 ;  /* 0x000000103010723c */ /* 0x004fe60000001818 */
[----:B------:R-:W2:-:S15]  /*536e0*/  LDL.LU.64 R24, [R1+0x5460] ;  /* 0x0054600001187983 */ /* 0x000e9e0000300a00 */
[----:B------:R-:W-:Y:S01]  /*536f0*/  NOP ;  /* 0x0000000000007918 */ /* 0x000fe20000000000 */
[----:B------:R0:W-:Y:S04]  /*53700*/  STL.64 [R1+0xae0], R16 ;  /* 0x000ae01001007387 */ /* 0x0001e80000100a00 */
[----:B------:R-:W-:Y:S04]  /*53710*/  STL.64 [R1+0xae8], R18 ;  /* 0x000ae81201007387 */ /* 0x000fe80000100a00 */
[----:B0-----:R-:W3:Y:S01]  /*53720*/  LDL.LU.64 R16, [R1+0x5458] ;  /* 0x0054580001107983 */ /* 0x001ee20000300a00 */
[C---:B--2---:R-:W-:Y:S08]  /*53730*/  HMMA.16816.F32 R24, R48.reuse, R24, R52 ;  /* 0x000000183018723c */ /* 0x044ff00000001834 */
[----:B---3--:R-:W-:-:S15]  /*53740*/  HMMA.16816.F32 R20, R48, R16, R20 ;  /* 0x000000103014723c */ /* 0x008fde0000001814 */
[----:B------:R-:W-:-:S04]  /*53750*/  NOP ;  /* 0x0000000000007918 */ /* 0x000fc80000000000 */
[----:B------:R0:W-:Y:S04]  /*53760*/  STL.64 [R1+0xad0], R20 ;  /* 0x000ad01401007387 */ /* 0x0001e80000100a00 */
[----:B------:R1:W-:Y:S04]  /*53770*/  STL.64 [R1+0xad8], R22 ;  /* 0x000ad81601007387 */ /* 0x0003e80000100a00 */
[----:B0-----:R-:W2:Y:S01]  /*53780*/  LDL.LU.64 R20, [R1+0x5450] ;  /* 0x0054500001147983 */ /* 0x001ea20000300a00 */
[----:B-1----:R-:W-:Y:S02]  /*53790*/  IMAD.MOV.U32 R22, RZ, RZ, R17 ;  /* 0x000000ffff167224 */ /* 0x002fe400078e0011 */
[----:B------:R-:W-:-:S02]  /*537a0*/  IMAD.MOV.U32 R23, RZ, RZ, R16 ;  /* 0x000000ffff177224 */ /* 0x000fc400078e0010 */
[----:B------:R-:W3:Y:S04]  /*537b0*/  LDL.LU.64 R16, [R1+0x1640] ;  /* 0x0016400001107983 */ /* 0x000ee80000300a00 */
[----:B------:R-:W3:Y:S04]  /*537c0*/  LDL.LU.64 R18, [R1+0x1648] ;  /* 0x0016480001127983 */ /* 0x000ee80000300a00 */
[----:B------:R0:W-:Y:S04]  /*537d0*/  STL [R1+0x53ac], R22 ;  /* 0x0053ac1601007387 */ /* 0x0001e80000100800 */
[----:B------:R1:W-:Y:S04]  /*537e0*/  STL [R1+0x53a8], R23 ;  /* 0x0053a81701007387 */ /* 0x0003e80000100800 */
[----:B------:R-:W4:Y:S01]  /*537f0*/  LDL.LU.64 R52, [R1+0x5448] ;  /* 0x0054480001347983 */ /* 0x000f220000300a00 */
[----:B------:R-:W-:Y:S03]  /*53800*/  HMMA.16816.F32 R36, R48, R40, R36 ;  /* 0x000000283024723c */ /* 0x000fe60000001824 */
[----:B------:R-:W-:Y:S04]  /*53810*/  STL.64 [R1+0xac0], R24 ;  /* 0x000ac01801007387 */ /* 0x000fe80000100a00 */
[----:B------:R1:W-:Y:S01]  /*53820*/  STL.64 [R1+0xac8], R26 ;  /* 0x000ac81a01007387 */ /* 0x0003e20000100a00 */
[----:B------:R-:W-:-:S02]  /*53830*/  IMAD.MOV.U32 R8, RZ, RZ, R2 ;  /* 0x000000ffff087224 */ /* 0x000fc400078e0002 */
[----:B------:R-:W-:Y:S02]  /*53840*/  IMAD.MOV.U32 R9, RZ, RZ, R0 ;  /* 0x000000ffff097224 */ /* 0x000fe400078e0000 */
[----:B0-----:R-:W-:Y:S02]  /*53850*/  IMAD.MOV.U32 R22, RZ, RZ, R40 ;  /* 0x000000ffff167224 */ /* 0x001fe400078e0028 */
[----:B-1----:R-:W-:Y:S01]  /*53860*/  IMAD.MOV.U32 R23, RZ, RZ, R41 ;  /* 0x000000ffff177224 */ /* 0x002fe200078e0029 */
[----:B------:R-:W2:Y:S04]  /*53870*/  LDL.LU.64 R26, [R1+0x5440] ;  /* 0x00544000011a7983 */ /* 0x000ea80000300a00 */
[----:B------:R-:W2:Y:S04]  /*53880*/  LDL.LU.64 R24, [R1+0x5438] ;  /* 0x0054380001187983 */ /* 0x000ea80000300a00 */
[----:B------:R-:W-:Y:S04]  /*53890*/  STL.64 [R1+0xab0], R36 ;  /* 0x000ab02401007387 */ /* 0x000fe80000100a00 */
[----:B------:R0:W-:Y:S01]  /*538a0*/  STL.64 [R1+0xab8], R38 ;  /* 0x000ab82601007387 */ /* 0x0001e20000100a00 */
[C---:B------:R-:W-:Y:S03]  /*538b0*/  HMMA.16816.F32 R8, R48.reuse, R8, R56 ;  /* 0x000000083008723c */ /* 0x040fe60000001838 */
[----:B0-----:R-:W2:Y:S04]  /*538c0*/  LDL.LU.64 R38, [R1+0x5430] ;  /* 0x0054300001267983 */ /* 0x001ea80000300a00 */
[----:B------:R-:W2:Y:S04]  /*538d0*/  LDL.LU.64 R36, [R1+0x5428] ;  /* 0x0054280001247983 */ /* 0x000ea80000300a00 */
[----:B------:R-:W2:Y:S04]  /*538e0*/  LDL.LU.64 R42, [R1+0x5420] ;  /* 0x00542000012a7983 */ /* 0x000ea80000300a00 */
[----:B------:R-:W2:Y:S01]  /*538f0*/  LDL.LU.64 R40, [R1+0x5418] ;  /* 0x0054180001287983 */ /* 0x000ea20000300a00 */
[----:B----4-:R-:W-:Y:S03]  /*53900*/  HMMA.16816.F32 R52, R48, R52, R44 ;  /* 0x000000343034723c */ /* 0x010fe6000000182c */
[----:B------:R-:W4:Y:S04]  /*53910*/  LDL.LU.64 R46, [R1+0x5410] ;  /* 0x00541000012e7983 */ /* 0x000f280000300a00 */
[----:B------:R-:W3:-:S12]  /*53920*/  LDL.LU.64 R44, [R1+0x5408] ;  /* 0x00540800012c7983 */ /* 0x000ed80000300a00 */
[----:B------:R-:W-:Y:S04]  /*53930*/  STL.64 [R1+0xaa0], R52 ;  /* 0x000aa03401007387 */ /* 0x000fe80000100a00 */
[----:B------:R0:W-:Y:S04]  /*53940*/  STL.64 [R1+0xaa8], R54 ;  /* 0x000aa83601007387 */ /* 0x0001e80000100a00 */
[----:B0-----:R-:W2:Y:S04]  /*53950*/  LDL.LU.64 R54, [R1+0x5400] ;  /* 0x0054000001367983 */ /* 0x001ea80000300a00 */
[----:B------:R-:W2:Y:S04]  /*53960*/  LDL.LU.64 R52, [R1+0x53f8] ;  /* 0x0053f80001347983 */ /* 0x000ea80000300a00 */
[----:B------:R-:W2:Y:S04]  /*53970*/  LDL.LU.64 R58, [R1+0x53f0] ;  /* 0x0053f000013a7983 */ /* 0x000ea80000300a00 */
[----:B------:R-:W2:Y:S04]  /*53980*/  LDL.LU.64 R56, [R1+0x53e8] ;  /* 0x0053e80001387983 */ /* 0x000ea80000300a00 */
[----:B------:R0:W-:Y:S04]  /*53990*/  STL.64 [R1+0xa90], R8 ;  /* 0x000a900801007387 */ /* 0x0001e80000100a00 */
[----:B------:R1:W-:Y:S04]  /*539a0*/  STL.64 [R1+0xa98], R10 ;  /* 0x000a980a01007387 */ /* 0x0003e80000100a00 */
[----:B0-----:R-:W3:Y:S04]  /*539b0*/  LDL.LU.64 R8, [R1+0x1630] ;  /* 0x0016300001087983 */ /* 0x001ee80000300a00 */
[----:B-1----:R-:W3:Y:S01]  /*539c0*/  LDL.LU.64 R10, [R1+0x1638] ;  /* 0x00163800010a7983 */ /* 0x002ee20000300a00 */
[----:B--2---:R-:W-:-:S15]  /*539d0*/  HMMA.16816.F32 R4, R48, R56, R4 ;  /* 0x000000383004723c */ /* 0x004fde0000001804 */
        /* <DEDUP_REMOVED lines=8> */
[----:B------:R-:W2:Y:S04]  /*53a60*/  LDL.LU.64 R58, [R1+0x1658] ;  /* 0x00165800013a7983 */ /* 0x000ea80000300a00 */
[----:B------:R-:W-:Y:S04]  /*53a70*/  STL.64 [R1+0x5308], R54 ;  /* 0x0053083601007387 */ /* 0x000fe80000100a00 */
[----:B------:R-:W-:Y:S01]  /*53a80*/  STL.64 [R1+0x5300], R52 ;  /* 0x0053003401007387 */ /* 0x000fe20000100a00 */
[C---:B---3--:R-:W-:Y:S08]  /*53a90*/  HMMA.16816.F32 R16, R48.reuse, R44, R16 ;  /* 0x0000002c3010723c */ /* 0x048ff00000001810 */
[C---:B------:R-:W-:Y:S08]  /*53aa0*/  HMMA.16816.F32 R8, R48.reuse, R40, R8 ;  /* 0x000000283008723c */ /* 0x040ff00000001808 */
[C---:B--2---:R-:W-:Y:S08]  /*53ab0*/  HMMA.16816.F32 R56, R48.reuse, R52, R56 ;  /* 0x000000343038723c */ /* 0x044ff00000001838 */
[C---:B------:R-:W-:Y:S11]  /*53ac0*/  HMMA.16816.F32 R4, R48.reuse, R36, R4 ;  /* 0x000000243004723c */ /* 0x040ff60000001804 */
[----:B------:R0:W-:Y:S04]  /*53ad0*/  STL.64 [R1+0xa70], R56 ;  /* 0x000a703801007387 */ /* 0x0001e80000100a00 */
[----:B------:R1:W-:Y:S04]  /*53ae0*/  STL.64 [R1+0xa78], R58 ;  /* 0x000a783a01007387 */ /* 0x0003e80000100a00 */
[----:B0-----:R-:W2:Y:S04]  /*53af0*/  LDL.LU.64 R56, [R1+0x1610] ;  /* 0x0016100001387983 */ /* 0x001ea80000300a00 */
[----:B-1----:R-:W2:Y:S04]  /*53b00*/  LDL.LU.64 R58, [R1+0x1618] ;  /* 0x00161800013a7983 */ /* 0x002ea80000300a00 */
[----:B------:R-:W-:Y:S04]  /*53b10*/  STL.64 [R1+0xa60], R16 ;  /* 0x000a601001007387 */ /* 0x000fe80000100a00 */
[----:B------:R-:W-:Y:S04]  /*53b20*/  STL.64 [R1+0xa68], R18 ;  /* 0x000a681201007387 */ /* 0x000fe80000100a00 */
[----:B------:R-:W3:Y:S04]  /*53b30*/  LDL.LU.64 R52, [R1+0x1600] ;  /* 0x0016000001347983 */ /* 0x000ee80000300a00 */
[----:B------:R-:W3:Y:S04]  /*53b40*/  LDL.LU.64 R54, [R1+0x1608] ;  /* 0x0016080001367983 */ /* 0x000ee80000300a00 */
[----:B----4-:R-:W-:Y:S04]  /*53b50*/  STL.64 [R1+0x52f8], R46 ;  /* 0x0052f82e01007387 */ /* 0x010fe80000100a00 */
[----:B------:R0:W-:Y:S04]  /*53b60*/  STL.64 [R1+0x52f0], R44 ;  /* 0x0052f02c01007387 */ /* 0x0001e80000100a00 */
[----:B0-----:R-:W4:Y:S04]  /*53b70*/  LDL.64 R44, [R1+0x110] ;  /* 0x00011000012c7983 */ /* 0x001f280000100a00 */
[----:B------:R-:W-:Y:S04]  /*53b80*/  STL.64 [R1+0x5328], R42 ;  /* 0x0053282a01007387 */ /* 0x000fe80000100a00 */
[----:B------:R-:W-:Y:S04]  /*53b90*/  STL.64 [R1+0x5320], R40 ;  /* 0x0053202801007387 */ /* 0x000fe80000100a00 */
[----:B------:R0:W-:Y:S04]  /*53ba0*/  STL.64 [R1+0xa50], R8 ;  /* 0x000a500801007387 */ /* 0x0001e80000100a00 */
[----:B------:R1:W-:Y:S04]  /*53bb0*/  STL.64 [R1+0xa58], R10 ;  /* 0x000a580a01007387 */ /* 0x0003e80000100a00 */
[----:B0-----:R-:W4:Y:S04]  /*53bc0*/  LDL.LU.64 R8, [R1+0x15f0] ;  /* 0x0015f00001087983 */ /* 0x001f280000300a00 */
[----:B-1----:R-:W4:Y:S04]  /*53bd0*/  LDL.LU.64 R10, [R1+0x15f8] ;  /* 0x0015f800010a7983 */ /* 0x002f280000300a00 */
[----:B------:R0:W-:Y:S04]  /*53be0*/  STL.64 [R1+0xa40], R4 ;  /* 0x000a400401007387 */ /* 0x0001e80000100a00 */
[----:B------:R1:W-:Y:S04]  /*53bf0*/  STL.64 [R1+0xa48], R6 ;  /* 0x000a480601007387 */ /* 0x0003e80000100a00 */
[----:B------:R-:W4:Y:S04]  /*53c00*/  LDL.LU.64 R16, [R1+0x15e0] ;  /* 0x0015e00001107983 */ /* 0x000f280000300a00 */
[----:B------:R-:W4:Y:S04]  /*53c10*/  LDL.LU.64 R18, [R1+0x15e8] ;  /* 0x0015e80001127983 */ /* 0x000f280000300a00 */
[----:B0-----:R-:W4:Y:S04]  /*53c20*/  LDL.LU.64 R4, [R1+0x15d0] ;  /* 0x0015d00001047983 */ /* 0x001f280000300a00 */
[----:B-1----:R-:W4:Y:S04]  /*53c30*/  LDL.LU.64 R6, [R1+0x15d8] ;  /* 0x0015d80001067983 */ /* 0x002f280000300a00 */
[----:B------:R-:W-:Y:S04]  /*53c40*/  STL.64 [R1+0x5338], R38 ;  /* 0x0053382601007387 */ /* 0x000fe80000100a00 */
[----:B------:R0:W-:Y:S04]  /*53c50*/  STL.64 [R1+0x5330], R36 ;  /* 0x0053302401007387 */ /* 0x0001e80000100a00 */
[----:B0-----:R-:W4:Y:S04]  /*53c60*/  LDL.LU.64 R36, [R1+0x15c0] ;  /* 0x0015c00001247983 */ /* 0x001f280000300a00 */
[----:B------:R-:W4:Y:S01]  /*53c70*/  LDL.LU.64 R38, [R1+0x15c8] ;  /* 0x0015c80001267983 */ /* 0x000f220000300a00 */
[----:B--2---:R-:W-:-:S15]  /*53c80*/  HMMA.16816.F32 R40, R48, R32, R56 ;  /* 0x000000203028723c */ /* 0x004fde0000001838 */
[----:B------:R-:W-:-:S04]  /*53c90*/  NOP ;  /* 0x0000000000007918 */ /* 0x000fc80000000000 */
[----:B------:R-:W-:Y:S04]  /*53ca0*/  STL.64 [R1+0xa30], R40 ;  /* 0x000a302801007387 */ /* 0x000fe80000100a00 */
[----:B------:R3:W-:Y:S04]  /*53cb0*/  STL.64 [R1+0xa38], R42 ;  /* 0x000a382a01007387 */ /* 0x0007e80000100a00 */
[----:B------:R-:W2:Y:S01]  /*53cc0*/  LDL.64 R56, [R1+0x100] ;  /* 0x0001000001387983 */ /* 0x000ea20000100a00 */
[C---:B---3--:R-:W-:Y:S08]  /*53cd0*/  HMMA.16816.F32 R40, R48.reuse, R28, R52 ;  /* 0x0000001c3028723c */ /* 0x048ff00000001834 */
[C---:B----4-:R-:W-:Y:S08]  /*53ce0*/  HMMA.16816.F32 R8, R48.reuse, R24, R8 ;  /* 0x000000183008723c */ /* 0x050ff00000001808 */
[----:B------:R-:W-:Y:S03]  /*53cf0*/  HMMA.16816.F32 R16, R48, R20, R16 ;  /* 0x000000143010723c */ /* 0x000fe60000001810 */
[----:B------:R0:W-:Y:S04]  /*53d00*/  STL.64 [R1+0xa20], R40 ;  /* 0x000a202801007387 */ /* 0x0001e80000100a00 */
[----:B------:R1:W-:Y:S01]  /*53d10*/  STL [R1+0xa28], R42 ;  /* 0x000a282a01007387 */ /* 0x0003e20000100800 */
[----:B------:R-:W-:-:S03]  /*53d20*/  IMAD.MOV.U32 R61, RZ, RZ, R43 ;  /* 0x000000ffff3d7224 */ /* 0x000fc600078e002b */
[----:B------:R-:W3:Y:S04]  /*53d30*/  LDL.LU.64 R52, [R1+0x15b0] ;  /* 0x0015b00001347983 */ /* 0x000ee80000300a00 */
[----:B------:R-:W3:Y:S04]  /*53d40*/  LDL.LU.64 R54, [R1+0x15b8] ;  /* 0x0015b80001367983 */ /* 0x000ee80000300a00 */
[----:B0-----:R-:W4:Y:S04]  /*53d50*/  LDL.LU.64 R40, [R1+0x15a0] ;  /* 0x0015a00001287983 */ /* 0x001f280000300a00 */
[----:B-1----:R-:W4:Y:S04]  /*53d60*/  LDL.LU.64 R42, [R1+0x15a8] ;  /* 0x0015a800012a7983 */ /* 0x002f280000300a00 */
[----:B------:R0:W-:Y:S04]  /*53d70*/  STL [R1+0x48a0], R61 ;  /* 0x0048a03d01007387 */ /* 0x0001e80000100800 */
[----:B------:R-:W-:Y:S04]  /*53d80*/  STL.64 [R1+0xa10], R8 ;  /* 0x000a100801007387 */ /* 0x000fe80000100a00 */
[----:B------:R1:W-:Y:S01]  /*53d90*/  STL.64 [R1+0xa18], R10 ;  /* 0x000a180a01007387 */ /* 0x0003e20000100a00 */
[----:B0-----:R-:W-:-:S03]  /*53da0*/  IMAD.MOV.U32 R61, RZ, RZ, R19 ;  /* 0x000000ffff3d7224 */ /* 0x001fc600078e0013 */
[----:B-1----:R-:W2:Y:S04]  /*53db0*/  LDL.LU.64 R10, [R1+0x53e0] ;  /* 0x0053e000010a7983 */ /* 0x002ea80000300a00 */
[----:B------:R-:W2:Y:S04]  /*53dc0*/  LDL.LU.64 R8, [R1+0x53d8] ;  /* 0x0053d80001087983 */ /* 0x000ea80000300a00 */
[----:B------:R-:W-:Y:S04]  /*53dd0*/  STL.64 [R1+0xa00], R16 ;  /* 0x000a001001007387 */ /* 0x000fe80000100a00 */
[----:B------:R0:W-:Y:S04]  /*53de0*/  STL [R1+0xa08], R18 ;  /* 0x000a081201007387 */ /* 0x0001e80000100800 */
[----:B0-----:R-:W2:Y:S04]  /*53df0*/  LDL.LU.64 R18, [R1+0x53d0] ;  /* 0x0053d00001127983 */ /* 0x001ea80000300a00 */
[----:B------:R-:W2:Y:S04]  /*53e00*/  LDL.LU.64 R16, [R1+0x53c8] ;  /* 0x0053c80001107983 */ /* 0x000ea80000300a00 */
[----:B------:R-:W-:Y:S04]  /*53e10*/  STL.64 [R1+0x5398], R20 ;  /* 0x0053981401007387 */ /* 0x000fe80000100a00 */
[----:B------:R0:W-:Y:S01]  /*53e20*/  STL [R1+0x48c8], R61 ;  /* 0x0048c83d01007387 */ /* 0x0001e20000100800 */
[----:B------:R-:W-:-:S15]  /*53e30*/  HMMA.16816.F32 R36, R48, R12, R36 ;  /* 0x0000000c3024723c */ /* 0x000fde0000001824 */
[----:B------:R-:W-:-:S04]  /*53e40*/  NOP ;  /* 0x0000000000007918 */ /* 0x000fc80000000000 */
[----:B0-----:R-:W-:Y:S01]  /*53e50*/  IMAD.MOV.U32 R61, RZ, RZ, R39 ;  /* 0x000000ffff3d7224 */ /* 0x001fe200078e0027 */
[----:B--2---:R-:W-:-:S15]  /*53e60*/  HMMA.16816.F32 R4, R48, R16, R4 ;  /* 0x000000103004723c */ /* 0x004fde0000001804 */
[----:B------:R-:W-:-:S04]  /*53e70*/  NOP ;  /* 0x0000000000007918 */ /* 0x000fc80000000000 */
[----:B------:R0:W-:Y:S04]  /*53e80*/  STL.64 [R1+0x9f0], R4 ;  /* 0x0009f00401007387 */ /* 0x0001e80000100a00 */
[----:B------:R-:W-:Y:S04]  /*53e90*/  STL.64 [R1+0x9f8], R6 ;  /* 0x0009f80601007387 */ /* 0x000fe80000100a00 */
[----:B0-----:R-:W3:Y:S04]  /*53ea0*/  LDL.LU.64 R4, [R1+0x53c0] ;  /* 0x0053c00001047983 */ /* 0x001ee80000300a00 */
[----:B------:R-:W-:Y:S04]  /*53eb0*/  STL.64 [R1+0x52c8], R18 ;  /* 0x0052c81201007387 */ /* 0x000fe80000100a00 */
[----:B------:R-:W-:Y:S04]  /*53ec0*/  STL.64 [R1+0x52c0], R16 ;  /* 0x0052c01001007387 */ /* 0x000fe80000100a00 */
[----:B------:R0:W-:Y:S04]  /*53ed0*/  STL.64 [R1+0x9e0], R36 ;  /* 0x0009e02401007387 */ /* 0x0001e80000100a00 */
[----:B------:R1:W-:Y:S04]  /*53ee0*/  STL [R1+0x9e8], R38 ;  /* 0x0009e82601007387 */ /* 0x0003e80000100800 */
[----:B0-----:R-:W2:Y:S04]  /*53ef0*/  LDL.LU.64 R36, [R1+0x1590] ;  /* 0x0015900001247983 */ /* 0x001ea80000300a00 */
[----:B-1----:R-:W2:Y:S01]  /*53f00*/  LDL.LU.64 R38, [R1+0x1598] ;  /* 0x0015980001267983 */ /* 0x002ea20000300a00 */
[----:B----4-:R-:W-:Y:S03]  /*53f10*/  HMMA.16816.F32 R40, R48, R44, R40 ;  /* 0x0000002c3028723c */ /* 0x010fe60000001828 */
[----:B------:R-:W-:Y:S01]  /*53f20*/  STL [R1+0x49d8], R61 ;  /* 0x0049d83d01007387 */ /* 0x000fe20000100800 */
[----:B------:R-:W-:-:S02]  /*53f30*/  IMAD.MOV.U32 R7, RZ, RZ, R44 ;  /* 0x000000ffff077224 */ /* 0x000fc400078e002c */
[----:B------:R-:W-:Y:S02]  /*53f40*/  IMAD.MOV.U32 R6, RZ, RZ, R45 ;  /* 0x000000ffff067224 */ /* 0x000fe400078e002d */
[----:B------:R-:W-:-:S11]  /*53f50*/  IMAD.MOV.U32 R44, RZ, RZ, R14 ;  /* 0x000000ffff2c7224 */ /* 0x000fd600078e000e */
[----:B------:R-:W-:Y:S01]  /*53f60*/  MOV R0, R43 ;  /* 0x0000002b00007202 */ /* 0x000fe20000000f00 */
[----:B------:R-:W-:Y:S02]  /*53f70*/  IMAD.MOV.U32 R3, RZ, RZ, R41 ;  /* 0x000000ffff037224 */ /* 0x000fe400078e0029 */
[----:B------:R-:W-:Y:S02]  /*53f80*/  IMAD.MOV.U32 R60, RZ, RZ, R40 ;  /* 0x000000ffff3c7224 */ /* 0x000fe400078e0028 */
[----:B------:R-:W-:Y:S01]  /*53f90*/  IMAD.MOV.U32 R2, RZ, RZ, R42 ;  /* 0x000000ffff027224 */ /* 0x000fe200078e002a */
[----:B---3--:R-:W-:Y:S01]  /*53fa0*/  HMMA.16816.F32 R16, R48, R4, R52 ;  /* 0x000000043010723c */ /* 0x008fe20000001834 */
[----:B------:R-:W3:-:S15]  /*53fb0*/  LDL.64 R52, [R1+0x120] ;  /* 0x0001200001347983 */ /* 0x000ede0000100a00 */
[----:B------:R-:W-:-:S03]  /*53fc0*/  NOP ;  /* 0x0000000000007918 */ /* 0x000fc60000000000 */
[----:B------:R0:W-:Y:S04]  /*53fd0*/  STL.64 [R1+0x9d0], R16 ;  /* 0x0009d01001007387 */ /* 0x0001e80000100a00 */
[----:B------:R-:W-:Y:S04]  /*53fe0*/  STL.64 [R1+0x9d8], R18 ;  /* 0x0009d81201007387 */ /* 0x000fe80000100a00 */
[----:B0-----:R-:W4:Y:S04]  /*53ff0*/  LDL.64 R16, [R1+0x130] ;  /* 0x0001300001107983 */ /* 0x001f280000100a00 */
[----:B------:R-:W-:Y:S04]  /*54000*/  STL.64 [R1+0x5348], R6 ;  /* 0x0053480601007387 */ /* 0x000fe80000100a00 */
[----:B------:R2:W-:Y:S02]  /*54010*/  STL.64 [R1+0x5340], R4 ;  /* 0x0053400401007387 */ /* 0x0005e40000100a00 */
[----:B--2---:R-:W-:Y:S02]  /*54020*/  HMMA.16816.F32 R4, R48, R56, R36 ;  /* 0x000000383004723c */ /* 0x004fe40000001824 */
[----:B------:R-:W-:Y:S04]  /*54030*/  STL [R1+0x486c], R0 ;  /* 0x00486c0001007387 */ /* 0x000fe80000100800 */
[----:B------:R-:W-:Y:S04]  /*54040*/  STL [R1+0x4868], R3 ;  /* 0x0048680301007387 */ /* 0x000fe80000100800 */
[----:B------:R-:W-:Y:S04]  /*54050*/  STL [R1+0x4864], R60 ;  /* 0x0048643c01007387 */ /* 0x000fe80000100800 */
[----:B------:R-:W-:Y:S05]  /*54060*/  STL [R1+0x4860], R2 ;  /* 0x0048600201007387 */ /* 0x000fea0000100800 */
[----:B------:R0:W-:Y:S04]  /*54070*/  STL.64 [R1+0x9b0], R4 ;  /* 0x0009b00401007387 */ /* 0x0001e80000100a00 */
[----:B------:R1:W-:Y:S04]  /*54080*/  STL.64 [R1+0x9b8], R6 ;  /* 0x0009b80601007387 */ /* 0x0003e80000100a00 */
[----:B------:R-:W2:Y:S01]  /*54090*/  LDL.LU R14, [R1+0x53bc] ;  /* 0x0053bc00010e7983 */ /* 0x000ea20000300800 */
[----:B------:R-:W-:-:S02]  /*540a0*/  IMAD.MOV.U32 R45, RZ, RZ, R31 ;  /* 0x000000ffff2d7224 */ /* 0x000fc400078e001f */
[----:B------:R-:W-:Y:S01]  /*540b0*/  IMAD.MOV.U32 R15, RZ, RZ, R57 ;  /* 0x000000ffff0f7224 */ /* 0x000fe200078e0039 */
[----:B------:R-:W3:Y:S01]  /*540c0*/  LDL.LU R31, [R1+0x53b8] ;  /* 0x0053b800011f7983 */ /* 0x000ee20000300800 */
[----:B------:R-:W-:Y:S02]  /*540d0*/  IMAD.MOV.U32 R36, RZ, RZ, R10 ;  /* 0x000000ffff247224 */ /* 0x000fe400078e000a */
[----:B------:R-:W-:Y:S02]  /*540e0*/  IMAD.MOV.U32 R37, RZ, RZ, R11 ;  /* 0x000000ffff257224 */ /* 0x000fe400078e000b */
[----:B------:R-:W-:Y:S01]  /*540f0*/  IMAD.MOV.U32 R30, RZ, RZ, R56 ;  /* 0x000000ffff1e7224 */ /* 0x000fe200078e0038 */
[----:B0-----:R-:W4:Y:S04]  /*54100*/  LDL.LU.64 R4, [R1+0x1570] ;  /* 0x0015700001047983 */ /* 0x001f280000300a00 */
[----:B-1----:R-:W4:Y:S04]  /*54110*/  LDL.LU.64 R6, [R1+0x1578] ;  /* 0x0015780001067983 */ /* 0x002f280000300a00 */
[----:B------:R-:W3:Y:S04]  /*54120*/  LDL.LU R10, [R1+0x53b4] ;  /* 0x0053b400010a7983 */ /* 0x000ee80000300800 */
[----:B------:R-:W3:Y:S04]  /*54130*/  LDL.LU R11, [R1+0x53b0] ;  /* 0x0053b000010b7983 */ /* 0x000ee80000300800 */
[----:B------:R-:W3:Y:S04]  /*54140*/  LDL.64 R56, [R1+0xb0] ;  /* 0x0000b00001387983 */ /* 0x000ee80000100a00 */
[----:B--2---:R-:W-:Y:S04]  /*54150*/  STL.64 [R1+0x5368], R14 ;  /* 0x0053680e01007387 */ /* 0x004fe80000100a00 */
[----:B------:R0:W-:Y:S04]  /*54160*/  STL.64 [R1+0x5360], R12 ;  /* 0x0053600c01007387 */ /* 0x0001e80000100a00 */
[----:B0-----:R-:W2:Y:S04]  /*54170*/  LDL.LU.64 R12, [R1+0x1580] ;  /* 0x00158000010c7983 */ /* 0x001ea80000300a00 */
[----:B------:R-:W2:Y:S01]  /*54180*/  LDL.LU.64 R14, [R1+0x1588] ;  /* 0x00158800010e7983 */ /* 0x000ea20000300a00 */
[----:B----4-:R-:W-:Y:S01]  /*54190*/  HMMA.16816.F32 R4, R48, R16, R4 ;  /* 0x000000103004723c */ /* 0x010fe20000001804 */
[----:B------:R-:W-:-:S02]  /*541a0*/  IMAD.MOV.U32 R40, RZ, RZ, R35 ;  /* 0x000000ffff287224 */ /* 0x000fc400078e0023 */
[----:B------:R-:W-:Y:S01]  /*541b0*/  IMAD.MOV.U32 R41, RZ, RZ, R34 ;  /* 0x000000ffff297224 */ /* 0x000fe200078e0022 */
[----:B---3--:R-:W-:Y:S01]  /*541c0*/  STL.64 [R1+0x5358], R30 ;  /* 0x0053581e01007387 */ /* 0x008fe20000100a00 */
[----:B------:R-:W-:Y:S02]  /*541d0*/  IMAD.MOV.U32 R35, RZ, RZ, R52 ;  /* 0x000000ffff237224 */ /* 0x000fe400078e0034 */
[----:B------:R-:W-:Y:S01]  /*541e0*/  IMAD.MOV.U32 R34, RZ, RZ, R53 ;  /* 0x000000ffff227224 */ /* 0x000fe200078e0035 */
[----:B------:R-:W-:Y:S11]  /*541f0*/  STL.64 [R1+0x5350], R28 ;  /* 0x0053501c01007387 */ /* 0x000ff60000100a00 */
[----:B------:R-:W-:-:S02]  /*54200*/  IMAD.MOV.U32 R0, RZ, RZ, R5 ;  /* 0x000000ffff007224 */ /* 0x000fc400078e0005 */
[----:B------:R-:W-:Y:S02]  /*54210*/  IMAD.MOV.U32 R3, RZ, RZ, R6 ;  /* 0x000000ffff037224 */ /* 0x000fe400078e0006 */
[----:B------:R-:W-:Y:S01]  /*54220*/  IMAD.MOV.U32 R60, RZ, RZ, R7 ;  /* 0x000000ffff3c7224 */ /* 0x000fe200078e0007 */
[----:B--2---:R-:W-:-:S15]  /*54230*/  HMMA.16816.F32 R12, R48, R52, R12 ;  /* 0x00000034300c723c */ /* 0x004fde000000180c */
[----:B------:R-:W-:-:S04]  /*54240*/  NOP ;  /* 0x0000000000007918 */ /* 0x000fc80000000000 */
[----:B------:R-:W-:Y:S04]  /*54250*/  STL.64 [R1+0x9a0], R12 ;  /* 0x0009a00c01007387 */ /* 0x000fe80000100a00 */
[----:B------:R-:W-:Y:S04]  /*54260*/  STL.64 [R1+0x9a8], R14 ;  /* 0x0009a80e01007387 */ /* 0x000fe80000100a00 */
[----:B------:R-:W2:Y:S04]  /*54270*/  LDL.64 R52, [R1+0xa0] ;  /* 0x0000a00001347983 */ /* 0x000ea80000100a00 */
[----:B------:R-:W-:Y:S04]  /*54280*/  STL.64 [R1+0x5378], R34 ;  /* 0x0053782201007387 */ /* 0x000fe80000100a00 */
[----:B------:R-:W-:Y:S04]  /*54290*/  STL.64 [R1+0x5370], R32 ;  /* 0x0053702001007387 */ /* 0x000fe80000100a00 */
[----:B------:R0:W-:Y:S04]  /*542a0*/  STL [R1+0x420], R4 ;  /* 0x0004200401007387 */ /* 0x0001e80000100800 */
[----:B------:R-:W3:Y:S04]  /*542b0*/  LDL.LU.64 R48, [R1+0x12e0] ;  /* 0x0012e00001307983 */ /* 0x000ee80000300a00 */
[----:B------:R-:W3:Y:S04]  /*542c0*/  LDL.LU.64 R50, [R1+0x12e8] ;  /* 0x0012e80001327983 */ /* 0x000ee80000300a00 */
[----:B0-----:R-:W4:Y:S04]  /*542d0*/  LDL.LU.64 R4, [R1+0x12c0] ;  /* 0x0012c00001047983 */ /* 0x001f280000300a00 */
[----:B------:R-:W4:Y:S01]  /*542e0*/  LDL.LU.64 R6, [R1+0x12c8] ;  /* 0x0012c80001067983 */ /* 0x000f220000300a00 */
[----:B------:R-:W-:-:S02]  /*542f0*/  IMAD.MOV.U32 R32, RZ, RZ, R27 ;  /* 0x000000ffff207224 */ /* 0x000fc400078e001b */
[----:B------:R-:W-:Y:S01]  /*54300*/  IMAD.MOV.U32 R33, RZ, RZ, R26 ;  /* 0x000000ffff217224 */ /* 0x000fe200078e001a */
[----:B------:R-:W2:Y:S01]  /*54310*/  LDL.LU.64 R28, [R1+0x1290] ;  /* 0x00129000011c7983 */ /* 0x000ea20000300a00 */
[----:B------:R-:W-:Y:S02]  /*54320*/  IMAD.MOV.U32 R26, RZ, RZ, R16 ;  /* 0x000000ffff1a7224 */ /* 0x000fe400078e0010 */
[----:B------:R-:W-:Y:S01]  /*54330*/  IMAD.MOV.U32 R27, RZ, RZ, R17 ;  /* 0x000000ffff1b7224 */ /* 0x000fe200078e0011 */
[----:B------:R-:W2:Y:S04]  /*54340*/  LDL.LU.64 R30, [R1+0x1298] ;  /* 0x00129800011e7983 */ /* 0x000ea80000300a00 */
[----:B------:R-:W2:Y:S04]  /*54350*/  LDL.LU.64 R16, [R1+0x1270] ;  /* 0x0012700001107983 */ /* 0x000ea80000300a00 */
[----:B------:R-:W2:Y:S04]  /*54360*/  LDL.LU.64 R18, [R1+0x1278] ;  /* 0x0012780001127983 */ /* 0x000ea80000300a00 */
[----:B------:R-:W2:Y:S04]  /*54370*/  LDL.LU.64 R12, [R1+0x1250] ;  /* 0x00125000010c7983 */ /* 0x000ea80000300a00 */
[----:B------:R-:W2:Y:S04]  /*54380*/  LDL.LU.64 R14, [R1+0x1258] ;  /* 0x00125800010e7983 */ /* 0x000ea80000300a00 */
[----:B------:R-:W-:Y:S04]  /*54390*/  STL.64 [R1+0x5388], R26 ;  /* 0x0053881a01007387 */ /* 0x000fe80000100a00 */
[----:B------:R3:W-:Y:S04]  /*543a0*/  STL.64 [R1+0x5380], R24 ;  /* 0x0053801801007387 */ /* 0x0007e80000100a00 */
[----:B------:R-:W-:Y:S04]  /*543b0*/  STL [R1+0x49e4], R60 ;  /* 0x0049e43c01007387 */ /* 0x000fe80000100800 */
[----:B------:R-:W-:Y:S04]  /*543c0*/  STL [R1+0x49e0], R3 ;  /* 0x0049e00301007387 */ /* 0x000fe80000100800 */
[----:B------:R-:W-:Y:S01]  /*543d0*/  STL [R1+0x49dc], R0 ;  /* 0x0049dc0001007387 */ /* 0x000fe20000100800 */
[C---:B---3--:R-:W-:Y:S08]  /*543e0*/  HMMA.16816.F32 R24, R8.reuse, R32, R48 ;  /* 0x000000200818723c */ /* 0x048ff00000001830 */
[C---:B----4-:R-:W-:Y:S08]  /*543f0*/  HMMA.16816.F32 R4, R8.reuse, R36, R4 ;  /* 0x000000240804723c */ /* 0x050ff00000001804 */
[C---:B--2---:R-:W-:Y:S08]  /*54400*/  HMMA.16816.F32 R16, R8.reuse, R44, R16 ;  /* 0x0000002c0810723c */ /* 0x044ff00000001810 */
[C---:B------:R-:W-:Y:S03]  /*54410*/  HMMA.16816.F32 R12, R8.reuse, R56, R12 ;  /* 0x00000038080c723c */ /* 0x040fe6000000180c */
[----:B------:R-:W-:Y:S04]  /*54420*/  STL [R1+0x364], R5 ;  /* 0x0003640501007387 */ /* 0x000fe80000100800 */
[----:B------:R-:W-:Y:S04]  /*54430*/  STL.64 [R1+0x370], R24 ;  /* 0x0003701801007387 */ /* 0x000fe80000100a00 */
[----:B------:R0:W-:Y:S02]  /*54440*/  STL.64 [R1+0x378], R26 ;  /* 0x0003781a01007387 */ /* 0x0001e40000100a00 */
[----:B0-----:R-:W-:Y:S01]  /*54450*/  HMMA.16816.F32 R24, R8, R40, R28 ;  /* 0x000000280818723c */ /* 0x001fe2000000181c */
[----:B------:R-:W-:Y:S01]  /*54460*/  IMAD.MOV.U32 R2, RZ, RZ, R4 ;  /* 0x000000ffff027224 */ /* 0x000fe200078e0004 */
[----:B------:R0:W-:Y:S04]  /*54470*/  STL.64 [R1+0x368], R6 ;  /* 0x0003680601007387 */ /* 0x0001e80000100a00 */
[----:B------:R-:W2:Y:S04]  /*54480*/  LDL.LU.64 R4, [R1+0x1230] ;  /* 0x0012300001047983 */ /* 0x000ea80000300a00 */
[----:B0-----:R-:W2:Y:S04]  /*54490*/  LDL.LU.64 R6, [R1+0x1238] ;  /* 0x0012380001067983 */ /* 0x001ea80000300a00 */
[----:B------:R-:W-:Y:S04]  /*544a0*/  STL [R1+0x49e8], R2 ;  /* 0x0049e80201007387 */ /* 0x000fe80000100800 */
[----:B------:R-:W3:Y:S04]  /*544b0*/  LDL R20, [R1+0x80] ;  /* 0x0000800001147983 */ /* 0x000ee80000100800 */
[----:B------:R0:W-:Y:S04]  /*544c0*/  STL.64 [R1+0x350], R24 ;  /* 0x0003501801007387 */ /* 0x0001e80000100a00 */
[----:B------:R1:W-:Y:S04]  /*544d0*/  STL.64 [R1+0x358], R26 ;  /* 0x0003581a01007387 */ /* 0x0003e80000100a00 */
[----:B------:R-:W-:Y:S04]  /*544e0*/  STL.64 [R1+0x340], R16 ;  /* 0x0003401001007387 */ /* 0x000fe80000100a00 */
[----:B------:R-:W-:Y:S04]  /*544f0*/  STL.64 [R1+0x348], R18 ;  /* 0x0003481201007387 */ /* 0x000fe80000100a00 */
[----:B------:R-:W3:Y:S04]  /*54500*/  LDL R21, [R1+0x84] ;  /* 0x0000840001157983 */ /* 0x000ee80000100800 */
[----:B------:R-:W4:Y:S04]  /*54510*/  LDL.64 R48, [R1+0x90] ;  /* 0x0000900001307983 */ /* 0x000f280000100a00 */
[----:B------:R-:W2:Y:S04]  /*54520*/  LDL.64 R40, [R1+0x70] ;  /* 0x0000700001287983 */ /* 0x000ea80000100a00 */
[----:B------:R0:W-:Y:S04]  /*54530*/  STL.64 [R1+0x330], R12 ;  /* 0x0003300c01007387 */ /* 0x0001e80000100a00 */
[----:B------:R0:W-:Y:S04]  /*54540*/  STL.64 [R1+0x338], R14 ;  /* 0x0003380e01007387 */ /* 0x0001e80000100a00 */
[----:B------:R-:W2:Y:S04]  /*54550*/  LDL R36, [R1+0x10] ;  /* 0x0000100001247983 */ /* 0x000ea80000100800 */
[----:B------:R-:W2:Y:S01]  /*54560*/  LDL R37, [R1+0x14] ;  /* 0x0000140001257983 */ /* 0x000ea20000100800 */
[----:B------:R-:W-:-:S02]  /*54570*/  IMAD.MOV.U32 R60, RZ, RZ, R56 ;  /* 0x000000ffff3c7224 */ /* 0x000fc400078e0038 */
[----:B------:R-:W-:Y:S01]  /*54580*/  IMAD.MOV.U32 R3, RZ, RZ, R57 ;  /* 0x000000ffff037224 */ /* 0x000fe200078e0039 */
[----:B--2---:R-:W-:Y:S04]  /*54590*/  STL.64 [R1+0x5390], R36 ;  /* 0x0053902401007387 */ /* 0x004fe80000100a00 */
[----:B------:R-:W2:Y:S01]  /*545a0*/  LDL.64 R56, [R1] ;  /* 0x0000000001387983 */ /* 0x000ea20000100a00 */
[----:B------:R-:W-:Y:S01]  /*545b0*/  HMMA.16816.F32 R4, R8, R52, R4 ;  /* 0x000000340804723c */ /* 0x000fe20000001804 */
[----:B------:R-:W-:Y:S02]  /*545c0*/  IMAD.MOV.U32 R61, RZ, RZ, R53 ;  /* 0x000000ffff3d7224 */ /* 0x000fe400078e0035 */
[----:B------:R-:W-:Y:S01]  /*545d0*/  IMAD.MOV.U32 R28, RZ, RZ, R22 ;  /* 0x000000ffff1c7224 */ /* 0x000fe200078e0016 */
[----:B------:R-:W-:Y:S01]  /*545e0*/  MOV R29, R23 ;  /* 0x00000017001d7202 */ /* 0x000fe20000000f00 */
[----:B------:R-:W0:Y:S01]  /*545f0*/  S2R R59, SR_TID.X ;  /* 0x00000000003b7919 */ /* 0x000e220000002100 */
[----:B--2---:R-:W-:Y:S04]  /*54600*/  STL.64 [R1+0x53a0], R56 ;  /* 0x0053a03801007387 */ /* 0x004fe80000100a00 */
[----:B------:R-:W-:Y:S04]  /*54610*/  STL [R1+0x52b4], R3 ;  /* 0x0052b40301007387 */ /* 0x000fe80000100800 */
[----:B------:R-:W-:Y:S04]  /*54620*/  STL [R1+0x52b0], R60 ;  /* 0x0052b03c01007387 */ /* 0x000fe80000100800 */
[----:B0-----:R-:W2:Y:S04]  /*54630*/  LDL.LU.64 R24, [R1+0x1210] ;  /* 0x0012100001187983 */ /* 0x001ea80000300a00 */
[----:B------:R0:W-:Y:S04]  /*54640*/  STL.64 [R1+0x320], R4 ;  /* 0x0003200401007387 */ /* 0x0001e80000100a00 */
[----:B------:R0:W-:Y:S04]  /*54650*/  STL.64 [R1+0x328], R6 ;  /* 0x0003280601007387 */ /* 0x0001e80000100a00 */
[----:B-1----:R-:W2:Y:S04]  /*54660*/  LDL.LU.64 R26, [R1+0x1218] ;  /* 0x00121800011a7983 */ /* 0x002ea80000300a00 */
[----:B------:R-:W2:Y:S04]  /*54670*/  LDL.64 R52, [R1+0x60] ;  /* 0x0000600001347983 */ /* 0x000ea80000100a00 */
[----:B------:R-:W2:Y:S04]  /*54680*/  LDL.LU R22, [R1+0x53ac] ;  /* 0x0053ac0001167983 */ /* 0x000ea80000300800 */
[----:B------:R-:W3:Y:S04]  /*54690*/  LDL.LU R23, [R1+0x53a8] ;  /* 0x0053a80001177983 */ /* 0x000ee80000300800 */
[----:B------:R-:W3:Y:S04]  /*546a0*/  LDL.LU.64 R12, [R1+0x970] ;  /* 0x00097000010c7983 */ /* 0x000ee80000300a00 */
[----:B------:R-:W3:Y:S04]  /*546b0*/  LDL.LU.64 R14, [R1+0x978] ;  /* 0x00097800010e7983 */ /* 0x000ee80000300a00 */
[----:B0-----:R-:W3:Y:S04]  /*546c0*/  LDL.LU.64 R4, [R1+0x960] ;  /* 0x0009600001047983 */ /* 0x001ee80000300a00 */
[----:B------:R-:W3:Y:S01]  /*546d0*/  LDL.LU.64 R6, [R1+0x968] ;  /* 0x0009680001067983 */ /* 0x000ee20000300a00 */
[----:B------:R-:W-:-:S02]  /*546e0*/  IMAD.SHL.U32 R0, R59, 0x2, RZ ;  /* 0x000000023b007824 */ /* 0x000fc400078e00ff */
[----:B----4-:R-:W-:Y:S02]  /*546f0*/  IMAD.MOV.U32 R3, RZ, RZ, R48 ;  /* 0x000000ffff037224 */ /* 0x010fe400078e0030 */
[----:B------:R-:W-:Y:S01]  /*54700*/  IMAD.MOV.U32 R60, RZ, RZ, R49 ;  /* 0x000000ffff3c7224 */ /* 0x000fe200078e0031 */
[----:B------:R-:W4:Y:S04]  /*54710*/  LDL.64 R44, [R1+0x50] ;  /* 0x00005000012c7983 */ /* 0x000f280000100a00 */
[----:B------:R-:W4:Y:S04]  /*54720*/  LDL R32, [R1+0x30] ;  /* 0x0000300001207983 */ /* 0x000f280000100800 */
[----:B------:R-:W4:Y:S04]  /*54730*/  LDL R33, [R1+0x34] ;  /* 0x0000340001217983 */ /* 0x000f280000100800 */
[----:B------:R-:W-:Y:S01]  /*54740*/  STL [R1+0x52b8], R61 ;  /* 0x0052b83d01007387 */ /* 0x000fe20000100800 */
[----:B--2---:R-:W-:Y:S01]  /*54750*/  IMAD.MOV.U32 R17, RZ, RZ, R22 ;  /* 0x000000ffff117224 */ /* 0x004fe200078e0016 */
[----:B------:R-:W-:Y:S01]  /*54760*/  LOP3.LUT R22, R59, 0x7, RZ, 0xc0, !PT ;  /* 0x000000073b167812 */ /* 0x000fe200078ec0ff */
[----:B---3--:R-:W-:-:S04]  /*54770*/  IMAD.MOV.U32 R16, RZ, RZ, R23 ;  /* 0x000000ffff107224 */ /* 0x008fc800078e0017 */
[----:B------:R-:W-:Y:S02]  /*54780*/  IMAD R22, R22, 0x110, RZ ;  /* 0x0000011016167824 */ /* 0x000fe400078e02ff */
[----:B------:R-:W-:-:S03]  /*54790*/  IMAD.SHL.U32 R23, R59, 0x80, RZ ;  /* 0x000000803b177824 */ /* 0x000fc600078e00ff */
[----:B------:R-:W-:-:S04]  /*547a0*/  LOP3.LUT R0, R22, 0x10, R0, 0x78, !PT ;  /* 0x0000001016007812 */ /* 0x000fc800078e7800 */
[----:B------:R-:W-:-:S04]  /*547b0*/  LOP3.LUT R0, R0, 0x800, R23, 0xf8, !PT ;  /* 0x0000080000007812 */ /* 0x000fc800078ef817 */
[----:B------:R-:W-:Y:S01]  /*547c0*/  LOP3.LUT R0, R0, 0x60, RZ, 0x3c, !PT ;  /* 0x0000006000007812 */ /* 0x000fe200078e3cff */
[C---:B------:R-:W-:Y:S04]  /*547d0*/  HMMA.16816.F32 R24, R8.reuse, R48, R24 ;  /* 0x000000300818723c */ /* 0x040fe80000001818 */
[----:B------:R-:W0:Y:S04]  /*547e0*/  LDSM.16.MT88.4 R48, [R0+UR5+0x8000] ;  /* 0x008000050030783b */ /* 0x000e280008004200 */
[C---:B------:R-:W-:Y:S08]  /*547f0*/  HMMA.16816.F32 R12, R8.reuse, R20, R12 ;  /* 0x00000014080c723c */ /* 0x040ff0000000180c */
[----:B------:R-:W-:Y:S03]  /*54800*/  HMMA.16816.F32 R4, R8, R40, R4 ;  /* 0x000000280804723c */ /* 0x000fe60000001804 */
[----:B------:R1:W-:Y:S04]  /*54810*/  STL.64 [R1+0x310], R24 ;  /* 0x0003101801007387 */ /* 0x0003e80000100a00 */
[----:B------:R2:W-:Y:S04]  /*54820*/  STL.64 [R1+0x318], R26 ;  /* 0x0003181a01007387 */ /* 0x0005e80000100a00 */
[----:B------:R-:W3:Y:S04]  /*54830*/  LDL.LU.64 R56, [R1+0x940] ;  /* 0x0009400001387983 */ /* 0x000ee80000300a00 */
[----:B------:R-:W3:Y:S04]  /*54840*/  LDL.LU.64 R58, [R1+0x948] ;  /* 0x00094800013a7983 */ /* 0x000ee80000300a00 */
[----:B0-----:R-:W-:Y:S04]  /*54850*/  STL [R1+0x52bc], R49 ;  /* 0x0052bc3101007387 */ /* 0x001fe80000100800 */
[----:B------:R-:W-:Y:S04]  /*54860*/  STL [R1+0x52ac], R50 ;  /* 0x0052ac3201007387 */ /* 0x000fe80000100800 */
[----:B------:R-:W-:Y:S04]  /*54870*/  STL [R1+0x52a8], R51 ;  /* 0x0052a83301007387 */ /* 0x000fe80000100800 */
[----:B------:R0:W-:Y:S04]  /*54880*/  STL.64 [R1+0x5b0], R12 ;  /* 0x0005b00c01007387 */ /* 0x0001e80000100a00 */
[----:B------:R0:W-:Y:S04]  /*54890*/  STL.64 [R1+0x5b8], R14 ;  /* 0x0005b80e01007387 */ /* 0x0001e80000100a00 */
[----:B------:R0:W-:Y:S04]  /*548a0*/  STL.64 [R1+0x5a0], R4 ;  /* 0x0005a00401007387 */ /* 0x0001e80000100a00 */
[----:B------:R0:W-:Y:S04]  /*548b0*/  STL.64 [R1+0x5a8], R6 ;  /* 0x0005a80601007387 */ /* 0x0001e80000100a00 */
[----:B------:R-:W4:Y:S04]  /*548c0*/  LDL.LU.64 R20, [R1+0x920] ;  /* 0x0009200001147983 */ /* 0x000f280000300a00 */
[----:B------:R-:W4:Y:S04]  /*548d0*/  LDL.LU.64 R22, [R1+0x928] ;  /* 0x0009280001167983 */ /* 0x000f280000300a00 */
[----:B------:R-:W4:Y:S04]  /*548e0*/  LDL.LU.64 R36, [R1+0x900] ;  /* 0x0009000001247983 */ /* 0x000f280000300a00 */
[----:B------:R-:W4:Y:S04]  /*548f0*/  LDL.LU.64 R38, [R1+0x908] ;  /* 0x0009080001267983 */ /* 0x000f280000300a00 */
[----:B-1----:R-:W4:Y:S04]  /*54900*/  LDL.LU.64 R24, [R1+0x8e0] ;  /* 0x0008e00001187983 */ /* 0x002f280000300a00 */
[----:B--2---:R-:W2:Y:S04]  /*54910*/  LDL.LU.64 R26, [R1+0x8e8] ;  /* 0x0008e800011a7983 */ /* 0x004ea80000300a00 */
[----:B0-----:R-:W2:Y:S01]  /*54920*/  LDL.LU.64 R12, [R1+0x8d0] ;  /* 0x0008d000010c7983 */ /* 0x001ea20000300a00 */
[----:B------:R-:W-:-:S03]  /*54930*/  IMAD.MOV.U32 R50, RZ, RZ, R40 ;  /* 0x000000ffff327224 */ /* 0x000fc600078e0028 */
[----:B------:R-:W2:Y:S04]  /*54940*/  LDL.LU.64 R14, [R1+0x8d8] ;  /* 0x0008d800010e7983 */ /* 0x000ea80000300a00 */
[----:B------:R-:W2:Y:S01]  /*54950*/  LDL.LU.64 R4, [R1+0x8c0] ;  /* 0x0008c00001047983 */ /* 0x000ea20000300a00 */
[----:B------:R-:W-:-:S03]  /*54960*/  IMAD.MOV.U32 R51, RZ, RZ, R41 ;  /* 0x000000ffff337224 */ /* 0x000fc600078e0029 */
[----:B------:R-:W2:Y:S04]  /*54970*/  LDL.LU.64 R6, [R1+0x8c8] ;  /* 0x0008c80001067983 */ /* 0x000ea80000300a00 */
[----:B------:R-:W2:Y:S04]  /*54980*/  LDL.LU.64 R40, [R1+0x8b0] ;  /* 0x0008b00001287983 */ /* 0x000ea80000300a00 */
[----:B------:R-:W2:Y:S01]  /*54990*/  LDL.LU.64 R42, [R1+0x8b8] ;  /* 0x0008b800012a7983 */ /* 0x000ea20000300a00 */
[----:B------:R-:W-:Y:S02]  /*549a0*/  IMAD.MOV.U32 R49, RZ, RZ, R52 ;  /* 0x000000ffff317224 */ /* 0x000fe400078e0034 */
[----:B------:R-:W-:Y:S01]  /*549b0*/  IMAD.MOV.U32 R61, RZ, RZ, R53 ;  /* 0x000000ffff3d7224 */ /* 0x000fe200078e0035 */
[C---:B---3--:R-:W-:Y:S08]  /*549c0*/  HMMA.16816.F32 R56, R8.reuse, R52, R56 ;  /* 0x000000340838723c */ /* 0x048ff00000001838 */
[C---:B----4-:R-:W-:Y:S11]  /*549d0*/  HMMA.16816.F32 R20, R8.reuse, R44, R20 ;  /* 0x0000002c0814723c */ /* 0x050ff60000001814 */
[----:B------:R0:W-:Y:S04]  /*549e0*/  STL.64 [R1+0x590], R56 ;  /* 0x0005903801007387 */ /* 0x0001e80000100a00 */
[----:B------:R-:W-:Y:S01]  /*549f0*/  STL.64 [R1+0x598], R58 ;  /* 0x0005983a01007387 */ /* 0x000fe20000100a00 */
[----:B------:R-:W-:Y:S03]  /*54a00*/  HMMA.16816.F32 R16, R8, R16, R36 ;  /* 0x000000100810723c */ /* 0x000fe60000001824 */
[----:B0-----:R-:W3:Y:S04]  /*54a10*/  LDL.LU.64 R56, [R1+0x53a0] ;  /* 0x0053a00001387983 */ /* 0x001ee80000300a00 */
[----:B------:R-:W4:Y:S04]  /*54a20*/  LDL.LU.64 R52, [R1+0x8a0] ;  /* 0x0008a00001347983 */ /* 0x000f280000300a00 */
[----:B------:R-:W4:Y:S04]  /*54a30*/  LDL.LU.64 R54, [R1+0x8a8] ;  /* 0x0008a80001367983 */ /* 0x000f280000300a00 */
[----:B------:R0:W-:Y:S04]  /*54a40*/  STL.64 [R1+0x580], R20 ;  /* 0x0005801401007387 */ /* 0x0001e80000100a00 */
[----:B------:R1:W-:Y:S04]  /*54a50*/  STL.64 [R1+0x588], R22 ;  /* 0x0005881601007387 */ /* 0x0003e80000100a00 */
[----:B0-----:R-:W4:Y:S01]  /*54a60*/  LDL.LU.64 R20, [R1+0x5398] ;  /* 0x0053980001147983 */ /* 0x001f220000300a00 */
[----:B-1----:R-:W-:-:S02]  /*54a70*/  IMAD.MOV.U32 R23, RZ, RZ, R44 ;  /* 0x000000ffff177224 */ /* 0x002fc400078e002c */
[----:B------:R-:W-:Y:S02]  /*54a80*/  IMAD.MOV.U32 R22, RZ, RZ, R45 ;  /* 0x000000ffff167224 */ /* 0x000fe400078e002d */
[----:B------:R-:W4:Y:S04]  /*54a90*/  LDL.LU.64 R44, [R1+0x890] ;  /* 0x00089000012c7983 */ /* 0x000f280000300a00 */
[----:B------:R-:W4:Y:S04]  /*54aa0*/  LDL.LU.64 R46, [R1+0x898] ;  /* 0x00089800012e7983 */ /* 0x000f280000300a00 */
[----:B------:R-:W4:Y:S01]  /*54ab0*/  LDL.LU.64 R36, [R1+0x5390] ;  /* 0x0053900001247983 */ /* 0x000f220000300a00 */
[C---:B--2---:R-:W-:Y:S08]  /*54ac0*/  HMMA.16816.F32 R32, R8.reuse, R32, R24 ;  /* 0x000000200820723c */ /* 0x044ff00000001818 */
[C---:B------:R-:W-:Y:S01]  /*54ad0*/  HMMA.16816.F32 R28, R8.reuse, R28, R12 ;  /* 0x0000001c081c723c */ /* 0x040fe2000000180c */
[----:B------:R0:W-:Y:S04]  /*54ae0*/  STL.64 [R1+0x570], R16 ;  /* 0x0005701001007387 */ /* 0x0001e80000100a00 */
[----:B------:R1:W-:Y:S04]  /*54af0*/  STL.64 [R1+0x578], R18 ;  /* 0x0005781201007387 */ /* 0x0003e80000100a00 */
[----:B0-----:R-:W2:Y:S04]  /*54b00*/  LDL.LU.64 R16, [R1+0x880] ;  /* 0x0008800001107983 */ /* 0x001ea80000300a00 */
[----:B-1----:R-:W2:Y:S04]  /*54b10*/  LDL.LU.64 R18, [R1+0x888] ;  /* 0x0008880001127983 */ /* 0x002ea80000300a00 */
[----:B------:R-:W2:Y:S04]  /*54b20*/  LDL.LU.64 R26, [R1+0x5388] ;  /* 0x00538800011a7983 */ /* 0x000ea80000300a00 */
[----:B------:R-:W2:Y:S04]  /*54b30*/  LDL.LU.64 R24, [R1+0x5380] ;  /* 0x0053800001187983 */ /* 0x000ea80000300a00 */
        /* <DEDUP_REMOVED lines=9> */
[----:B------:R-:W2:Y:S01]  /*54bd0*/  LDL.LU.64 R28, [R1+0x5350] ;  /* 0x00535000011c7983 */ /* 0x000ea20000300a00 */
[C---:B---3--:R-:W-:Y:S08]  /*54be0*/  HMMA.16816.F32 R40, R8.reuse, R56, R40 ;  /* 0x000000380828723c */ /* 0x048ff00000001828 */
[----:B----4-:R-:W-:Y:S01]  /*54bf0*/  HMMA.16816.F32 R36, R8, R36, R4 ;  /* 0x000000240824723c */ /* 0x010fe20000001804 */
[----:B------:R-:W3:Y:S04]  /*54c00*/  LDL.LU.64 R6, [R1+0x5348] ;  /* 0x0053480001067983 */ /* 0x000ee80000300a00 */
[----:B------:R-:W4:Y:S01]  /*54c10*/  LDL.LU.64 R4, [R1+0x5340] ;  /* 0x0053400001047983 */ /* 0x000f220000300a00 */
[----:B------:R-:W-:-:S02]  /*54c20*/  IMAD.MOV.U32 R2, RZ, RZ, R56 ;  /* 0x000000ffff027224 */ /* 0x000fc400078e0038 */
[----:B------:R-:W-:-:S11]  /*54c30*/  IMAD.MOV.U32 R0, RZ, RZ, R57 ;  /* 0x000000ffff007224 */ /* 0x000fd600078e0039 */
[----:B------:R-:W-:Y:S04]  /*54c40*/  STL.64 [R1+0x540], R36 ;  /* 0x0005402401007387 */ /* 0x000fe80000100a00 */
[----:B------:R0:W-:Y:S04]  /*54c50*/  STL.64 [R1+0x548], R38 ;  /* 0x0005482601007387 */ /* 0x0001e80000100a00 */
[----:B0-----:R-:W2:Y:S04]  /*54c60*/  LDL.LU.64 R38, [R1+0x5338] ;  /* 0x0053380001267983 */ /* 0x001ea80000300a00 */
[----:B------:R-:W2:Y:S04]  /*54c70*/  LDL.LU.64 R36, [R1+0x5330] ;  /* 0x0053300001247983 */ /* 0x000ea80000300a00 */
[----:B------:R-:W-:Y:S04]  /*54c80*/  STL.64 [R1+0x530], R40 ;  /* 0x0005302801007387 */ /* 0x000fe80000100a00 */
[----:B------:R0:W-:Y:S04]  /*54c90*/  STL.64 [R1+0x538], R42 ;  /* 0x0005382a01007387 */ /* 0x0001e80000100a00 */
[----:B0-----:R-:W2:Y:S04]  /*54ca0*/  LDL.LU.64 R42, [R1+0x5328] ;  /* 0x00532800012a7983 */ /* 0x001ea80000300a00 */
[----:B------:R-:W2:Y:S04]  /*54cb0*/  LDL.LU.64 R40, [R1+0x5320] ;  /* 0x0053200001287983 */ /* 0x000ea80000300a00 */
[----:B------:R-:W2:Y:S04]  /*54cc0*/  LDL.LU.64 R58, [R1+0x5318] ;  /* 0x00531800013a7983 */ /* 0x000ea80000300a00 */
[----:B------:R-:W2:Y:S02]  /*54cd0*/  LDL.LU.64 R56, [R1+0x5310] ;  /* 0x0053100001387983 */ /* 0x000ea40000300a00 */
[----:B--2---:R-:W-:-:S15]  /*54ce0*/  HMMA.16816.F32 R52, R8, R56, R52 ;  /* 0x000000380834723c */ /* 0x004fde0000001834 */
[----:B------:R-:W-:-:S04]  /*54cf0*/  NOP ;  /* 0x0000000000007918 */ /* 0x000fc80000000000 */
[----:B------:R-:W-:Y:S04]  /*54d00*/  STL.64 [R1+0x520], R52 ;  /* 0x0005203401007387 */ /* 0x000fe80000100a00 */
[----:B------:R0:W-:Y:S04]  /*54d10*/  STL.64 [R1+0x528], R54 ;  /* 0x0005283601007387 */ /* 0x0001e80000100a00 */
[----:B0-----:R-:W2:Y:S04]  /*54d20*/  LDL.LU.64 R54, [R1+0x5308] ;  /* 0x0053080001367983 */ /* 0x001ea80000300a00 */
[----:B------:R-:W2:Y:S04]  /*54d30*/  LDL.LU.64 R52, [R1+0x5300] ;  /* 0x0053000001347983 */ /* 0x000ea80000300a00 */
[----:B------:R-:W-:Y:S04]  /*54d40*/  STL.64 [R1+0x51d8], R58 ;  /* 0x0051d83a01007387 */ /* 0x000fe80000100a00 */
[----:B------:R0:W-:Y:S04]  /*54d50*/  STL.64 [R1+0x51d0], R56 ;  /* 0x0051d03801007387 */ /* 0x0001e80000100a00 */
[----:B0-----:R-:W3:Y:S04]  /*54d60*/  LDL.LU.64 R56, [R1+0x860] ;  /* 0x0008600001387983 */ /* 0x001ee80000300a00 */
[----:B------:R-:W3:Y:S01]  /*54d70*/  LDL.LU.64 R58, [R1+0x868] ;  /* 0x00086800013a7983 */ /* 0x000ee20000300a00 */
        /* <DEDUP_REMOVED lines=18> */
[----:B------:R-:W-:Y:S04]  /*54ea0*/  STL.64 [R1+0x5208], R42 ;  /* 0x0052082a01007387 */ /* 0x000fe80000100a00 */
[----:B------:R0:W-:Y:S01]  /*54eb0*/  STL.64 [R1+0x5200], R40 ;  /* 0x0052002801007387 */ /* 0x0001e20000100a00 */
[C---:B---3--:R-:W-:Y:S08]  /*54ec0*/  HMMA.16816.F32 R44, R8.reuse, R40, R52 ;  /* 0x00000028082c723c */ /* 0x048ff00000001834 */
[----:B0-----:R-:W-:Y:S01]  /*54ed0*/  HMMA.16816.F32 R40, R8, R36, R56 ;  /* 0x000000240828723c */ /* 0x001fe20000001838 */
[----:B------:R-:W-:-:S02]  /*54ee0*/  IMAD.MOV.U32 R56, RZ, RZ, R30 ;  /* 0x000000ffff387224 */ /* 0x000fc400078e001e */
[----:B------:R-:W-:Y:S02]  /*54ef0*/  IMAD.MOV.U32 R57, RZ, RZ, R15 ;  /* 0x000000ffff397224 */ /* 0x000fe400078e000f */
[----:B------:R-:W-:Y:S02]  /*54f00*/  IMAD.MOV.U32 R52, RZ, RZ, R7 ;  /* 0x000000ffff347224 */ /* 0x000fe400078e0007 */
[----:B------:R-:W-:-:S04]  /*54f10*/  IMAD.MOV.U32 R53, RZ, RZ, R6 ;  /* 0x000000ffff357224 */ /* 0x000fc800078e0006 */
[----:B------:R0:W-:Y:S04]  /*54f20*/  STL.64 [R1+0x4f0], R44 ;  /* 0x0004f02c01007387 */ /* 0x0001e80000100a00 */
[----:B------:R-:W-:Y:S04]  /*54f30*/  STL.64 [R1+0x4f8], R46 ;  /* 0x0004f82e01007387 */ /* 0x000fe80000100a00 */
[----:B------:R-:W3:Y:S04]  /*54f40*/  LDL.LU R30, [R1+0x52ec] ;  /* 0x0052ec00011e7983 */ /* 0x000ee80000300800 */
[----:B------:R1:W-:Y:S04]  /*54f50*/  STL.64 [R1+0x4e0], R40 ;  /* 0x0004e02801007387 */ /* 0x0003e80000100a00 */
[----:B------:R4:W-:Y:S04]  /*54f60*/  STL.64 [R1+0x4e8], R42 ;  /* 0x0004e82a01007387 */ /* 0x0009e80000100a00 */
[----:B------:R-:W3:Y:S01]  /*54f70*/  LDL.LU R15, [R1+0x52e8] ;  /* 0x0052e800010f7983 */ /* 0x000ee20000300800 */
[----:B0-----:R-:W-:-:S02]  /*54f80*/  IMAD.MOV.U32 R44, RZ, RZ, R35 ;  /* 0x000000ffff2c7224 */ /* 0x001fc400078e0023 */
[----:B------:R-:W-:Y:S01]  /*54f90*/  IMAD.MOV.U32 R45, RZ, RZ, R34 ;  /* 0x000000ffff2d7224 */ /* 0x000fe200078e0022 */
[----:B-1----:R-:W3:Y:S04]  /*54fa0*/  LDL.LU.64 R40, [R1+0x830] ;  /* 0x0008300001287983 */ /* 0x002ee80000300a00 */
[----:B----4-:R-:W4:Y:S04]  /*54fb0*/  LDL.LU.64 R42, [R1+0x838] ;  /* 0x00083800012a7983 */ /* 0x010f280000300a00 */
[----:B------:R-:W3:Y:S04]  /*54fc0*/  LDL.LU R35, [R1+0x52e4] ;  /* 0x0052e40001237983 */ /* 0x000ee80000300800 */
[----:B------:R-:W3:Y:S04]  /*54fd0*/  LDL.LU R34, [R1+0x52e0] ;  /* 0x0052e00001227983 */ /* 0x000ee80000300800 */
[----:B------:R-:W4:Y:S04]  /*54fe0*/  LDL.LU R7, [R1+0x52dc] ;  /* 0x0052dc0001077983 */ /* 0x000f280000300800 */
[----:B------:R-:W4:Y:S04]  /*54ff0*/  LDL.LU R6, [R1+0x52d8] ;  /* 0x0052d80001067983 */ /* 0x000f280000300800 */
[----:B------:R-:W-:Y:S04]  /*55000*/  STL.64 [R1+0x5218], R38 ;  /* 0x0052182601007387 */ /* 0x000fe80000100a00 */
[----:B------:R0:W-:Y:S04]  /*55010*/  STL.64 [R1+0x5210], R36 ;  /* 0x0052102401007387 */ /* 0x0001e80000100a00 */
[----:B0-----:R-:W4:Y:S04]  /*55020*/  LDL.LU.64 R36, [R1+0x840] ;  /* 0x0008400001247983 */ /* 0x001f280000300a00 */
[----:B------:R-:W4:Y:S01]  /*55030*/  LDL.LU.64 R38, [R1+0x848] ;  /* 0x0008480001267983 */ /* 0x000f220000300a00 */
[----:B--2---:R-:W-:-:S15]  /*55040*/  HMMA.16816.F32 R16, R8, R32, R16 ;  /* 0x000000200810723c */ /* 0x004fde0000001810 */
[----:B------:R-:W-:-:S04]  /*55050*/  NOP ;  /* 0x0000000000007918 */ /* 0x000fc80000000000 */
[----:B------:R0:W-:Y:S04]  /*55060*/  STL.64 [R1+0x4d0], R16 ;  /* 0x0004d01001007387 */ /* 0x0001e80000100a00 */
[----:B------:R1:W-:Y:S04]  /*55070*/  STL.64 [R1+0x4d8], R18 ;  /* 0x0004d81201007387 */ /* 0x0003e80000100a00 */
[----:B0-----:R-:W2:Y:S04]  /*55080*/  LDL.LU.64 R16, [R1+0x820] ;  /* 0x0008200001107983 */ /* 0x001ea80000300a00 */
[----:B-1----:R-:W2:Y:S04]  /*55090*/  LDL.LU.64 R18, [R1+0x828] ;  /* 0x0008280001127983 */ /* 0x002ea80000300a00 */
[----:B---3--:R-:W-:Y:S04]  /*550a0*/  STL.64 [R1+0x51c8], R34 ;  /* 0x0051c82201007387 */ /* 0x008fe80000100a00 */
[----:B------:R0:W-:Y:S01]  /*550b0*/  STL.64 [R1+0x51c0], R32 ;  /* 0x0051c02001007387 */ /* 0x0001e20000100a00 */
[----:B----4-:R-:W-:Y:S01]  /*550c0*/  HMMA.16816.F32 R36, R8, R28, R36 ;  /* 0x0000001c0824723c */ /* 0x010fe20000001824 */
[----:B0-----:R-:W-:-:S02]  /*550d0*/  IMAD.MOV.U32 R32, RZ, RZ, R26 ;  /* 0x000000ffff207224 */ /* 0x001fc400078e001a */
[----:B------:R-:W3:Y:S01]  /*550e0*/  LDL.LU R26, [R1+0x52d4] ;  /* 0x0052d400011a7983 */ /* 0x000ee20000300800 */
[----:B------:R-:W-:-:S15]  /*550f0*/  IMAD.MOV.U32 R33, RZ, RZ, R27 ;  /* 0x000000ffff217224 */ /* 0x000fde00078e001b */
[----:B------:R-:W-:Y:S04]  /*55100*/  STL.64 [R1+0x4c0], R36 ;  /* 0x0004c02401007387 */ /* 0x000fe80000100a00 */
[----:B------:R-:W-:Y:S04]  /*55110*/  STL.64 [R1+0x4c8], R38 ;  /* 0x0004c82601007387 */ /* 0x000fe80000100a00 */
[----:B------:R-:W3:Y:S04]  /*55120*/  LDL.LU R27, [R1+0x52d0] ;  /* 0x0052d000011b7983 */ /* 0x000ee80000300800 */
[----:B------:R-:W-:Y:S04]  /*55130*/  STL.64 [R1+0x51b8], R30 ;  /* 0x0051b81e01007387 */ /* 0x000fe80000100a00 */
[----:B------:R0:W-:Y:S02]  /*55140*/  STL.64 [R1+0x51b0], R28 ;  /* 0x0051b01c01007387 */ /* 0x0001e40000100a00 */
[----:B0-----:R-:W-:Y:S02]  /*55150*/  HMMA.16816.F32 R28, R8, R24, R40 ;  /* 0x00000018081c723c */ /* 0x001fe40000001828 */
[----:B------:R-:W4:Y:S04]  /*55160*/  LDL.LU.64 R40, [R1+0x7f0] ;  /* 0x0007f00001287983 */ /* 0x000f280000300a00 */
[----:B------:R-:W4:-:S13]  /*55170*/  LDL.LU.64 R42, [R1+0x7f8] ;  /* 0x0007f800012a7983 */ /* 0x000f1a0000300a00 */
[----:B------:R0:W-:Y:S04]  /*55180*/  STL.64 [R1+0x4b0], R28 ;  /* 0x0004b01c01007387 */ /* 0x0001e80000100a00 */
[----:B------:R1:W-:Y:S04]  /*55190*/  STL.64 [R1+0x4b8], R30 ;  /* 0x0004b81e01007387 */ /* 0x0003e80000100a00 */
[----:B------:R-:W4:Y:S04]  /*551a0*/  LDL.LU.64 R36, [R1+0x7e0] ;  /* 0x0007e00001247983 */ /* 0x000f280000300a00 */
[----:B------:R-:W4:Y:S04]  /*551b0*/  LDL.LU.64 R38, [R1+0x7e8] ;  /* 0x0007e80001267983 */ /* 0x000f280000300a00 */
[----:B0-----:R-:W4:Y:S04]  /*551c0*/  LDL.LU.64 R28, [R1+0x7d0] ;  /* 0x0007d000011c7983 */ /* 0x001f280000300a00 */
[----:B-1----:R-:W4:Y:S01]  /*551d0*/  LDL.LU.64 R30, [R1+0x7d8] ;  /* 0x0007d800011e7983 */ /* 0x002f220000300a00 */
[C---:B--2---:R-:W-:Y:S03]  /*551e0*/  HMMA.16816.F32 R16, R8.reuse, R20, R16 ;  /* 0x000000140810723c */ /* 0x044fe60000001810 */
[----:B---3--:R-:W-:Y:S04]  /*551f0*/  STL.64 [R1+0x5228], R26 ;  /* 0x0052281a01007387 */ /* 0x008fe80000100a00 */
[----:B------:R0:W-:Y:S04]  /*55200*/  STL.64 [R1+0x5220], R24 ;  /* 0x0052201801007387 */ /* 0x0001e80000100a00 */
[----:B0-----:R-:W2:Y:S04]  /*55210*/  LDL.LU.64 R24, [R1+0x810] ;  /* 0x0008100001187983 */ /* 0x001ea80000300a00 */
[----:B------:R-:W2:Y:S04]  /*55220*/  LDL.LU.64 R26, [R1+0x818] ;  /* 0x00081800011a7983 */ /* 0x000ea80000300a00 */
[----:B------:R-:W-:Y:S04]  /*55230*/  STL.64 [R1+0x4a0], R16 ;  /* 0x0004a01001007387 */ /* 0x000fe80000100a00 */
[----:B------:R0:W-:Y:S04]  /*55240*/  STL.64 [R1+0x4a8], R18 ;  /* 0x0004a81201007387 */ /* 0x0001e80000100a00 */
[----:B0-----:R-:W3:Y:S04]  /*55250*/  LDL.LU.64 R18, [R1+0x52c8] ;  /* 0x0052c80001127983 */ /* 0x001ee80000300a00 */
[----:B------:R-:W2:Y:S04]  /*55260*/  LDL.LU.64 R16, [R1+0x52c0] ;  /* 0x0052c00001107983 */ /* 0x000ea80000300a00 */
[----:B------:R-:W-:Y:S01]  /*55270*/  STL.64 [R1+0x5268], R20 ;  /* 0x0052681401007387 */ /* 0x000fe20000100a00 */
[----:B--2---:R-:W-:-:S15]  /*55280*/  HMMA.16816.F32 R24, R8, R16, R24 ;  /* 0x000000100818723c */ /* 0x004fde0000001818 */
[----:B------:R-:W-:-:S04]  /*55290*/  NOP ;  /* 0x0000000000007918 */ /* 0x000fc80000000000 */
[----:B------:R0:W-:Y:S04]  /*552a0*/  STL.64 [R1+0x490], R24 ;  /* 0x0004901801007387 */ /* 0x0001e80000100a00 */
[----:B------:R1:W-:Y:S04]  /*552b0*/  STL.64 [R1+0x498], R26 ;  /* 0x0004981a01007387 */ /* 0x0003e80000100a00 */
[----:B0-----:R-:W2:Y:S04]  /*552c0*/  LDL.LU.64 R24, [R1+0x7c0] ;  /* 0x0007c00001187983 */ /* 0x001ea80000300a00 */
[----:B-1----:R-:W2:Y:S04]  /*552d0*/  LDL.LU.64 R26, [R1+0x7c8] ;  /* 0x0007c800011a7983 */ /* 0x002ea80000300a00 */
[----:B---3--:R-:W-:Y:S04]  /*552e0*/  STL.64 [R1+0x5238], R18 ;  /* 0x0052381201007387 */ /* 0x008fe80000100a00 */
[----:B------:R0:W-:Y:S04]  /*552f0*/  STL.64 [R1+0x5230], R16 ;  /* 0x0052301001007387 */ /* 0x0001e80000100a00 */
[----:B0-----:R-:W3:Y:S04]  /*55300*/  LDL.LU.64 R16, [R1+0x800] ;  /* 0x0008000001107983 */ /* 0x001ee80000300a00 */
[----:B------:R-:W3:Y:S04]  /*55310*/  LDL.LU.64 R18, [R1+0x808] ;  /* 0x0008080001127983 */ /* 0x000ee80000300a00 */
[----:B------:R-:W-:Y:S04]  /*55320*/  STL.64 [R1+0x5248], R14 ;  /* 0x0052480e01007387 */ /* 0x000fe80000100a00 */
[----:B------:R0:W-:Y:S01]  /*55330*/  STL.64 [R1+0x5240], R12 ;  /* 0x0052400c01007387 */ /* 0x0001e20000100a00 */
[----:B---3--:R-:W-:-:S15]  /*55340*/  HMMA.16816.F32 R16, R8, R12, R16 ;  /* 0x0000000c0810723c */ /* 0x008fde0000001810 */
[----:B------:R-:W-:-:S04]  /*55350*/  NOP ;  /* 0x0000000000007918 */ /* 0x000fc80000000000 */
[----:B------:R-:W-:Y:S04]  /*55360*/  STL.64 [R1+0x480], R16 ;  /* 0x0004801001007387 */ /* 0x000fe80000100a00 */
[----:B------:R4:W-:Y:S04]  /*55370*/  STL.64 [R1+0x488], R18 ;  /* 0x0004881201007387 */ /* 0x0009e80000100a00 */
[----:B0-----:R-:W3:Y:S04]  /*55380*/  LDL.LU.64 R12, [R1+0x7b0] ;  /* 0x0007b000010c7983 */ /* 0x001ee80000300a00 */
[----:B------:R-:W3:Y:S01]  /*55390*/  LDL.LU.64 R14, [R1+0x7b8] ;  /* 0x0007b800010e7983 */ /* 0x000ee20000300a00 */
[----:B----4-:R-:W-:-:S15]  /*553a0*/  HMMA.16816.F32 R16, R8, R4, R40 ;  /* 0x000000040810723c */ /* 0x010fde0000001828 */
[----:B------:R-:W-:-:S04]  /*553b0*/  NOP ;  /* 0x0000000000007918 */ /* 0x000fc80000000000 */
[----:B------:R-:W-:Y:S04]  /*553c0*/  STL.64 [R1+0x470], R16 ;  /* 0x0004701001007387 */ /* 0x000fe80000100a00 */
[----:B------:R0:W-:Y:S04]  /*553d0*/  STL.64 [R1+0x478], R18 ;  /* 0x0004781201007387 */ /* 0x0001e80000100a00 */
[----:B------:R-:W-:Y:S04]  /*553e0*/  STL.64 [R1+0x5258], R6 ;  /* 0x0052580601007387 */ /* 0x000fe80000100a00 */
[----:B------:R1:W-:Y:S01]  /*553f0*/  STL.64 [R1+0x5250], R4 ;  /* 0x0052500401007387 */ /* 0x0003e20000100a00 */
[C---:B0-----:R-:W-:Y:S08]  /*55400*/  HMMA.16816.F32 R16, R8.reuse, R52, R36 ;  /* 0x000000340810723c */ /* 0x041ff00000001824 */
[C---:B-1----:R-:W-:Y:S01]  /*55410*/  HMMA.16816.F32 R4, R8.reuse, R56, R28 ;  /* 0x000000380804723c */ /* 0x042fe2000000181c */
[----:B------:R-:W4:Y:S10]  /*55420*/  LDL R56, [R1+0xd0] ;  /* 0x0000d00001387983 */ /* 0x000f340000100800 */
[----:B------:R-:W-:Y:S04]  /*55430*/  STL.64 [R1+0x460], R16 ;  /* 0x0004601001007387 */ /* 0x000fe80000100a00 */
[----:B------:R-:W-:Y:S04]  /*55440*/  STL.64 [R1+0x468], R18 ;  /* 0x0004681201007387 */ /* 0x000fe80000100a00 */
[----:B------:R-:W-:Y:S04]  /*55450*/  STL.64 [R1+0x450], R4 ;  /* 0x0004500401007387 */ /* 0x000fe80000100a00 */
[----:B------:R2:W-:Y:S04]  /*55460*/  STL.64 [R1+0x458], R6 ;  /* 0x0004580601007387 */ /* 0x0005e80000100a00 */
[----:B------:R-:W4:Y:S04]  /*55470*/  LDL R57, [R1+0xd4] ;  /* 0x0000d40001397983 */ /* 0x000f280000100800 */
[----:B------:R-:W3:Y:S01]  /*55480*/  LDL.LU.64 R52, [R1+0x40] ;  /* 0x0000400001347983 */ /* 0x000ee20000300a00 */
[----:B--2---:R-:W-:Y:S01]  /*55490*/  HMMA.16816.F32 R4, R8, R44, R24 ;  /* 0x0000002c0804723c */ /* 0x004fe20000001818 */
[----:B------:R-:W-:Y:S01]  /*554a0*/  MOV R40, R23 ;  /* 0x0000001700287202 */ /* 0x000fe20000000f00 */
[----:B------:R-:W-:-:S02]  /*554b0*/  IMAD.MOV.U32 R41, RZ, RZ, R22 ;  /* 0x000000ffff297224 */ /* 0x000fc400078e0016 */
[----:B------:R-:W-:Y:S02]  /*554c0*/  IMAD.MOV.U32 R16, RZ, RZ, R49 ;  /* 0x000000ffff107224 */ /* 0x000fe400078e0031 */
[----:B------:R-:W-:Y:S01]  /*554d0*/  IMAD.MOV.U32 R17, RZ, RZ, R61 ;  /* 0x000000ffff117224 */ /* 0x000fe200078e003d */
[----:B---3--:R-:W-:Y:S04]  /*554e0*/  STL.64 [R1+0x5260], R52 ;  /* 0x0052603401007387 */ /* 0x008fe80000100a00 */
[----:B------:R-:W2:Y:S08]  /*554f0*/  LDL R44, [R1+0xe0] ;  /* 0x0000e000012c7983 */ /* 0x000eb00000100800 */
[----:B------:R-:W-:Y:S04]  /*55500*/  STL.64 [R1+0x440], R4 ;  /* 0x0004400401007387 */ /* 0x000fe80000100a00 */
[----:B------:R0:W-:Y:S04]  /*55510*/  STL.64 [R1+0x448], R6 ;  /* 0x0004480601007387 */ /* 0x0001e80000100a00 */
[----:B------:R-:W2:Y:S04]  /*55520*/  LDL R45, [R1+0xe4] ;  /* 0x0000e400012d7983 */ /* 0x000ea80000100800 */
[----:B------:R-:W3:Y:S04]  /*55530*/  LDL R36, [R1+0xf0] ;  /* 0x0000f00001247983 */ /* 0x000ee80000100800 */
[----:B------:R-:W3:Y:S01]  /*55540*/  LDL R37, [R1+0xf4] ;  /* 0x0000f40001257983 */ /* 0x000ee20000100800 */
[----:B0-----:R-:W-:Y:S03]  /*55550*/  HMMA.16816.F32 R4, R8, R32, R12 ;  /* 0x000000200804723c */ /* 0x001fe6000000180c */
[----:B------:R0:W-:Y:S04]  /*55560*/  STL.64 [R1+0x5270], R40 ;  /* 0x0052702801007387 */ /* 0x0001e80000100a00 */
[----:B------:R-:W3:Y:S04]  /*55570*/  LDL.LU.64 R28, [R1+0x19d0] ;  /* 0x0019d000011c7983 */ /* 0x000ee80000300a00 */
[----:B------:R-:W3:Y:S01]  /*55580*/  LDL.LU.64 R30, [R1+0x19d8] ;  /* 0x0019d800011e7983 */ /* 0x000ee20000300a00 */
[----:B0-----:R-:W-:-:S07]  /*55590*/  IMAD.MOV.U32 R40, RZ, RZ, R3 ;  /* 0x000000ffff287224 */ /* 0x001fce00078e0003 */
[----:B------:R0:W-:Y:S04]  /*555a0*/  STL.64 [R1+0x300], R4 ;  /* 0x0003000401007387 */ /* 0x0001e80000100a00 */
[----:B------:R-:W-:Y:S04]  /*555b0*/  STL.64 [R1+0x308], R6 ;  /* 0x0003080601007387 */ /* 0x000fe80000100a00 */
[----:B------:R-:W2:Y:S04]  /*555c0*/  LDL.LU.64 R20, [R1+0x19c0] ;  /* 0x0019c00001147983 */ /* 0x000ea80000300a00 */
[----:B------:R-:W2:Y:S04]  /*555d0*/  LDL.LU.64 R22, [R1+0x19c8] ;  /* 0x0019c80001167983 */ /* 0x000ea80000300a00 */
[----:B------:R-:W4:Y:S04]  /*555e0*/  LDL.LU.64 R12, [R1+0x19b0] ;  /* 0x0019b000010c7983 */ /* 0x000f280000300a00 */
[----:B------:R-:W4:Y:S04]  /*555f0*/  LDL.LU.64 R14, [R1+0x19b8] ;  /* 0x0019b800010e7983 */ /* 0x000f280000300a00 */
[----:B------:R-:W2:Y:S01]  /*55600*/  LDL.LU R49, [R1+0x52bc] ;  /* 0x0052bc0001317983 */ /* 0x000ea20000300800 */
[----:B------:R-:W-:-:S03]  /*55610*/  IMAD.MOV.U32 R41, RZ, RZ, R60 ;  /* 0x000000ffff297224 */ /* 0x000fc600078e003c */
[----:B------:R-:W2:Y:S04]  /*55620*/  LDL.LU R61, [R1+0x52b8] ;  /* 0x0052b800013d7983 */ /* 0x000ea80000300800 */
[----:B------:R-:W-:Y:S04]  /*55630*/  STL.64 [R1+0x5278], R16 ;  /* 0x0052781001007387 */ /* 0x000fe80000100a00 */
[----:B------:R-:W2:Y:S04]  /*55640*/  LDL.LU R3, [R1+0x52b4] ;  /* 0x0052b40001037983 */ /* 0x000ea80000300800 */
[----:B------:R-:W2:Y:S04]  /*55650*/  LDL.LU R60, [R1+0x52b0] ;  /* 0x0052b000013c7983 */ /* 0x000ea80000300800 */
[----:B------:R1:W-:Y:S04]  /*55660*/  STL.64 [R1+0x5280], R40 ;  /* 0x0052802801007387 */ /* 0x0003e80000100a00 */
[----:B------:R-:W2:Y:S01]  /*55670*/  LDL.64 R24, [R1+0x80] ;  /* 0x0000800001187983 */ /* 0x000ea20000100a00 */
[----:B0-----:R-:W-:-:S02]  /*55680*/  IMAD.MOV.U32 R4, RZ, RZ, R50 ;  /* 0x000000ffff047224 */ /* 0x001fc400078e0032 */
[----:B------:R-:W-:Y:S01]  /*55690*/  IMAD.MOV.U32 R5, RZ, RZ, R51 ;  /* 0x000000ffff057224 */ /* 0x000fe200078e0033 */
[----:B------:R-:W0:Y:S02]  /*556a0*/  S2R R59, SR_TID.X ;  /* 0x00000000003b7919 */ /* 0x000e240000002100 */
[C---:B0-----:R-:W-:Y:S01]  /*556b0*/  LOP3.LUT R55, R59.reuse, 0x7, RZ, 0xc0, !PT ;  /* 0x000000073b377812 */ /* 0x041fe200078ec0ff */
[C---:B------:R-:W-:Y:S02]  /*556c0*/  IMAD.SHL.U32 R58, R59.reuse, 0x80, RZ ;  /* 0x000000803b3a7824 */ /* 0x040fe400078e00ff */
[----:B------:R-:W-:Y:S02]  /*556d0*/  IMAD.SHL.U32 R59, R59, 0x2, RZ ;  /* 0x000000023b3b7824 */ /* 0x000fe400078e00ff */
[----:B------:R-:W-:-:S05]  /*556e0*/  IMAD R55, R55, 0x110, RZ ;  /* 0x0000011037377824 */ /* 0x000fca00078e02ff */
[----:B------:R-:W-:Y:S01]  /*556f0*/  LOP3.LUT R59, R55, 0x10, R59, 0x78, !PT ;  /* 0x00000010373b7812 */ /* 0x000fe200078e783b */
[----:B--2---:R-:W-:Y:S04]  /*55700*/  STL.64 [R1+0x5288], R24 ;  /* 0x0052881801007387 */ /* 0x004fe80000100a00 */
[----:B------:R-:W2:Y:S04]  /*55710*/  LDL.LU R50, [R1+0x52ac] ;  /* 0x0052ac0001327983 */ /* 0x000ea80000300800 */
[----:B------:R-:W2:Y:S04]  /*55720*/  LDL.LU R51, [R1+0x52a8] ;  /* 0x0052a80001337983 */ /* 0x000ea80000300800 */
[----:B------:R0:W-:Y:S04]  /*55730*/  STL.64 [R1+0x5290], R4 ;  /* 0x0052900401007387 */ /* 0x0001e80000100a00 */
[----:B-1----:R-:W2:Y:S01]  /*55740*/  LDL R40, [R1+0xa0] ;  /* 0x0000a00001287983 */ /* 0x002ea20000100800 */
[----:B------:R-:W-:-:S04]  /*55750*/  LOP3.LUT R59, R59, 0x800, R58, 0xf8, !PT ;  /* 0x000008003b3b7812 */ /* 0x000fc800078ef83a */
[----:B------:R-:W-:-:S05]  /*55760*/  LOP3.LUT R59, R59, 0x60, RZ, 0x3c, !PT ;  /* 0x000000603b3b7812 */ /* 0x000fca00078e3cff */
[----:B------:R-:W1:Y:S01]  /*55770*/  LDSM.16.MT88.4 R8, [R59+UR5+0x8080] ;  /* 0x008080053b08783b */ /* 0x000e620008004200 */
[----:B------:R-:W-:Y:S02]  /*55780*/  IMAD.MOV.U32 R41, RZ, RZ, R61 ;  /* 0x000000ffff297224 */ /* 0x000fe400078e003d */
[----:B0-----:R-:W-:Y:S02]  /*55790*/  IMAD.MOV.U32 R4, RZ, RZ, R60 ;  /* 0x000000ffff047224 */ /* 0x001fe400078e003c */
[----:B------:R-:W-:Y:S01]  /*557a0*/  IMAD.MOV.U32 R5, RZ, RZ, R3 ;  /* 0x000000ffff057224 */ /* 0x000fe200078e0003 */
[----:B--2---:R-:W-:Y:S04]  /*557b0*/  STL.64 [R1+0x5298], R40 ;  /* 0x0052982801007387 */ /* 0x004fe80000100a00 */
[----:B------:R0:W-:Y:S01]  /*557c0*/  STL.64 [R1+0x52a0], R4 ;  /* 0x0052a00401007387 */ /* 0x0001e20000100a00 */
[C---:B------:R-:W-:Y:S03]  /*557d0*/  HMMA.16816.F32 R16, R48.reuse, R44, R20 ;  /* 0x0000002c3010723c */ /* 0x040fe60000001814 */
[----:B0-----:R-:W2:Y:S04]  /*557e0*/  LDL.LU.64 R4, [R1+0xc0] ;  /* 0x0000c00001047983 */ /* 0x001ea80000300a00 */
[----:B-1----:R-:W-:Y:S04]  /*557f0*/  STL [R1+0x5194], R8 ;  /* 0x0051940801007387 */ /* 0x002fe80000100800 */
[----:B------:R-:W-:Y:S04]  /*55800*/  STL [R1+0x5190], R9 ;  /* 0x0051900901007387 */ /* 0x000fe80000100800 */
[----:B------:R-:W-:Y:S04]  /*55810*/  STL [R1+0x518c], R10 ;  /* 0x00518c0a01007387 */ /* 0x000fe80000100800 */
[----:B------:R3:W-:Y:S02]  /*55820*/  STL [R1+0x5188], R11 ;  /* 0x0051880b01007387 */ /* 0x0007e40000100800 */
[----:B---3--:R-:W-:-:S15]  /*55830*/  HMMA.16816.F32 R8, R48, R36, R28 ;  /* 0x000000243008723c */ /* 0x008fde000000181c */
[----:B------:R-:W-:-:S04]  /*55840*/  NOP ;  /* 0x0000000000007918 */ /* 0x000fc80000000000 */
[----:B------:R0:W-:Y:S04]  /*55850*/  STL.64 [R1+0x990], R8 ;  /* 0x0009900801007387 */ /* 0x0001e80000100a00 */
[----:B------:R1:W-:Y:S04]  /*55860*/  STL.64 [R1+0x998], R10 ;  /* 0x0009980a01007387 */ /* 0x0003e80000100a00 */
[----:B0-----:R-:W2:Y:S04]  /*55870*/  LDL.LU.64 R8, [R1+0x19a0] ;  /* 0x0019a00001087983 */ /* 0x001ea80000300a00 */
[----:B------:R0:W-:Y:S04]  /*55880*/  STL.64 [R1+0x980], R16 ;  /* 0x0009801001007387 */ /* 0x0001e80000100a00 */
[----:B------:R3:W-:Y:S04]  /*55890*/  STL.64 [R1+0x988], R18 ;  /* 0x0009881201007387 */ /* 0x0007e80000100a00 */
[----:B-1----:R-:W2:Y:S01]  /*558a0*/  LDL.LU.64 R10, [R1+0x19a8] ;  /* 0x0019a800010a7983 */ /* 0x002ea20000300a00 */
[----:B----4-:R-:W-:-:S15]  /*558b0*/  HMMA.16816.F32 R12, R48, R56, R12 ;  /* 0x00000038300c723c */ /* 0x010fde000000180c */
[----:B------:R-:W-:-:S04]  /*558c0*/  NOP ;  /* 0x0000000000007918 */ /* 0x000fc80000000000 */
[----:B------:R1:W-:Y:S04]  /*558d0*/  STL.64 [R1+0x970], R12 ;  /* 0x0009700c01007387 */ /* 0x0003e80000100a00 */
[----:B------:R4:W-:Y:S04]  /*558e0*/  STL.64 [R1+0x978], R14 ;  /* 0x0009780e01007387 */ /* 0x0009e80000100a00 */
[----:B------:R-:W2:Y:S04]  /*558f0*/  LDL.LU.64 R28, [R1+0x30] ;  /* 0x00003000011c7983 */ /* 0x000ea80000300a00 */
[----:B------:R-:W2:Y:S04]  /*55900*/  LDL.LU.64 R40, [R1+0x1990] ;  /* 0x0019900001287983 */ /* 0x000ea80000300a00 */
[----:B------:R-:W2:Y:S04]  /*55910*/  LDL.LU.64 R42, [R1+0x1998] ;  /* 0x00199800012a7983 */ /* 0x000ea80000300a00 */
[----:B------:R-:W2:Y:S04]  /*55920*/  LDL.LU.64 R24, [R1+0x1980] ;  /* 0x0019800001187983 */ /* 0x000ea80000300a00 */
[----:B------:R-:W2:Y:S04]  /*55930*/  LDL.LU.64 R26, [R1+0x1988] ;  /* 0x00198800011a7983 */ /* 0x000ea80000300a00 */
[----:B0-----:R-:W2:Y:S04]  /*55940*/  LDL.LU.64 R16, [R1+0x1970] ;  /* 0x0019700001107983 */ /* 0x001ea80000300a00 */
[----:B---3--:R-:W3:Y:S04]  /*55950*/  LDL.LU.64 R18, [R1+0x1978] ;  /* 0x0019780001127983 */ /* 0x008ee80000300a00 */
[----:B------:R-:W3:Y:S04]  /*55960*/  LDL.LU.64 R20, [R1+0x1960] ;  /* 0x0019600001147983 */ /* 0x000ee80000300a00 */
[----:B------:R-:W3:Y:S04]  /*55970*/  LDL.LU.64 R22, [R1+0x1968] ;  /* 0x0019680001167983 */ /* 0x000ee80000300a00 */
[----:B------:R-:W3:Y:S04]  /*55980*/  LDL.LU.64 R52, [R1+0x1940] ;  /* 0x0019400001347983 */ /* 0x000ee80000300a00 */
[----:B------:R-:W3:Y:S04]  /*55990*/  LDL.LU.64 R54, [R1+0x1948] ;  /* 0x0019480001367983 */ /* 0x000ee80000300a00 */
[----:B-1----:R-:W3:Y:S04]  /*559a0*/  LDL.LU.64 R12, [R1+0x1920] ;  /* 0x00192000010c7983 */ /* 0x002ee80000300a00 */
[----:B----4-:R-:W4:Y:S04]  /*559b0*/  LDL.LU.64 R14, [R1+0x1928] ;  /* 0x00192800010e7983 */ /* 0x010f280000300a00 */
[----:B------:R-:W3:Y:S04]  /*559c0*/  LDL.LU.64 R32, [R1+0x18e0] ;  /* 0x0018e00001207983 */ /* 0x000ee80000300a00 */
[----:B------:R-:W3:Y:S04]  /*559d0*/  LDL.LU.64 R34, [R1+0x18e8] ;  /* 0x0018e80001227983 */ /* 0x000ee80000300a00 */
[----:B------:R-:W3:Y:S04]  /*559e0*/  LDL.LU.64 R36, [R1+0x20] ;  /* 0x0000200001247983 */ /* 0x000ee80000300a00 */
[----:B------:R-:W3:Y:S01]  /*559f0*/  LDL.LU.64 R44, [R1+0x10] ;  /* 0x00001000012c7983 */ /* 0x000ee20000300a00 */
[----:B--2---:R-:W-:-:S15]  /*55a00*/  HMMA.16816.F32 R8, R48, R4, R8 ;  /* 0x000000043008723c */ /* 0x004fde0000001808 */
[----:B------:R-:W-:-:S04]  /*55a10*/  NOP ;  /* 0x0000000000007918 */ /* 0x000fc80000000000 */
[----:B------:R0:W-:Y:S04]  /*55a20*/  STL.64 [R1+0x960], R8 ;  /* 0x0009600801007387 */ /* 0x0001e80000100a00 */
[----:B------:R-:W-:Y:S01]  /*55a30*/  STL.64 [R1+0x968], R10 ;  /* 0x0009680a01007387 */ /* 0x000fe20000100a00 */
[----:B0-----:R-:W-:Y:S02]  /*55a40*/  IMAD.MOV.U32 R8, RZ, RZ, R4 ;  /* 0x000000ffff087224 */ /* 0x001fe400078e0004 */
[----:B------:R-:W-:Y:S02]  /*55a50*/  IMAD.MOV.U32 R9, RZ, RZ, R5 ;  /* 0x000000ffff097224 */ /* 0x000fe400078e0005 */
[----:B------:R-:W2:Y:S04]  /*55a60*/  LDL.LU.64 R4, [R1+0x52a0] ;  /* 0x0052a00001047983 */ /* 0x000ea80000300a00 */
[----:B------:R-:W-:Y:S04]  /*55a70*/  STL [R1+0x519c], R9 ;  /* 0x00519c0901007387 */ /* 0x000fe80000100800 */
[----:B------:R0:W-:Y:S04]  /*55a80*/  STL [R1+0x5198], R8 ;  /* 0x0051980801007387 */ /* 0x0001e80000100800 */
[----:B0-----:R-:W3:Y:S04]  /*55a90*/  LDL.LU.64 R8, [R1+0x1900] ;  /* 0x0019000001087983 */ /* 0x001ee80000300a00 */
[----:B------:R-:W3:Y:S01]  /*55aa0*/  LDL.LU.64 R10, [R1+0x1908] ;  /* 0x00190800010a7983 */ /* 0x000ee20000300a00 */
[----:B--2---:R-:W-:Y:S03]  /*55ab0*/  HMMA.16816.F32 R4, R48, R4, R40 ;  /* 0x000000043004723c */ /* 0x004fe60000001828 */
[----:B------:R-:W2:-:S15]  /*55ac0*/  LDL.LU.64 R40, [R1+0x5298] ;  /* 0x0052980001287983 */ /* 0x000e9e0000300a00 */
[----:B------:R-:W-:Y:S01]  /*55ad0*/  NOP ;  /* 0x0000000000007918 */ /* 0x000fe20000000000 */
[----:B------:R0:W-:Y:S04]  /*55ae0*/  STL.64 [R1+0x950], R4 ;  /* 0x0009500401007387 */ /* 0x0001e80000100a00 */
[----:B------:R-:W-:Y:S04]  /*55af0*/  STL.64 [R1+0x958], R6 ;  /* 0x0009580601007387 */ /* 0x000fe80000100a00 */
[----:B0-----:R-:W3:Y:S01]  /*55b00*/  LDL.LU.64 R4, [R1+0x5290] ;  /* 0x0052900001047983 */ /* 0x001ee20000300a00 */
[----:B--2---:R-:W-:Y:S03]  /*55b10*/  HMMA.16816.F32 R40, R48, R40, R24 ;  /* 0x000000283028723c */ /* 0x004fe60000001818 */
[----:B------:R-:W2:-:S15]  /*55b20*/  LDL.LU.64 R24, [R1+0x5288] ;  /* 0x0052880001187983 */ /* 0x000e9e0000300a00 */
[----:B------:R-:W-:Y:S01]  /*55b30*/  NOP ;  /* 0x0000000000007918 */ /* 0x000fe20000000000 */
[----:B------:R0:W-:Y:S04]  /*55b40*/  STL.64 [R1+0x940], R40 ;  /* 0x0009402801007387 */ /* 0x0001e80000100a00 */
[----:B------:R1:W-:Y:S04]  /*55b50*/  STL.64 [R1+0x948], R42 ;  /* 0x0009482a01007387 */ /* 0x0003e80000100a00 */
[----:B0-----:R-:W1:Y:S01]  /*55b60*/  LDL.LU.64 R40, [R1+0x5280] ;  /* 0x0052800001287983 */ /* 0x001e620000300a00 */
[C---:B---3--:R-:W-:Y:S08]  /*55b70*/  HMMA.16816.F32 R4, R48.reuse, R4, R52 ;  /* 0x000000043004723c */ /* 0x048ff00000001834 */
[C---:B--2---:R-:W-:Y:S08]  /*55b80*/  HMMA.16816.F32 R20, R48.reuse, R24, R20 ;  /* 0x000000183014723c */ /* 0x044ff00000001814 */
[----:B-1----:R-:W-:Y:S01]  /*55b90*/  HMMA.16816.F32 R40, R48, R40, R16 ;  /* 0x000000283028723c */ /* 0x002fe20000001810 */
[----:B------:R-:W4:-:S15]  /*55ba0*/  LDL.LU.64 R16, [R1+0x5278] ;  /* 0x0052780001107983 */ /* 0x000f1e0000300a00 */
[----:B------:R-:W-:-:S03]  /*55bb0*/  NOP ;  /* 0x0000000000007918 */ /* 0x000fc60000000000 */
[----:B------:R0:W-:Y:S04]  /*55bc0*/  STL.64 [R1+0x930], R40 ;  /* 0x0009302801007387 */ /* 0x0001e80000100a00 */
[----:B------:R-:W-:Y:S04]  /*55bd0*/  STL.64 [R1+0x938], R42 ;  /* 0x0009382a01007387 */ /* 0x000fe80000100a00 */
[----:B0-----:R-:W2:Y:S04]  /*55be0*/  LDL.LU.64 R40, [R1+0x5270] ;  /* 0x0052700001287983 */ /* 0x001ea80000300a00 */
[----:B------:R0:W-:Y:S04]  /*55bf0*/  STL.64 [R1+0x920], R20 ;  /* 0x0009201401007387 */ /* 0x0001e80000100a00 */
[----:B------:R1:W-:Y:S04]  /*55c00*/  STL.64 [R1+0x928], R22 ;  /* 0x0009281601007387 */ /* 0x0003e80000100a00 */
[----:B0-----:R-:W3:Y:S01]  /*55c10*/  LDL.LU.64 R20, [R1+0x5268] ;  /* 0x0052680001147983 */ /* 0x001ee20000300a00 */
[----:B-1----:R-:W-:-:S03]  /*55c20*/  IMAD.MOV.U32 R23, RZ, RZ, R25 ;  /* 0x000000ffff177224 */ /* 0x002fc600078e0019 */
[----:B------:R-:W3:Y:S04]  /*55c30*/  LDL.LU.64 R24, [R1+0x18c0] ;  /* 0x0018c00001187983 */ /* 0x000ee80000300a00 */
[----:B------:R-:W3:Y:S04]  /*55c40*/  LDL.LU.64 R26, [R1+0x18c8] ;  /* 0x0018c800011a7983 */ /* 0x000ee80000300a00 */
[----:B------:R-:W3:Y:S04]  /*55c50*/  LDL.LU.64 R52, [R1+0x5260] ;  /* 0x0052600001347983 */ /* 0x000ee80000300a00 */
[----:B------:R-:W-:Y:S04]  /*55c60*/  STL.64 [R1+0x910], R4 ;  /* 0x0009100401007387 */ /* 0x000fe80000100a00 */
[----:B------:R0:W-:Y:S04]  /*55c70*/  STL.64 [R1+0x918], R6 ;  /* 0x0009180601007387 */ /* 0x0001e80000100a00 */
[----:B0-----:R-:W3:Y:S04]  /*55c80*/  LDL.LU.64 R6, [R1+0x5258] ;  /* 0x0052580001067983 */ /* 0x001ee80000300a00 */
[----:B------:R-:W3:Y:S01]  /*55c90*/  LDL.LU.64 R4, [R1+0x5250] ;  /* 0x0052500001047983 */ /* 0x000ee20000300a00 */
[C---:B----4-:R-:W-:Y:S03]  /*55ca0*/  HMMA.16816.F32 R16, R48.reuse, R16, R12 ;  /* 0x000000103010723c */ /* 0x050fe6000000180c */
[----:B------:R-:W4:Y:S04]  /*55cb0*/  LDL.LU.64 R14, [R1+0x5248] ;  /* 0x00524800010e7983 */ /* 0x000f280000300a00 */
[----:B------:R-:W4:Y:S01]  /*55cc0*/  LDL.LU.64 R12, [R1+0x5240] ;  /* 0x00524000010c7983 */ /* 0x000f220000300a00 */
[C---:B--2---:R-:W-:Y:S11]  /*55cd0*/  HMMA.16816.F32 R40, R48.reuse, R40, R8 ;  /* 0x000000283028723c */ /* 0x044ff60000001808 */
[----:B------:R-:W-:Y:S04]  /*55ce0*/  STL.64 [R1+0x900], R16 ;  /* 0x0009001001007387 */ /* 0x000fe80000100a00 */
[----:B------:R0:W-:Y:S04]  /*55cf0*/  STL.64 [R1+0x908], R18 ;  /* 0x0009081201007387 */ /* 0x0001e80000100a00 */
[----:B0-----:R-:W2:Y:S04]  /*55d00*/  LDL.LU.64 R18, [R1+0x5238] ;  /* 0x0052380001127983 */ /* 0x001ea80000300a00 */
[----:B------:R-:W2:Y:S01]  /*55d10*/  LDL.LU.64 R16, [R1+0x5230] ;  /* 0x0052300001107983 */ /* 0x000ea20000300a00 */
[----:B---3--:R-:W-:Y:S03]  /*55d20*/  HMMA.16816.F32 R32, R48, R52, R32 ;  /* 0x000000343020723c */ /* 0x008fe60000001820 */
[----:B------:R0:W-:Y:S04]  /*55d30*/  STL.64 [R1+0x8f0], R40 ;  /* 0x0008f02801007387 */ /* 0x0001e80000100a00 */
[----:B------:R1:W-:Y:S01]  /*55d40*/  STL.64 [R1+0x8f8], R42 ;  /* 0x0008f82a01007387 */ /* 0x0003e20000100a00 */
[----:B------:R-:W-:-:S02]  /*55d50*/  IMAD.MOV.U32 R10, RZ, RZ, R52 ;  /* 0x000000ffff0a7224 */ /* 0x000fc400078e0034 */
[----:B------:R-:W-:-:S09]  /*55d60*/  IMAD.MOV.U32 R11, RZ, RZ, R53 ;  /* 0x000000ffff0b7224 */ /* 0x000fd200078e0035 */
[----:B------:R3:W-:Y:S04]  /*55d70*/  STL.64 [R1+0x8e0], R32 ;  /* 0x0008e02001007387 */ /* 0x0007e80000100a00 */
[----:B------:R3:W-:Y:S04]  /*55d80*/  STL.64 [R1+0x8e8], R34 ;  /* 0x0008e82201007387 */ /* 0x0007e80000100a00 */
[----:B0-----:R-:W2:Y:S04]  /*55d90*/  LDL.LU.64 R40, [R1+0x1880] ;  /* 0x0018800001287983 */ /* 0x001ea80000300a00 */
[----:B-1----:R-:W2:Y:S04]  /*55da0*/  LDL.LU.64 R42, [R1+0x1888] ;  /* 0x00188800012a7983 */ /* 0x002ea80000300a00 */
[----:B------:R-:W4:Y:S04]  /*55db0*/  LDL.LU.64 R52, [R1+0x1870] ;  /* 0x0018700001347983 */ /* 0x000f280000300a00 */
[----:B------:R-:W4:Y:S04]  /*55dc0*/  LDL.LU.64 R54, [R1+0x1878] ;  /* 0x0018780001367983 */ /* 0x000f280000300a00 */
[----:B---3--:R-:W3:Y:S04]  /*55dd0*/  LDL.LU.64 R32, [R1+0x1860] ;  /* 0x0018600001207983 */ /* 0x008ee80000300a00 */
[----:B------:R-:W3:Y:S04]  /*55de0*/  LDL.LU.64 R34, [R1+0x1868] ;  /* 0x0018680001227983 */ /* 0x000ee80000300a00 */
[----:B------:R-:W-:Y:S04]  /*55df0*/  STL [R1+0x51a4], R11 ;  /* 0x0051a40b01007387 */ /* 0x000fe80000100800 */
[----:B------:R0:W-:Y:S04]  /*55e00*/  STL [R1+0x51a0], R10 ;  /* 0x0051a00a01007387 */ /* 0x0001e80000100800 */
[----:B------:R-:W3:Y:S04]  /*55e10*/  LDL.LU.64 R8, [R1+0x18a0] ;  /* 0x0018a00001087983 */ /* 0x000ee80000300a00 */
[----:B0-----:R-:W3:Y:S01]  /*55e20*/  LDL.LU.64 R10, [R1+0x18a8] ;  /* 0x0018a800010a7983 */ /* 0x001ee20000300a00 */
[----:B------:R-:W-:Y:S01]  /*55e30*/  HMMA.16816.F32 R24, R48, R28, R24 ;  /* 0x0000001c3018723c */ /* 0x000fe20000001818 */
[----:B------:R-:W-:-:S02]  /*55e40*/  IMAD.MOV.U32 R56, RZ, RZ, R2 ;  /* 0x000000ffff387224 */ /* 0x000fc400078e0002 */
[----:B------:R-:W-:Y:S02]  /*55e50*/  IMAD.MOV.U32 R57, RZ, RZ, R0 ;  /* 0x000000ffff397224 */ /* 0x000fe400078e0000 */
[----:B------:R-:W-:Y:S02]  /*55e60*/  IMAD.MOV.U32 R2, RZ, RZ, R28 ;  /* 0x000000ffff027224 */ /* 0x000fe400078e001c */
[----:B------:R-:W-:-:S12]  /*55e70*/  IMAD.MOV.U32 R0, RZ, RZ, R29 ;  /* 0x000000ffff007224 */ /* 0x000fd800078e001d */
[----:B------:R-:W-:Y:S04]  /*55e80*/  STL.64 [R1+0x8d0], R24 ;  /* 0x0008d01801007387 */ /* 0x000fe80000100a00 */
[----:B------:R0:W-:Y:S04]  /*55e90*/  STL.64 [R1+0x8d8], R26 ;  /* 0x0008d81a01007387 */ /* 0x0001e80000100a00 */
[----:B0-----:R-:W3:Y:S04]  /*55ea0*/  LDL.LU.64 R26, [R1+0x5228] ;  /* 0x00522800011a7983 */ /* 0x001ee80000300a00 */
[----:B------:R-:W3:Y:S04]  /*55eb0*/  LDL.LU.64 R24, [R1+0x5220] ;  /* 0x0052200001187983 */ /* 0x000ee80000300a00 */
[----:B------:R-:W3:Y:S04]  /*55ec0*/  LDL.LU.64 R28, [R1+0x1850] ;  /* 0x00185000011c7983 */ /* 0x000ee80000300a00 */
[----:B------:R-:W3:Y:S01]  /*55ed0*/  LDL.LU.64 R30, [R1+0x1858] ;  /* 0x00185800011e7983 */ /* 0x000ee20000300a00 */
[C---:B--2---:R-:W-:Y:S08]  /*55ee0*/  HMMA.16816.F32 R40, R48.reuse, R44, R40 ;  /* 0x0000002c3028723c */ /* 0x044ff00000001828 */
[C---:B----4-:R-:W-:Y:S08]  /*55ef0*/  HMMA.16816.F32 R56, R48.reuse, R56, R52 ;  /* 0x000000383038723c */ /* 0x050ff00000001834 */
[----:B---3--:R-:W-:-:S15]  /*55f00*/  HMMA.16816.F32 R8, R48, R36, R8 ;  /* 0x000000243008723c */ /* 0x008fde0000001808 */
[----:B------:R-:W-:-:S04]  /*55f10*/  NOP ;  /* 0x0000000000007918 */ /* 0x000fc80000000000 */
[----:B------:R0:W-:Y:S04]  /*55f20*/  STL.64 [R1+0x8c0], R8 ;  /* 0x0008c00801007387 */ /* 0x0001e80000100a00 */
[----:B------:R1:W-:Y:S04]  /*55f30*/  STL.64 [R1+0x8c8], R10 ;  /* 0x0008c80a01007387 */ /* 0x0003e80000100a00 */
[----:B------:R-:W2:Y:S01]  /*55f40*/  LDL.LU.64 R38, [R1+0x5218] ;  /* 0x0052180001267983 */ /* 0x000ea20000300a00 */
[----:B0-----:R-:W-:Y:S01]  /*55f50*/  IMAD.MOV.U32 R9, RZ, RZ, R36 ;  /* 0x000000ffff097224 */ /* 0x001fe200078e0024 */
[----:B------:R-:W-:-:S02]  /*55f60*/  MOV R8, R37 ;  /* 0x0000002500087202 */ /* 0x000fc40000000f00 */
[----:B------:R-:W3:Y:S04]  /*55f70*/  LDL.LU.64 R36, [R1+0x5210] ;  /* 0x0052100001247983 */ /* 0x000ee80000300a00 */
[----:B------:R-:W-:Y:S04]  /*55f80*/  STL.64 [R1+0x8b0], R40 ;  /* 0x0008b02801007387 */ /* 0x000fe80000100a00 */
[----:B------:R0:W-:Y:S01]  /*55f90*/  STL.64 [R1+0x8b8], R42 ;  /* 0x0008b82a01007387 */ /* 0x0001e20000100a00 */
[----:B-1----:R-:W-:Y:S02]  /*55fa0*/  IMAD.MOV.U32 R11, RZ, RZ, R44 ;  /* 0x000000ffff0b7224 */ /* 0x002fe400078e002c */
[----:B------:R-:W-:Y:S01]  /*55fb0*/  IMAD.MOV.U32 R10, RZ, RZ, R45 ;  /* 0x000000ffff0a7224 */ /* 0x000fe200078e002d */
[----:B0-----:R-:W4:Y:S04]  /*55fc0*/  LDL.LU.64 R42, [R1+0x5208] ;  /* 0x00520800012a7983 */ /* 0x001f280000300a00 */
[----:B------:R-:W2:Y:S04]  /*55fd0*/  LDL.LU.64 R40, [R1+0x5200] ;  /* 0x0052000001287983 */ /* 0x000ea80000300a00 */
[----:B------:R-:W2:Y:S04]  /*55fe0*/  LDL.LU.64 R46, [R1+0x51f8] ;  /* 0x0051f800012e7983 */ /* 0x000ea80000300a00 */
[----:B------:R-:W2:Y:S04]  /*55ff0*/  LDL.LU.64 R44, [R1+0x51f0] ;  /* 0x0051f000012c7983 */ /* 0x000ea80000300a00 */
[----:B------:R-:W2:Y:S04]  /*56000*/  LDL.LU.64 R54, [R1+0x51e8] ;  /* 0x0051e80001367983 */ /* 0x000ea80000300a00 */
[----:B------:R-:W2:Y:S04]  /*56010*/  LDL.LU.64 R52, [R1+0x51e0] ;  /* 0x0051e00001347983 */ /* 0x000ea80000300a00 */
[----:B------:R-:W-:Y:S04]  /*56020*/  STL.64 [R1+0x8a0], R56 ;  /* 0x0008a03801007387 */ /* 0x000fe80000100a00 */
[----:B------:R0:W-:Y:S04]  /*56030*/  STL.64 [R1+0x8a8], R58 ;  /* 0x0008a83a01007387 */ /* 0x0001e80000100a00 */
[----:B0-----:R-:W3:Y:S04]  /*56040*/  LDL.LU.64 R58, [R1+0x51d8] ;  /* 0x0051d800013a7983 */ /* 0x001ee80000300a00 */
[----:B------:R-:W3:Y:S01]  /*56050*/  LDL.LU.64 R56, [R1+0x51d0] ;  /* 0x0051d00001387983 */ /* 0x000ee20000300a00 */
[C---:B--2---:R-:W-:Y:S08]  /*56060*/  HMMA.16816.F32 R28, R48.reuse, R52, R28 ;  /* 0x00000034301c723c */ /* 0x044ff0000000181c */
[----:B---3--:R-:W-:-:S15]  /*56070*/  HMMA.16816.F32 R32, R48, R56, R32 ;  /* 0x000000383020723c */ /* 0x008fde0000001820 */
[----:B------:R-:W-:-:S04]  /*56080*/  NOP ;  /* 0x0000000000007918 */ /* 0x000fc80000000000 */
[----:B------:R0:W-:Y:S04]  /*56090*/  STL.64 [R1+0x890], R32 ;  /* 0x0008902001007387 */ /* 0x0001e80000100a00 */
[----:B------:R1:W-:Y:S04]  /*560a0*/  STL.64 [R1+0x898], R34 ;  /* 0x0008982201007387 */ /* 0x0003e80000100a00 */
[----:B0-----:R-:W2:Y:S04]  /*560b0*/  LDL.LU.64 R32, [R1+0x1820] ;  /* 0x0018200001207983 */ /* 0x001ea80000300a00 */
[----:B-1----:R-:W2:Y:S04]  /*560c0*/  LDL.LU.64 R34, [R1+0x1828] ;  /* 0x0018280001227983 */ /* 0x002ea80000300a00 */
[----:B------:R-:W-:Y:S04]  /*560d0*/  STL.64 [R1+0x50d0], R58 ;  /* 0x0050d03a01007387 */ /* 0x000fe80000100a00 */
[----:B------:R0:W-:Y:S04]  /*560e0*/  STL.64 [R1+0x50c8], R56 ;  /* 0x0050c83801007387 */ /* 0x0001e80000100a00 */
[----:B0-----:R-:W3:Y:S04]  /*560f0*/  LDL.LU.64 R56, [R1+0x1830] ;  /* 0x0018300001387983 */ /* 0x001ee80000300a00 */
[----:B------:R-:W3:Y:S04]  /*56100*/  LDL.LU.64 R58, [R1+0x1838] ;  /* 0x00183800013a7983 */ /* 0x000ee80000300a00 */
[----:B------:R0:W-:Y:S04]  /*56110*/  STL.64 [R1+0x880], R28 ;  /* 0x0008801c01007387 */ /* 0x0001e80000100a00 */
[----:B------:R1:W-:Y:S04]  /*56120*/  STL.64 [R1+0x888], R30 ;  /* 0x0008881e01007387 */ /* 0x0003e80000100a00 */
[----:B0-----:R-:W4:Y:S04]  /*56130*/  LDL.LU.64 R28, [R1+0x1810] ;  /* 0x00181000011c7983 */ /* 0x001f280000300a00 */
[----:B-1----:R-:W4:Y:S04]  /*56140*/  LDL.LU.64 R30, [R1+0x1818] ;  /* 0x00181800011e7983 */ /* 0x002f280000300a00 */
[----:B------:R-:W-:Y:S04]  /*56150*/  STL.64 [R1+0x50e0], R54 ;  /* 0x0050e03601007387 */ /* 0x000fe80000100a00 */
[----:B------:R0:W-:Y:S04]  /*56160*/  STL.64 [R1+0x50d8], R52 ;  /* 0x0050d83401007387 */ /* 0x0001e80000100a00 */
[----:B0-----:R-:W4:Y:S04]  /*56170*/  LDL.LU.64 R52, [R1+0x1840] ;  /* 0x0018400001347983 */ /* 0x001f280000300a00 */
[----:B------:R-:W4:Y:S04]  /*56180*/  LDL.LU.64 R54, [R1+0x1848] ;  /* 0x0018480001367983 */ /* 0x000f280000300a00 */
[----:B------:R-:W-:Y:S04]  /*56190*/  STL.64 [R1+0x50c0], R46 ;  /* 0x0050c02e01007387 */ /* 0x000fe80000100a00 */
[----:B------:R0:W-:Y:S01]  /*561a0*/  STL.64 [R1+0x50b8], R44 ;  /* 0x0050b82c01007387 */ /* 0x0001e20000100a00 */
[C---:B--2---:R-:W-:Y:S08]  /*561b0*/  HMMA.16816.F32 R32, R48.reuse, R36, R32 ;  /* 0x000000243020723c */ /* 0x044ff00000001820 */
[C---:B---3--:R-:W-:Y:S08]  /*561c0*/  HMMA.16816.F32 R56, R48.reuse, R40, R56 ;  /* 0x000000283038723c */ /* 0x048ff00000001838 */
[----:B----4-:R-:W-:-:S15]  /*561d0*/  HMMA.16816.F32 R52, R48, R44, R52 ;  /* 0x0000002c3034723c */ /* 0x010fde0000001834 */
[----:B------:R-:W-:-:S04]  /*561e0*/  NOP ;  /* 0x0000000000007918 */ /* 0x000fc80000000000 */
[----:B------:R1:W-:Y:S04]  /*561f0*/  STL.64 [R1+0x870], R52 ;  /* 0x0008703401007387 */ /* 0x0003e80000100a00 */
[----:B------:R-:W-:Y:S04]  /*56200*/  STL.64 [R1+0x878], R54 ;  /* 0x0008783601007387 */ /* 0x000fe80000100a00 */
[----:B0-----:R-:W2:Y:S04]  /*56210*/  LDL.LU.64 R44, [R1+0x110] ;  /* 0x00011000012c7983 */ /* 0x001ea80000300a00 */
[----:B-1----:R-:W3:Y:S04]  /*56220*/  LDL.LU.64 R52, [R1+0x100] ;  /* 0x0001000001347983 */ /* 0x002ee80000300a00 */
[----:B------:R0:W-:Y:S04]  /*56230*/  STL.64 [R1+0x860], R56 ;  /* 0x0008603801007387 */ /* 0x0001e80000100a00 */
[----:B------:R-:W-:Y:S04]  /*56240*/  STL.64 [R1+0x868], R58 ;  /* 0x0008683a01007387 */ /* 0x000fe80000100a00 */
[----:B0-----:R-:W4:Y:S04]  /*56250*/  LDL.LU.64 R56, [R1+0x120] ;  /* 0x0001200001387983 */ /* 0x001f280000300a00 */
        /* <DEDUP_REMOVED lines=20> */
[----:B0-----:R-:W4:Y:S04]  /*563a0*/  LDL.LU.64 R32, [R1+0x17e0] ;  /* 0x0017e00001207983 */ /* 0x001f280000300a00 */
[----:B------:R-:W4:Y:S01]  /*563b0*/  LDL.LU.64 R34, [R1+0x17e8] ;  /* 0x0017e80001227983 */ /* 0x000f220000300a00 */
[C---:B---3--:R-:W-:Y:S08]  /*563c0*/  HMMA.16816.F32 R36, R48.reuse, R24, R36 ;  /* 0x000000183024723c */ /* 0x048ff00000001824 */
        /* <DEDUP_REMOVED lines=18> */
[----:B----4-:R-:W-:-:S15]  /*564f0*/  HMMA.16816.F32 R32, R48, R20, R32 ;  /* 0x000000143020723c */ /* 0x010fde0000001820 */
[----:B------:R-:W-:-:S04]  /*56500*/  NOP ;  /* 0x0000000000007918 */ /* 0x000fc80000000000 */
        /* <DEDUP_REMOVED lines=8> */
[----:B0-----:R-:W3:Y:S04]  /*56590*/  LDL.LU.64 R28, [R1+0x1780] ;  /* 0x00178000011c7983 */ /* 0x001ee80000300a00 */
[----:B-1----:R-:W3:Y:S04]  /*565a0*/  LDL.LU.64 R30, [R1+0x1788] ;  /* 0x00178800011e7983 */ /* 0x002ee80000300a00 */
[----:B------:R-:W-:Y:S04]  /*565b0*/  STL.64 [R1+0x5110], R18 ;  /* 0x0051101201007387 */ /* 0x000fe80000100a00 */
[----:B------:R2:W-:Y:S02]  /*565c0*/  STL.64 [R1+0x5108], R16 ;  /* 0x0051081001007387 */ /* 0x0005e40000100a00 */
[C---:B--2---:R-:W-:Y:S02]  /*565d0*/  HMMA.16816.F32 R16, R48.reuse, R12, R24 ;  /* 0x0000000c3010723c */ /* 0x044fe40000001818 */
[----:B------:R-:W-:Y:S04]  /*565e0*/  STL.64 [R1+0x5120], R14 ;  /* 0x0051200e01007387 */ /* 0x000fe80000100a00 */
[----:B------:R0:W-:Y:S02]  /*565f0*/  STL.64 [R1+0x5118], R12 ;  /* 0x0051180c01007387 */ /* 0x0001e40000100a00 */
[C---:B0-----:R-:W-:Y:S11]  /*56600*/  HMMA.16816.F32 R12, R48.reuse, R4, R40 ;  /* 0x00000004300c723c */ /* 0x041ff60000001828 */
[----:B------:R-:W-:Y:S04]  /*56610*/  STL.64 [R1+0x7f0], R16 ;  /* 0x0007f01001007387 */ /* 0x000fe80000100a00 */
[----:B------:R-:W-:Y:S04]  /*56620*/  STL.64 [R1+0x7f8], R18 ;  /* 0x0007f81201007387 */ /* 0x000fe80000100a00 */
[----:B------:R-:W-:Y:S04]  /*56630*/  STL.64 [R1+0x5130], R6 ;  /* 0x0051300601007387 */ /* 0x000fe80000100a00 */
[----:B------:R0:W-:Y:S02]  /*56640*/  STL.64 [R1+0x5128], R4 ;  /* 0x0051280401007387 */ /* 0x0001e40000100a00 */
[----:B0-----:R-:W-:Y:S02]  /*56650*/  HMMA.16816.F32 R4, R48, R44, R36 ;  /* 0x0000002c3004723c */ /* 0x001fe40000001824 */
[----:B------:R-:W-:Y:S04]  /*56660*/  STL.64 [R1+0x7e0], R12 ;  /* 0x0007e00c01007387 */ /* 0x000fe80000100a00 */
[----:B------:R-:W-:Y:S01]  /*56670*/  STL.64 [R1+0x7e8], R14 ;  /* 0x0007e80e01007387 */ /* 0x000fe20000100a00 */
[----:B------:R-:W-:-:S02]  /*56680*/  IMAD.MOV.U32 R25, RZ, RZ, R44 ;  /* 0x000000ffff197224 */ /* 0x000fc400078e002c */
[----:B------:R-:W-:-:S10]  /*56690*/  IMAD.MOV.U32 R24, RZ, RZ, R45 ;  /* 0x000000ffff187224 */ /* 0x000fd400078e002d */
[----:B------:R-:W-:Y:S04]  /*566a0*/  STL.64 [R1+0x7d0], R4 ;  /* 0x0007d00401007387 */ /* 0x000fe80000100a00 */
[----:B------:R4:W-:Y:S04]  /*566b0*/  STL.64 [R1+0x7d8], R6 ;  /* 0x0007d80601007387 */ /* 0x0009e80000100a00 */
[----:B------:R-:W2:Y:S01]  /*566c0*/  LDL.LU.64 R16, [R1+0x130] ;  /* 0x0001300001107983 */ /* 0x000ea20000300a00 */
[----:B----4-:R-:W-:Y:S03]  /*566d0*/  HMMA.16816.F32 R4, R48, R52, R32 ;  /* 0x000000343004723c */ /* 0x010fe60000001820 */
[----:B------:R-:W-:-:S15]  /*566e0*/  STL.64 [R1+0x5138], R24 ;  /* 0x0051381801007387 */ /* 0x000fde0000100a00 */
[----:B------:R-:W-:Y:S01]  /*566f0*/  NOP ;  /* 0x0000000000007918 */ /* 0x000fe20000000000 */
[----:B------:R-:W-:Y:S04]  /*56700*/  STL.64 [R1+0x7c0], R4 ;  /* 0x0007c00401007387 */ /* 0x000fe80000100a00 */
[----:B------:R3:W-:Y:S01]  /*56710*/  STL.64 [R1+0x7c8], R6 ;  /* 0x0007c80601007387 */ /* 0x0007e20000100a00 */
[----:B------:R-:W-:Y:S01]  /*56720*/  IMAD.MOV.U32 R22, RZ, RZ, R56 ;  /* 0x000000ffff167224 */ /* 0x000fe200078e0038 */
[----:B---3--:R-:W-:-:S15]  /*56730*/  HMMA.16816.F32 R4, R48, R56, R28 ;  /* 0x000000383004723c */ /* 0x008fde000000181c */
[----:B------:R-:W-:-:S04]  /*56740*/  NOP ;  /* 0x0000000000007918 */ /* 0x000fc80000000000 */
[----:B------:R0:W-:Y:S04]  /*56750*/  STL.64 [R1+0x7b0], R4 ;  /* 0x0007b00401007387 */ /* 0x0001e80000100a00 */
[----:B------:R1:W-:Y:S04]  /*56760*/  STL.64 [R1+0x7b8], R6 ;  /* 0x0007b80601007387 */ /* 0x0003e80000100a00 */
[----:B0-----:R-:W2:Y:S04]  /*56770*/  LDL.LU.64 R4, [R1+0x1760] ;  /* 0x0017600001047983 */ /* 0x001ea80000300a00 */
[----:B-1----:R-:W2:Y:S04]  /*56780*/  LDL.LU.64 R6, [R1+0x1768] ;  /* 0x0017680001067983 */ /* 0x002ea80000300a00 */
[----:B------:R-:W3:Y:S01]  /*56790*/  LDL.LU R56, [R1+0x80] ;  /* 0x0000800001387983 */ /* 0x000ee20000300800 */
[----:B------:R-:W-:-:S02]  /*567a0*/  IMAD.MOV.U32 R61, RZ, RZ, R57 ;  /* 0x000000ffff3d7224 */ /* 0x000fc400078e0039 */
[----:B------:R-:W-:Y:S02]  /*567b0*/  IMAD.MOV.U32 R57, RZ, RZ, R23 ;  /* 0x000000ffff397224 */ /* 0x000fe400078e0017 */
[----:B------:R-:W4:Y:S04]  /*567c0*/  LDL.LU R23, [R1+0x51a8] ;  /* 0x0051a80001177983 */ /* 0x000f280000300800 */
[----:B---3--:R-:W-:Y:S04]  /*567d0*/  STL.64 [R1+0x5178], R56 ;  /* 0x0051783801007387 */ /* 0x008fe80000100a00 */
[----:B------:R-:W3:Y:S04]  /*567e0*/  LDL.LU R44, [R1+0x90] ;  /* 0x00009000012c7983 */ /* 0x000ee80000300800 */
[----:B------:R-:W3:Y:S01]  /*567f0*/  LDL.LU R45, [R1+0x94] ;  /* 0x00009400012d7983 */ /* 0x000ee20000300800 */
[----:B------:R-:W-:-:S02]  /*56800*/  IMAD.MOV.U32 R60, RZ, RZ, R52 ;  /* 0x000000ffff3c7224 */ /* 0x000fc400078e0034 */
[----:B------:R-:W-:Y:S02]  /*56810*/  IMAD.MOV.U32 R3, RZ, RZ, R53 ;  /* 0x000000ffff037224 */ /* 0x000fe400078e0035 */
[----:B------:R-:W-:Y:S02]  /*56820*/  IMAD.MOV.U32 R52, RZ, RZ, R11 ;  /* 0x000000ffff347224 */ /* 0x000fe400078e000b */
[----:B------:R-:W-:Y:S02]  /*56830*/  IMAD.MOV.U32 R53, RZ, RZ, R10 ;  /* 0x000000ffff357224 */ /* 0x000fe400078e000a */
[----:B------:R-:W-:Y:S02]  /*56840*/  IMAD.MOV.U32 R28, RZ, RZ, R9 ;  /* 0x000000ffff1c7224 */ /* 0x000fe400078e0009 */
[----:B------:R-:W-:Y:S01]  /*56850*/  IMAD.MOV.U32 R29, RZ, RZ, R8 ;  /* 0x000000ffff1d7224 */ /* 0x000fe200078e0008 */
[----:B--2---:R-:W-:Y:S01]  /*56860*/  HMMA.16816.F32 R4, R48, R16, R4 ;  /* 0x000000103004723c */ /* 0x004fe20000001804 */
[----:B---3--:R-:W-:Y:S04]  /*56870*/  STL.64 [R1+0x5180], R44 ;  /* 0x0051802c01007387 */ /* 0x008fe80000100a00 */
[----:B------:R-:W2:Y:S04]  /*56880*/  LDL.LU R36, [R1+0xa0] ;  /* 0x0000a00001247983 */ /* 0x000ea80000300800 */
[----:B------:R-:W2:Y:S04]  /*56890*/  LDL.LU R37, [R1+0xa4] ;  /* 0x0000a40001257983 */ /* 0x000ea80000300800 */
[----:B----4-:R-:W-:Y:S04]  /*568a0*/  STL.64 [R1+0x5148], R22 ;  /* 0x0051481601007387 */ /* 0x010fe80000100a00 */
[----:B------:R-:W-:Y:S04]  /*568b0*/  STL.64 [R1+0x5140], R20 ;  /* 0x0051401401007387 */ /* 0x000fe80000100a00 */
[----:B------:R-:W3:Y:S04]  /*568c0*/  LDL.LU R11, [R1+0x51a4] ;  /* 0x0051a400010b7983 */ /* 0x000ee80000300800 */
[----:B------:R-:W4:Y:S04]  /*568d0*/  LDL.LU R10, [R1+0x51a0] ;  /* 0x0051a000010a7983 */ /* 0x000f280000300800 */
[----:B------:R-:W2:Y:S04]  /*568e0*/  LDL.LU R32, [R1+0xb0] ;  /* 0x0000b00001207983 */ /* 0x000ea80000300800 */
[----:B------:R-:W2:Y:S04]  /*568f0*/  LDL.LU R33, [R1+0xb4] ;  /* 0x0000b40001217983 */ /* 0x000ea80000300800 */
[----:B------:R0:W-:Y:S04]  /*56900*/  STL.64 [R1+0x5150], R52 ;  /* 0x0051503401007387 */ /* 0x0001e80000100a00 */
[----:B0-----:R-:W2:Y:S04]  /*56910*/  LDL.LU R52, [R1+0xf0] ;  /* 0x0000f00001347983 */ /* 0x001ea80000300800 */
[----:B------:R-:W2:Y:S04]  /*56920*/  LDL.LU R53, [R1+0xf4] ;  /* 0x0000f40001357983 */ /* 0x000ea80000300800 */
[----:B------:R-:W2:Y:S04]  /*56930*/  LDL.LU R9, [R1+0x519c] ;  /* 0x00519c0001097983 */ /* 0x000ea80000300800 */
[----:B------:R-:W2:Y:S01]  /*56940*/  LDL.LU R8, [R1+0x5198] ;  /* 0x0051980001087983 */ /* 0x000ea20000300800 */
[----:B------:R-:W-:-:S02]  /*56950*/  IMAD.MOV.U32 R12, RZ, RZ, R2 ;  /* 0x000000ffff0c7224 */ /* 0x000fc400078e0002 */
[----:B------:R-:W-:Y:S01]  /*56960*/  IMAD.MOV.U32 R13, RZ, RZ, R0 ;  /* 0x000000ffff0d7224 */ /* 0x000fe200078e0000 */
[----:B------:R-:W2:Y:S04]  /*56970*/  LDL.LU R40, [R1+0xe0] ;  /* 0x0000e00001287983 */ /* 0x000ea80000300800 */
[----:B------:R-:W2:Y:S04]  /*56980*/  LDL.LU R41, [R1+0xe4] ;  /* 0x0000e40001297983 */ /* 0x000ea80000300800 */
[----:B------:R-:W-:Y:S04]  /*56990*/  STL.64 [R1+0x5158], R28 ;  /* 0x0051581c01007387 */ /* 0x000fe80000100a00 */
[----:B------:R0:W-:Y:S04]  /*569a0*/  STL.64 [R1+0x5160], R12 ;  /* 0x0051600c01007387 */ /* 0x0001e80000100a00 */
[----:B------:R1:W-:Y:S04]  /*569b0*/  STL.64 [R1+0x410], R4 ;  /* 0x0004100401007387 */ /* 0x0003e80000100a00 */
[----:B------:R0:W-:Y:S04]  /*569c0*/  STL.64 [R1+0x418], R6 ;  /* 0x0004180601007387 */ /* 0x0001e80000100a00 */
[----:B------:R-:W2:Y:S04]  /*569d0*/  LDL.LU.64 R44, [R1+0x1510] ;  /* 0x00151000012c7983 */ /* 0x000ea80000300a00 */
[----:B------:R-:W2:Y:S01]  /*569e0*/  LDL.LU.64 R46, [R1+0x1518] ;  /* 0x00151800012e7983 */ /* 0x000ea20000300a00 */
[----:B---3--:R-:W-:-:S02]  /*569f0*/  IMAD.MOV.U32 R25, RZ, RZ, R11 ;  /* 0x000000ffff197224 */ /* 0x008fc400078e000b */
[----:B----4-:R-:W-:Y:S02]  /*56a00*/  IMAD.MOV.U32 R24, RZ, RZ, R10 ;  /* 0x000000ffff187224 */ /* 0x010fe400078e000a */
[----:B--2---:R-:W-:Y:S02]  /*56a10*/  IMAD.MOV.U32 R49, RZ, RZ, R9 ;  /* 0x000000ffff317224 */ /* 0x004fe400078e0009 */
[----:B------:R-:W-:Y:S02]  /*56a20*/  IMAD.MOV.U32 R48, RZ, RZ, R8 ;  /* 0x000000ffff307224 */ /* 0x000fe400078e0008 */
[----:B------:R-:W2:Y:S04]  /*56a30*/  LDL.LU R8, [R1+0x5194] ;  /* 0x0051940001087983 */ /* 0x000ea80000300800 */
[----:B------:R-:W2:Y:S04]  /*56a40*/  LDL.LU R9, [R1+0x5190] ;  /* 0x0051900001097983 */ /* 0x000ea80000300800 */
[----:B------:R-:W2:Y:S04]  /*56a50*/  LDL.LU R10, [R1+0x518c] ;  /* 0x00518c00010a7983 */ /* 0x000ea80000300800 */
[----:B------:R-:W2:Y:S04]  /*56a60*/  LDL.LU R11, [R1+0x5188] ;  /* 0x00518800010b7983 */ /* 0x000ea80000300800 */
[----:B0-----:R-:W3:Y:S04]  /*56a70*/  LDL.LU.64 R12, [R1+0x14e0] ;  /* 0x0014e000010c7983 */ /* 0x001ee80000300a00 */
[----:B------:R-:W3:Y:S04]  /*56a80*/  LDL.LU.64 R14, [R1+0x14e8] ;  /* 0x0014e800010e7983 */ /* 0x000ee80000300a00 */
[----:B------:R-:W4:Y:S04]  /*56a90*/  LDL.LU.64 R56, [R1+0x14b0] ;  /* 0x0014b00001387983 */ /* 0x000f280000300a00 */
[----:B------:R-:W4:Y:S04]  /*56aa0*/  LDL.LU.64 R58, [R1+0x14b8] ;  /* 0x0014b800013a7983 */ /* 0x000f280000300a00 */
[----:B------:R-:W3:Y:S04]  /*56ab0*/  LDL.LU.64 R28, [R1+0x1430] ;  /* 0x00143000011c7983 */ /* 0x000ee80000300a00 */
[----:B------:R-:W3:Y:S04]  /*56ac0*/  LDL.LU.64 R30, [R1+0x1438] ;  /* 0x00143800011e7983 */ /* 0x000ee80000300a00 */
[----:B------:R-:W3:Y:S01]  /*56ad0*/  LDL.LU.64 R20, [R1+0x1310] ;  /* 0x0013100001147983 */ /* 0x000ee20000300a00 */
[----:B------:R-:W-:-:S02]  /*56ae0*/  IMAD.MOV.U32 R2, RZ, RZ, R16 ;  /* 0x000000ffff027224 */ /* 0x000fc400078e0010 */
[----:B------:R-:W-:Y:S01]  /*56af0*/  IMAD.MOV.U32 R0, RZ, RZ, R17 ;  /* 0x000000ffff007224 */ /* 0x000fe200078e0011 */
[----:B------:R-:W3:Y:S04]  /*56b00*/  LDL.LU.64 R22, [R1+0x1318] ;  /* 0x0013180001167983 */ /* 0x000ee80000300a00 */
[----:B------:R-:W3:Y:S04]  /*56b10*/  LDL.LU.64 R16, [R1+0x12f0] ;  /* 0x0012f00001107983 */ /* 0x000ee80000300a00 */
[----:B------:R-:W4:Y:S04]  /*56b20*/  LDL.LU.64 R18, [R1+0x12f8] ;  /* 0x0012f80001127983 */ /* 0x000f280000300a00 */
[----:B-1----:R-:W4:Y:S04]  /*56b30*/  LDL.LU.64 R4, [R1+0x12b0] ;  /* 0x0012b00001047983 */ /* 0x002f280000300a00 */
[----:B------:R-:W4:Y:S04]  /*56b40*/  LDL.LU.64 R6, [R1+0x12b8] ;  /* 0x0012b80001067983 */ /* 0x000f280000300a00 */
[----:B------:R0:W-:Y:S04]  /*56b50*/  STL.64 [R1+0x5168], R24 ;  /* 0x0051681801007387 */ /* 0x0001e80000100a00 */
[----:B0-----:R-:W4:Y:S04]  /*56b60*/  LDL.LU.64 R24, [R1+0x1480] ;  /* 0x0014800001187983 */ /* 0x001f280000300a00 */
[----:B------:R-:W4:Y:S01]  /*56b70*/  LDL.LU.64 R26, [R1+0x1488] ;  /* 0x00148800011a7983 */ /* 0x000f220000300a00 */
[----:B--2---:R-:W-:Y:S03]  /*56b80*/  HMMA.16816.F32 R52, R8, R52, R44 ;  /* 0x000000340834723c */ /* 0x004fe6000000182c */
[----:B------:R-:W2:-:S15]  /*56b90*/  LDL.LU.64 R44, [R1+0x5180] ;  /* 0x00518000012c7983 */ /* 0x000e9e0000300a00 */
[----:B------:R-:W-:Y:S01]  /*56ba0*/  NOP ;  /* 0x0000000000007918 */ /* 0x000fe20000000000 */
[----:B------:R0:W-:Y:S04]  /*56bb0*/  STL.64 [R1+0x2f0], R52 ;  /* 0x0002f03401007387 */ /* 0x0001e80000100a00 */
[----:B------:R-:W-:Y:S04]  /*56bc0*/  STL.64 [R1+0x2f8], R54 ;  /* 0x0002f83601007387 */ /* 0x000fe80000100a00 */
[----:B0-----:R-:W2:Y:S04]  /*56bd0*/  LDL.LU R52, [R1+0x50] ;  /* 0x0000500001347983 */ /* 0x001ea80000300800 */
[----:B------:R-:W2:Y:S01]  /*56be0*/  LDL.LU R53, [R1+0x54] ;  /* 0x0000540001357983 */ /* 0x000ea20000300800 */
[C---:B---3--:R-:W-:Y:S03]  /*56bf0*/  HMMA.16816.F32 R12, R8.reuse, R40, R12 ;  /* 0x00000028080c723c */ /* 0x048fe6000000180c */
[----:B--2---:R0:W-:Y:S04]  /*56c00*/  STL.64 [R1+0x5170], R52 ;  /* 0x0051703401007387 */ /* 0x0041e80000100a00 */
[----:B0-----:R-:W2:Y:S04]  /*56c10*/  LDL.LU R52, [R1+0xd0] ;  /* 0x0000d00001347983 */ /* 0x001ea80000300800 */
[----:B------:R-:W2:Y:S04]  /*56c20*/  LDL.LU R53, [R1+0xd4] ;  /* 0x0000d40001357983 */ /* 0x000ea80000300800 */
[----:B------:R-:W3:Y:S04]  /*56c30*/  LDL.LU R40, [R1+0x70] ;  /* 0x0000700001287983 */ /* 0x000ee80000300800 */
[----:B------:R0:W-:Y:S04]  /*56c40*/  STL.64 [R1+0x2e0], R12 ;  /* 0x0002e00c01007387 */ /* 0x0001e80000100a00 */
[----:B------:R-:W-:Y:S04]  /*56c50*/  STL.64 [R1+0x2e8], R14 ;  /* 0x0002e80e01007387 */ /* 0x000fe80000100a00 */
[----:B------:R-:W3:Y:S04]  /*56c60*/  LDL.LU R41, [R1+0x74] ;  /* 0x0000740001297983 */ /* 0x000ee80000300800 */
[----:B0-----:R-:W3:Y:S04]  /*56c70*/  LDL.LU R12, [R1+0x60] ;  /* 0x00006000010c7983 */ /* 0x001ee80000300800 */
[----:B------:R-:W3:Y:S01]  /*56c80*/  LDL.LU R13, [R1+0x64] ;  /* 0x00006400010d7983 */ /* 0x000ee20000300800 */
[C---:B----4-:R-:W-:Y:S08]  /*56c90*/  HMMA.16816.F32 R48, R8.reuse, R48, R24 ;  /* 0x000000300830723c */ /* 0x050ff00000001818 */
[C---:B------:R-:W-:Y:S08]  /*56ca0*/  HMMA.16816.F32 R24, R8.reuse, R32, R28 ;  /* 0x000000200818723c */ /* 0x040ff0000000181c */
[C---:B------:R-:W-:Y:S08]  /*56cb0*/  HMMA.16816.F32 R20, R8.reuse, R36, R20 ;  /* 0x000000240814723c */ /* 0x040ff00000001814 */
[C---:B------:R-:W-:Y:S08]  /*56cc0*/  HMMA.16816.F32 R16, R8.reuse, R44, R16 ;  /* 0x0000002c0810723c */ /* 0x040ff00000001810 */
[----:B--2---:R-:W-:Y:S01]  /*56cd0*/  HMMA.16816.F32 R52, R8, R52, R56 ;  /* 0x000000340834723c */ /* 0x004fe20000001838 */
[----:B------:R-:W2:-:S15]  /*56ce0*/  LDL.LU.64 R56, [R1+0x5178] ;  /* 0x0051780001387983 */ /* 0x000e9e0000300a00 */
[----:B------:R-:W-:-:S03]  /*56cf0*/  NOP ;  /* 0x0000000000007918 */ /* 0x000fc60000000000 */
[----:B------:R0:W-:Y:S04]  /*56d00*/  STL.64 [R1+0x2d0], R52 ;  /* 0x0002d03401007387 */ /* 0x0001e80000100a00 */
[----:B------:R1:W-:Y:S04]  /*56d10*/  STL.64 [R1+0x2d8], R54 ;  /* 0x0002d83601007387 */ /* 0x0003e80000100a00 */
[----:B------:R-:W-:Y:S04]  /*56d20*/  STL.64 [R1+0x2c0], R48 ;  /* 0x0002c03001007387 */ /* 0x000fe80000100a00 */
[----:B------:R-:W-:Y:S04]  /*56d30*/  STL.64 [R1+0x2c8], R50 ;  /* 0x0002c83201007387 */ /* 0x000fe80000100a00 */
[----:B------:R4:W-:Y:S04]  /*56d40*/  STL.64 [R1+0x2b0], R24 ;  /* 0x0002b01801007387 */ /* 0x0009e80000100a00 */
[----:B------:R0:W-:Y:S04]  /*56d50*/  STL.64 [R1+0x2b8], R26 ;  /* 0x0002b81a01007387 */ /* 0x0001e80000100a00 */
[----:B------:R-:W3:Y:S04]  /*56d60*/  LDL.LU.64 R32, [R1+0x11c0] ;  /* 0x0011c00001207983 */ /* 0x000ee80000300a00 */
[----:B------:R0:W-:Y:S04]  /*56d70*/  STL.64 [R1+0x2a0], R20 ;  /* 0x0002a01401007387 */ /* 0x0001e80000100a00 */
[----:B------:R0:W-:Y:S04]  /*56d80*/  STL.64 [R1+0x2a8], R22 ;  /* 0x0002a81601007387 */ /* 0x0001e80000100a00 */
[----:B------:R-:W3:Y:S04]  /*56d90*/  LDL.LU.64 R34, [R1+0x11c8] ;  /* 0x0011c80001227983 */ /* 0x000ee80000300a00 */
[----:B------:R-:W-:Y:S04]  /*56da0*/  STL.64 [R1+0x290], R16 ;  /* 0x0002901001007387 */ /* 0x000fe80000100a00 */
[----:B------:R-:W-:Y:S04]  /*56db0*/  STL.64 [R1+0x298], R18 ;  /* 0x0002981201007387 */ /* 0x000fe80000100a00 */
[----:B0-----:R-:W3:Y:S04]  /*56dc0*/  LDL.LU.64 R52, [R1+0x1280] ;  /* 0x0012800001347983 */ /* 0x001ee80000300a00 */
[----:B-1----:R-:W3:Y:S01]  /*56dd0*/  LDL.LU.64 R54, [R1+0x1288] ;  /* 0x0012880001367983 */ /* 0x002ee20000300a00 */
[----:B--2---:R-:W-:Y:S01]  /*56de0*/  HMMA.16816.F32 R4, R8, R56, R4 ;  /* 0x000000380804723c */ /* 0x004fe20000001804 */
[----:B------:R-:W0:Y:S02]  /*56df0*/  S2R R57, SR_TID.X ;  /* 0x0000000000397919 */ /* 0x000e240000002100 */
[----:B0-----:R-:W-:-:S02]  /*56e00*/  LOP3.LUT R58, R57, 0x7, RZ, 0xc0, !PT ;  /* 0x00000007393a7812 */ /* 0x001fc400078ec0ff */
[----:B------:R-:W-:-:S03]  /*56e10*/  SHF.L.U32 R47, R57, 0x1, RZ ;  /* 0x00000001392f7819 */ /* 0x000fc600000006ff */
[----:B------:R-:W-:Y:S02]  /*56e20*/  IMAD R58, R58, 0x110, RZ ;  /* 0x000001103a3a7824 */ /* 0x000fe400078e02ff */
[----:B------:R-:W-:-:S03]  /*56e30*/  IMAD.SHL.U32 R59, R57, 0x80, RZ ;  /* 0x00000080393b7824 */ /* 0x000fc600078e00ff */
[----:B------:R-:W-:-:S04]  /*56e40*/  LOP3.LUT R47, R58, 0x10, R47, 0x78, !PT ;  /* 0x000000103a2f7812 */ /* 0x000fc800078e782f */
[----:B------:R-:W-:-:S05]  /*56e50*/  LOP3.LUT R47, R47, 0x800, R59, 0xf8, !PT ;  /* 0x000008002f2f7812 */ /* 0x000fca00078ef83b */
[----:B------:R-:W0:Y:S04]  /*56e60*/  LDSM.16.MT88.4 R48, [R47+UR5+0x9000] ;  /* 0x009000052f30783b */ /* 0x000e280008004200 */
[----:B------:R1:W-:Y:S04]  /*56e70*/  STL.64 [R1+0x280], R4 ;  /* 0x0002800401007387 */ /* 0x0003e80000100a00 */
[----:B------:R2:W-:Y:S04]  /*56e80*/  STL.64 [R1+0x288], R6 ;  /* 0x0002880601007387 */ /* 0x0005e80000100a00 */
[----:B----4-:R-:W4:Y:S04]  /*56e90*/  LDL.LU.64 R24, [R1+0x1260] ;  /* 0x0012600001187983 */ /* 0x010f280000300a00 */
[----:B------:R-:W4:Y:S04]  /*56ea0*/  LDL.LU.64 R26, [R1+0x1268] ;  /* 0x00126800011a7983 */ /* 0x000f280000300a00 */
[----:B------:R-:W4:Y:S04]  /*56eb0*/  LDL.LU.64 R28, [R1+0x1240] ;  /* 0x00124000011c7983 */ /* 0x000f280000300a00 */
[----:B------:R-:W4:Y:S04]  /*56ec0*/  LDL.LU.64 R30, [R1+0x1248] ;  /* 0x00124800011e7983 */ /* 0x000f280000300a00 */
[----:B------:R-:W4:Y:S04]  /*56ed0*/  LDL.LU.64 R20, [R1+0x1220] ;  /* 0x0012200001147983 */ /* 0x000f280000300a00 */
[----:B------:R-:W4:Y:S04]  /*56ee0*/  LDL.LU.64 R22, [R1+0x1228] ;  /* 0x0012280001167983 */ /* 0x000f280000300a00 */
[----:B-1----:R-:W4:Y:S04]  /*56ef0*/  LDL.LU.64 R4, [R1+0x1200] ;  /* 0x0012000001047983 */ /* 0x002f280000300a00 */
[----:B--2---:R-:W2:Y:S04]  /*56f00*/  LDL.LU.64 R6, [R1+0x1208] ;  /* 0x0012080001067983 */ /* 0x004ea80000300a00 */
[----:B------:R-:W2:Y:S04]  /*56f10*/  LDL.LU.64 R16, [R1+0x11f0] ;  /* 0x0011f00001107983 */ /* 0x000ea80000300a00 */
[----:B------:R-:W2:Y:S04]  /*56f20*/  LDL.LU.64 R18, [R1+0x11f8] ;  /* 0x0011f80001127983 */ /* 0x000ea80000300a00 */
[----:B------:R-:W2:Y:S04]  /*56f30*/  LDL.LU.64 R36, [R1+0x11e0] ;  /* 0x0011e00001247983 */ /* 0x000ea80000300a00 */
[----:B------:R-:W2:Y:S04]  /*56f40*/  LDL.LU.64 R38, [R1+0x11e8] ;  /* 0x0011e80001267983 */ /* 0x000ea80000300a00 */
[----:B------:R-:W2:Y:S04]  /*56f50*/  LDL.LU.64 R56, [R1+0x11d0] ;  /* 0x0011d00001387983 */ /* 0x000ea80000300a00 */
[----:B------:R-:W2:Y:S04]  /*56f60*/  LDL.LU.64 R58, [R1+0x11d8] ;  /* 0x0011d800013a7983 */ /* 0x000ea80000300a00 */
[----:B------:R-:W2:Y:S04]  /*56f70*/  LDL.LU.64 R44, [R1+0x11b0] ;  /* 0x0011b000012c7983 */ /* 0x000ea80000300a00 */
[----:B------:R-:W2:Y:S01]  /*56f80*/  LDL.LU.64 R46, [R1+0x11b8] ;  /* 0x0011b800012e7983 */ /* 0x000ea20000300a00 */
[C---:B---3--:R-:W-:Y:S03]  /*56f90*/  HMMA.16816.F32 R40, R8.reuse, R40, R52 ;  /* 0x000000280828723c */ /* 0x048fe60000001834 */
[----:B0-----:R-:W-:Y:S04]  /*56fa0*/  STL.64 [R1+0x5060], R50 ;  /* 0x0050603201007387 */ /* 0x001fe80000100a00 */
[----:B------:R0:W-:Y:S04]  /*56fb0*/  STL.64 [R1+0x5058], R48 ;  /* 0x0050583001007387 */ /* 0x0001e80000100a00 */
[----:B0-----:R-:W2:Y:S04]  /*56fc0*/  LDL.LU R48, [R1] ;  /* 0x0000000001307983 */ /* 0x001ea80000300800 */
[----:B------:R-:W2:Y:S04]  /*56fd0*/  LDL.LU R49, [R1+0x4] ;  /* 0x0000040001317983 */ /* 0x000ea80000300800 */
[----:B------:R-:W3:Y:S04]  /*56fe0*/  LDL.LU.64 R52, [R1+0x5170] ;  /* 0x0051700001347983 */ /* 0x000ee80000300a00 */
[----:B------:R0:W-:Y:S04]  /*56ff0*/  STL.64 [R1+0x270], R40 ;  /* 0x0002702801007387 */ /* 0x0001e80000100a00 */
[----:B------:R1:W-:Y:S04]  /*57000*/  STL.64 [R1+0x278], R42 ;  /* 0x0002782a01007387 */ /* 0x0003e80000100a00 */
[----:B0-----:R-:W2:Y:S04]  /*57010*/  LDL.LU.64 R40, [R1+0x11a0] ;  /* 0x0011a00001287983 */ /* 0x001ea80000300a00 */
[----:B-1----:R-:W2:Y:S01]  /*57020*/  LDL.LU.64 R42, [R1+0x11a8] ;  /* 0x0011a800012a7983 */ /* 0x002ea20000300a00 */
[----:B----4-:R-:W-:Y:S03]  /*57030*/  HMMA.16816.F32 R12, R8, R12, R24 ;  /* 0x0000000c080c723c */ /* 0x010fe60000001818 */
[----:B------:R-:W4:-:S15]  /*57040*/  LDL.LU.64 R24, [R1+0x5168] ;  /* 0x0051680001187983 */ /* 0x000f1e0000300a00 */
[----:B------:R-:W-:Y:S01]  /*57050*/  NOP ;  /* 0x0000000000007918 */ /* 0x000fe20000000000 */
[----:B------:R0:W-:Y:S04]  /*57060*/  STL.64 [R1+0x260], R12 ;  /* 0x0002600c01007387 */ /* 0x0001e80000100a00 */
[----:B------:R-:W-:Y:S04]  /*57070*/  STL.64 [R1+0x268], R14 ;  /* 0x0002680e01007387 */ /* 0x000fe80000100a00 */
[----:B0-----:R-:W4:Y:S01]  /*57080*/  LDL.LU.64 R12, [R1+0x5160] ;  /* 0x00516000010c7983 */ /* 0x001f220000300a00 */
[----:B---3--:R-:W-:Y:S03]  /*57090*/  HMMA.16816.F32 R52, R8, R52, R28 ;  /* 0x000000340834723c */ /* 0x008fe6000000181c */
[----:B------:R-:W3:-:S15]  /*570a0*/  LDL.LU.64 R28, [R1+0x5158] ;  /* 0x00515800011c7983 */ /* 0x000ede0000300a00 */
[----:B------:R-:W-:Y:S01]  /*570b0*/  NOP ;  /* 0x0000000000007918 */ /* 0x000fe20000000000 */
[----:B------:R0:W-:Y:S04]  /*570c0*/  STL.64 [R1+0x250], R52 ;  /* 0x0002503401007387 */ /* 0x0001e80000100a00 */
[----:B------:R-:W-:Y:S04]  /*570d0*/  STL.64 [R1+0x258], R54 ;  /* 0x0002583601007387 */ /* 0x000fe80000100a00 */
[----:B0-----:R-:W3:Y:S01]  /*570e0*/  LDL.LU.64 R52, [R1+0x5150] ;  /* 0x0051500001347983 */ /* 0x001ee20000300a00 */
[C---:B--2---:R-:W-:Y:S08]  /*570f0*/  HMMA.16816.F32 R48, R8.reuse, R48, R56 ;  /* 0x000000300830723c */ /* 0x044ff00000001838 */
[C---:B----4-:R-:W-:Y:S01]  /*57100*/  HMMA.16816.F32 R24, R8.reuse, R24, R20 ;  /* 0x000000180818723c */ /* 0x050fe20000001814 */
[----:B------:R-:W2:Y:S04]  /*57110*/  LDL.LU.64 R22, [R1+0x5148] ;  /* 0x0051480001167983 */ /* 0x000ea80000300a00 */
[----:B------:R-:W4:Y:S03]  /*57120*/  LDL.LU.64 R20, [R1+0x5140] ;  /* 0x0051400001147983 */ /* 0x000f260000300a00 */
[C---:B------:R-:W-:Y:S11]  /*57130*/  HMMA.16816.F32 R12, R8.reuse, R12, R4 ;  /* 0x0000000c080c723c */ /* 0x040ff60000001804 */
[----:B------:R0:W-:Y:S04]  /*57140*/  STL.64 [R1+0x240], R24 ;  /* 0x0002401801007387 */ /* 0x0001e80000100a00 */
[----:B------:R-:W-:Y:S04]  /*57150*/  STL.64 [R1+0x248], R26 ;  /* 0x0002481a01007387 */ /* 0x000fe80000100a00 */
[----:B0-----:R-:W2:Y:S04]  /*57160*/  LDL.LU.64 R24, [R1+0x5138] ;  /* 0x0051380001187983 */ /* 0x001ea80000300a00 */
[----:B------:R-:W2:Y:S04]  /*57170*/  LDL.LU.64 R6, [R1+0x5130] ;  /* 0x0051300001067983 */ /* 0x000ea80000300a00 */
[----:B------:R-:W2:Y:S01]  /*57180*/  LDL.LU.64 R4, [R1+0x5128] ;  /* 0x0051280001047983 */ /* 0x000ea20000300a00 */
[C---:B---3--:R-:W-:Y:S03]  /*57190*/  HMMA.16816.F32 R28, R8.reuse, R28, R16 ;  /* 0x0000001c081c723c */ /* 0x048fe60000001810 */
[----:B------:R-:W-:Y:S04]  /*571a0*/  STL.64 [R1+0x230], R12 ;  /* 0x0002300c01007387 */ /* 0x000fe80000100a00 */
[----:B------:R0:W-:Y:S04]  /*571b0*/  STL.64 [R1+0x238], R14 ;  /* 0x0002380e01007387 */ /* 0x0001e80000100a00 */
[----:B0-----:R-:W3:Y:S04]  /*571c0*/  LDL.LU.64 R14, [R1+0x5120] ;  /* 0x00512000010e7983 */ /* 0x001ee80000300a00 */
[----:B------:R-:W2:Y:S04]  /*571d0*/  LDL.LU.64 R12, [R1+0x5118] ;  /* 0x00511800010c7983 */ /* 0x000ea80000300a00 */
[----:B------:R-:W2:Y:S04]  /*571e0*/  LDL.LU.64 R18, [R1+0x5110] ;  /* 0x0051100001127983 */ /* 0x000ea80000300a00 */
[----:B------:R-:W2:Y:S01]  /*571f0*/  LDL.LU.64 R16, [R1+0x5108] ;  /* 0x0051080001107983 */ /* 0x000ea20000300a00 */
[C---:B------:R-:W-:Y:S03]  /*57200*/  HMMA.16816.F32 R52, R8.reuse, R52, R36 ;  /* 0x000000340834723c */ /* 0x040fe60000001824 */
        /* <DEDUP_REMOVED lines=13> */
[----:B------:R2:W-:Y:S02]  /*572e0*/  STL.64 [R1+0x208], R50 ;  /* 0x0002083201007387 */ /* 0x0005e40000100a00 */
[C---:B--2---:R-:W-:Y:S08]  /*572f0*/  HMMA.16816.F32 R48, R8.reuse, R56, R32 ;  /* 0x000000380830723c */ /* 0x044ff00000001820 */
[C---:B------:R-:W-:Y:S01]  /*57300*/  HMMA.16816.F32 R44, R8.reuse, R52, R44 ;  /* 0x00000034082c723c */ /* 0x040fe2000000182c */
[----:B------:R-:W2:Y:S04]  /*57310*/  LDL.LU.64 R32, [R1+0x1180] ;  /* 0x0011800001207983 */ /* 0x000ea80000300a00 */
[----:B------:R-:W2:Y:S06]  /*57320*/  LDL.LU.64 R34, [R1+0x1188] ;  /* 0x0011880001227983 */ /* 0x000eac0000300a00 */
        /* <DEDUP_REMOVED lines=8> */
[----:B------:R0:W-:Y:S04]  /*573b0*/  STL.64 [R1+0x5028], R54 ;  /* 0x0050283601007387 */ /* 0x0001e80000100a00 */
[----:B------:R-:W3:Y:S04]  /*573c0*/  LDL.LU.64 R52, [R1+0x1190] ;  /* 0x0011900001347983 */ /* 0x000ee80000300a00 */
[----:B0-----:R-:W3:Y:S01]  /*573d0*/  LDL.LU.64 R54, [R1+0x1198] ;  /* 0x0011980001367983 */ /* 0x001ee20000300a00 */
[----:B--2---:R-:W-:-:S15]  /*573e0*/  HMMA.16816.F32 R40, R8, R44, R40 ;  /* 0x0000002c0828723c */ /* 0x004fde0000001828 */
[----:B------:R-:W-:-:S04]  /*573f0*/  NOP ;  /* 0x0000000000007918 */ /* 0x000fc80000000000 */
[----:B------:R-:W-:Y:S04]  /*57400*/  STL.64 [R1+0x1d0], R40 ;  /* 0x0001d02801007387 */ /* 0x000fe80000100a00 */
[----:B------:R0:W-:Y:S04]  /*57410*/  STL.64 [R1+0x1d8], R42 ;  /* 0x0001d82a01007387 */ /* 0x0001e80000100a00 */
[----:B0-----:R-:W2:Y:S04]  /*57420*/  LDL.LU.64 R42, [R1+0x50b0] ;  /* 0x0050b000012a7983 */ /* 0x001ea80000300a00 */
[----:B------:R-:W3:Y:S01]  /*57430*/  LDL.LU.64 R40, [R1+0x50a8] ;  /* 0x0050a80001287983 */ /* 0x000ee20000300a00 */
[----:B------:R-:W-:Y:S03]  /*57440*/  HMMA.16816.F32 R32, R8, R36, R32 ;  /* 0x000000240820723c */ /* 0x000fe60000001820 */
[----:B------:R-:W-:Y:S01]  /*57450*/  STL.64 [R1+0x5038], R46 ;  /* 0x0050382e01007387 */ /* 0x000fe20000100a00 */
[----:B------:R-:W-:-:S02]  /*57460*/  IMAD.MOV.U32 R44, RZ, RZ, R25 ;  /* 0x000000ffff2c7224 */ /* 0x000fc400078e0019 */
[----:B------:R-:W-:Y:S02]  /*57470*/  IMAD.MOV.U32 R45, RZ, RZ, R24 ;  /* 0x000000ffff2d7224 */ /* 0x000fe400078e0018 */
[----:B------:R-:W2:Y:S04]  /*57480*/  LDL.LU.64 R24, [R1+0x1160] ;  /* 0x0011600001187983 */ /* 0x000ea80000300a00 */
[----:B------:R-:W2:Y:S01]  /*57490*/  LDL.LU.64 R26, [R1+0x1168] ;  /* 0x00116800011a7983 */ /* 0x000ea20000300a00 */
[----:B---3--:R-:W-:-:S15]  /*574a0*/  HMMA.16816.F32 R52, R8, R40, R52 ;  /* 0x000000280834723c */ /* 0x008fde0000001834 */
[----:B------:R-:W-:-:S04]  /*574b0*/  NOP ;  /* 0x0000000000007918 */ /* 0x000fc80000000000 */
[----:B------:R0:W-:Y:S04]  /*574c0*/  STL.64 [R1+0x1c0], R52 ;  /* 0x0001c03401007387 */ /* 0x0001e80000100a00 */
[----:B------:R1:W-:Y:S04]  /*574d0*/  STL.64 [R1+0x1c8], R54 ;  /* 0x0001c83601007387 */ /* 0x0003e80000100a00 */
[----:B0-----:R-:W3:Y:S04]  /*574e0*/  LDL.LU.64 R52, [R1+0x160] ;  /* 0x0001600001347983 */ /* 0x001ee80000300a00 */
[----:B-1----:R-:W3:Y:S04]  /*574f0*/  LDL.LU.64 R54, [R1+0x168] ;  /* 0x0001680001367983 */ /* 0x002ee80000300a00 */
[----:B--2---:R0:W-:Y:S04]  /*57500*/  STL.64 [R1+0x5020], R42 ;  /* 0x0050202a01007387 */ /* 0x0041e80000100a00 */
[----:B------:R-:W4:Y:S04]  /*57510*/  LDL.LU.64 R40, [R1+0x170] ;  /* 0x0001700001287983 */ /* 0x000f280000300a00 */
[----:B0-----:R-:W4:Y:S04]  /*57520*/  LDL.LU.64 R42, [R1+0x178] ;  /* 0x00017800012a7983 */ /* 0x001f280000300a00 */
[----:B------:R-:W-:Y:S04]  /*57530*/  STL.64 [R1+0x1b0], R32 ;  /* 0x0001b02001007387 */ /* 0x000fe80000100a00 */
[----:B------:R0:W-:Y:S04]  /*57540*/  STL.64 [R1+0x1b8], R34 ;  /* 0x0001b82201007387 */ /* 0x0001e80000100a00 */
[----:B0-----:R-:W2:Y:S04]  /*57550*/  LDL.LU.64 R34, [R1+0x50a0] ;  /* 0x0050a00001227983 */ /* 0x001ea80000300a00 */
[----:B------:R-:W2:Y:S04]  /*57560*/  LDL.LU.64 R32, [R1+0x5098] ;  /* 0x0050980001207983 */ /* 0x000ea80000300a00 */
[----:B------:R2:W-:Y:S01]  /*57570*/  STL.64 [R1+0x5030], R38 ;  /* 0x0050302601007387 */ /* 0x0005e20000100a00 */
[C---:B------:R-:W-:Y:S08]  /*57580*/  HMMA.16816.F32 R24, R8.reuse, R28, R24 ;  /* 0x0000001c0818723c */ /* 0x040ff00000001818 */
[----:B--2---:R-:W-:Y:S01]  /*57590*/  HMMA.16816.F32 R36, R8, R32, R48 ;  /* 0x000000200824723c */ /* 0x004fe20000001830 */
[----:B------:R-:W2:Y:S04]  /*575a0*/  LDL.LU.64 R48, [R1+0x150] ;  /* 0x0001500001307983 */ /* 0x000ea80000300a00 */
[----:B------:R-:W2:-:S14]  /*575b0*/  LDL.LU.64 R50, [R1+0x158] ;  /* 0x0001580001327983 */ /* 0x000e9c0000300a00 */
[----:B------:R0:W-:Y:S04]  /*575c0*/  STL.64 [R1+0x1a0], R36 ;  /* 0x0001a02401007387 */ /* 0x0001e80000100a00 */
[----:B------:R1:W-:Y:S04]  /*575d0*/  STL.64 [R1+0x1a8], R38 ;  /* 0x0001a82601007387 */ /* 0x0003e80000100a00 */
[----:B0-----:R-:W2:Y:S04]  /*575e0*/  LDL.LU.64 R36, [R1+0x140] ;  /* 0x0001400001247983 */ /* 0x001ea80000300a00 */
[----:B-1----:R-:W2:Y:S04]  /*575f0*/  LDL.LU.64 R38, [R1+0x148] ;  /* 0x0001480001267983 */ /* 0x002ea80000300a00 */
[----:B------:R0:W-:Y:S04]  /*57600*/  STL.64 [R1+0x5048], R34 ;  /* 0x0050482201007387 */ /* 0x0001e80000100a00 */
[----:B------:R-:W2:Y:S04]  /*57610*/  LDL.LU.64 R32, [R1+0x1150] ;  /* 0x0011500001207983 */ /* 0x000ea80000300a00 */
[----:B0-----:R-:W2:Y:S04]  /*57620*/  LDL.LU.64 R34, [R1+0x1158] ;  /* 0x0011580001227983 */ /* 0x001ea80000300a00 */
[----:B------:R-:W-:Y:S04]  /*57630*/  STL.64 [R1+0x190], R24 ;  /* 0x0001901801007387 */ /* 0x000fe80000100a00 */
[----:B------:R0:W-:Y:S04]  /*57640*/  STL.64 [R1+0x198], R26 ;  /* 0x0001981a01007387 */ /* 0x0001e80000100a00 */
[----:B0-----:R-:W2:Y:S04]  /*57650*/  LDL.LU.64 R26, [R1+0x5090] ;  /* 0x00509000011a7983 */ /* 0x001ea80000300a00 */
[----:B------:R-:W2:Y:S04]  /*57660*/  LDL.LU.64 R24, [R1+0x5088] ;  /* 0x0050880001187983 */ /* 0x000ea80000300a00 */
[----:B------:R4:W-:Y:S02]  /*57670*/  STL.64 [R1+0x5068], R30 ;  /* 0x0050681e01007387 */ /* 0x0009e40000100a00 */
[C---:B----4-:R-:W-:Y:S08]  /*57680*/  HMMA.16816.F32 R28, R8.reuse, R20, R40 ;  /* 0x00000014081c723c */ /* 0x050ff00000001828 */
[----:B--2---:R-:W-:Y:S01]  /*57690*/  HMMA.16816.F32 R32, R8, R24, R32 ;  /* 0x000000180820723c */ /* 0x004fe20000001820 */
[----:B------:R0:W-:-:S15]  /*576a0*/  STL.64 [R1+0x4ec8], R26 ;  /* 0x004ec81a01007387 */ /* 0x0001de0000100a00 */
[----:B------:R-:W-:-:S03]  /*576b0*/  NOP ;  /* 0x0000000000007918 */ /* 0x000fc60000000000 */
[----:B------:R-:W-:Y:S04]  /*576c0*/  STL.64 [R1+0x180], R32 ;  /* 0x0001802001007387 */ /* 0x000fe80000100a00 */
[----:B------:R-:W-:Y:S04]  /*576d0*/  STL.64 [R1+0x188], R34 ;  /* 0x0001882201007387 */ /* 0x000fe80000100a00 */
[----:B------:R-:W2:Y:S04]  /*576e0*/  LDL.LU.64 R24, [R1+0x1110] ;  /* 0x0011100001187983 */ /* 0x000ea80000300a00 */
[----:B0-----:R-:W2:Y:S04]  /*576f0*/  LDL.LU.64 R26, [R1+0x1118] ;  /* 0x00111800011a7983 */ /* 0x001ea80000300a00 */
[----:B------:R-:W-:Y:S04]  /*57700*/  STL.64 [R1+0x170], R28 ;  /* 0x0001701c01007387 */ /* 0x000fe80000100a00 */
[----:B------:R3:W-:Y:S02]  /*57710*/  STL.64 [R1+0x178], R30 ;  /* 0x0001781e01007387 */ /* 0x0007e40000100a00 */
[----:B---3--:R-:W-:Y:S01]  /*57720*/  HMMA.16816.F32 R28, R8, R16, R52 ;  /* 0x00000010081c723c */ /* 0x008fe20000001834 */
[----:B------:R-:W-:-:S02]  /*57730*/  IMAD.MOV.U32 R53, RZ, RZ, R3 ;  /* 0x000000ffff357224 */ /* 0x000fc400078e0003 */
[----:B------:R-:W0:Y:S01]  /*57740*/  S2R R3, SR_TID.X ;  /* 0x0000000000037919 */ /* 0x000e220000002100 */
[----:B------:R-:W-:Y:S02]  /*57750*/  IMAD.MOV.U32 R40, RZ, RZ, R22 ;  /* 0x000000ffff287224 */ /* 0x000fe400078e0016 */
[----:B------:R-:W3:-:S13]  /*57760*/  LDL.LU R22, [R1+0x5080] ;  /* 0x0050800001167983 */ /* 0x000eda0000300800 */
[----:B------:R-:W-:Y:S04]  /*57770*/  STL.64 [R1+0x160], R28 ;  /* 0x0001601c01007387 */ /* 0x000fe80000100a00 */
[----:B------:R1:W-:Y:S04]  /*57780*/  STL.64 [R1+0x168], R30 ;  /* 0x0001681e01007387 */ /* 0x0003e80000100a00 */
[----:B------:R4:W-:Y:S01]  /*57790*/  STL.64 [R1+0x4ea8], R18 ;  /* 0x004ea81201007387 */ /* 0x0009e20000100a00 */
[C---:B-1----:R-:W-:Y:S08]  /*577a0*/  HMMA.16816.F32 R28, R8.reuse, R12, R48 ;  /* 0x0000000c081c723c */ /* 0x042ff00000001830 */
[C---:B----4-:R-:W-:Y:S11]  /*577b0*/  HMMA.16816.F32 R16, R8.reuse, R4, R36 ;  /* 0x000000040810723c */ /* 0x050ff60000001824 */
[----:B------:R-:W-:Y:S04]  /*577c0*/  STL.64 [R1+0x150], R28 ;  /* 0x0001501c01007387 */ /* 0x000fe80000100a00 */
[----:B------:R-:W-:Y:S04]  /*577d0*/  STL.64 [R1+0x158], R30 ;  /* 0x0001581e01007387 */ /* 0x000fe80000100a00 */
[----:B------:R-:W-:Y:S04]  /*577e0*/  STL.64 [R1+0x140], R16 ;  /* 0x0001401001007387 */ /* 0x000fe80000100a00 */
[----:B------:R2:W-:Y:S04]  /*577f0*/  STL.64 [R1+0x148], R18 ;  /* 0x0001481201007387 */ /* 0x0005e80000100a00 */
[----:B0-----:R-:W-:Y:S01]  /*57800*/  STL [R1+0x4d00], R3 ;  /* 0x004d000301007387 */ /* 0x001fe20000100800 */
[----:B--2---:R-:W-:Y:S03]  /*57810*/  HMMA.16816.F32 R16, R8, R44, R24 ;  /* 0x0000002c0810723c */ /* 0x004fe60000001818 */
[----:B------:R-:W2:Y:S04]  /*57820*/  LDL.LU.64 R24, [R1+0x1120] ;  /* 0x0011200001187983 */ /* 0x000ea80000300a00 */
[----:B------:R-:W2:-:S12]  /*57830*/  LDL.LU.64 R26, [R1+0x1128] ;  /* 0x00112800011a7983 */ /* 0x000e980000300a00 */
[----:B------:R0:W-:Y:S04]  /*57840*/  STL.64 [R1+0x1110], R16 ;  /* 0x0011101001007387 */ /* 0x0001e80000100a00 */
[----:B------:R1:W-:Y:S04]  /*57850*/  STL.64 [R1+0x1118], R18 ;  /* 0x0011181201007387 */ /* 0x0003e80000100a00 */
[----:B------:R-:W4:Y:S04]  /*57860*/  LDL.LU R32, [R1+0x1100] ;  /* 0x0011000001207983 */ /* 0x000f280000300800 */
[----:B------:R-:W4:Y:S04]  /*57870*/  LDL.LU R33, [R1+0x1104] ;  /* 0x0011040001217983 */ /* 0x000f280000300800 */
[----:B------:R-:W4:Y:S04]  /*57880*/  LDL.LU R34, [R1+0x1108] ;  /* 0x0011080001227983 */ /* 0x000f280000300800 */
[----:B------:R-:W4:Y:S04]  /*57890*/  LDL.LU R35, [R1+0x110c] ;  /* 0x00110c0001237983 */ /* 0x000f280000300800 */
[----:B0-----:R-:W3:Y:S04]  /*578a0*/  LDL.LU.64 R16, [R1+0x1130] ;  /* 0x0011300001107983 */ /* 0x001ee80000300a00 */
[----:B-1----:R-:W3:Y:S04]  /*578b0*/  LDL.LU.64 R18, [R1+0x1138] ;  /* 0x0011380001127983 */ /* 0x002ee80000300a00 */
[----:B------:R-:W4:Y:S04]  /*578c0*/  LDL.LU R36, [R1+0x10f0] ;  /* 0x0010f00001247983 */ /* 0x000f280000300800 */
[----:B------:R-:W4:Y:S04]  /*578d0*/  LDL.LU R37, [R1+0x10f4] ;  /* 0x0010f40001257983 */ /* 0x000f280000300800 */
[----:B------:R-:W4:Y:S04]  /*578e0*/  LDL.LU R38, [R1+0x10f8] ;  /* 0x0010f80001267983 */ /* 0x000f280000300800 */
[----:B------:R-:W4:Y:S04]  /*578f0*/  LDL.LU R39, [R1+0x10fc] ;  /* 0x0010fc0001277983 */ /* 0x000f280000300800 */
[----:B------:R-:W4:Y:S04]  /*57900*/  LDL.LU.64 R28, [R1+0x1140] ;  /* 0x00114000011c7983 */ /* 0x000f280000300a00 */
[----:B------:R-:W4:Y:S01]  /*57910*/  LDL.LU.64 R30, [R1+0x1148] ;  /* 0x00114800011e7983 */ /* 0x000f220000300a00 */
[----:B------:R-:W-:Y:S01]  /*57920*/  IMAD.MOV.U32 R52, RZ, RZ, R60 ;  /* 0x000000ffff347224 */ /* 0x000fe200078e003c */
[----:B------:R-:W-:Y:S01]  /*57930*/  LOP3.LUT R60, R3, 0x7, RZ, 0xc0, !PT ;  /* 0x00000007033c7812 */ /* 0x000fe200078ec0ff */
[----:B------:R-:W-:-:S02]  /*57940*/  IMAD.MOV.U32 R41, RZ, RZ, R61 ;  /* 0x000000ffff297224 */ /* 0x000fc400078e003d */
[----:B------:R-:W-:Y:S01]  /*57950*/  IMAD.SHL.U32 R61, R3, 0x80, RZ ;  /* 0x00000080033d7824 */ /* 0x000fe200078e00ff */
[----:B------:R-:W4:Y:S01]  /*57960*/  LDL.64 R46, [R1+0xe8] ;  /* 0x0000e800012e7983 */ /* 0x000f220000100a00 */
[----:B------:R-:W-:-:S05]  /*57970*/  IMAD R60, R60, 0x110, RZ ;  /* 0x000001103c3c7824 */ /* 0x000fca00078e02ff */
[----:B------:R-:W-:Y:S04]  /*57980*/  STL [R1+0x4d04], R60 ;  /* 0x004d043c01007387 */ /* 0x000fe80000100800 */
[----:B------:R-:W-:Y:S01]  /*57990*/  STL [R1+0x4d08], R61 ;  /* 0x004d083d01007387 */ /* 0x000fe20000100800 */
[----:B------:R-:W0:Y:S01]  /*579a0*/  S2R R56, SR_TID.X ;  /* 0x0000000000387919 */ /* 0x000e220000002100 */
[----:B--2---:R-:W-:-:S15]  /*579b0*/  HMMA.16816.F32 R24, R8, R52, R24 ;  /* 0x000000340818723c */ /* 0x004fde0000001818 */
[----:B------:R-:W-:-:S04]  /*579c0*/  NOP ;  /* 0x0000000000007918 */ /* 0x000fc80000000000 */
[----:B------:R-:W-:Y:S04]  /*579d0*/  STL.64 [R1+0x1120], R24 ;  /* 0x0011201801007387 */ /* 0x000fe80000100a00 */
[----:B------:R3:W-:Y:S01]  /*579e0*/  STL [R1+0x1128], R26 ;  /* 0x0011281a01007387 */ /* 0x0007e20000100800 */
[----:B------:R-:W-:-:S03]  /*579f0*/  IMAD.MOV.U32 R4, RZ, RZ, R27 ;  /* 0x000000ffff047224 */ /* 0x000fc600078e001b */
[----:B------:R-:W2:Y:S01]  /*57a00*/  LDL.64 R54, [R1+0xd8] ;  /* 0x0000d80001367983 */ /* 0x000ea20000100a00 */
[----:B---3--:R-:W-:Y:S03]  /*57a10*/  HMMA.16816.F32 R24, R8, R40, R16 ;  /* 0x000000280818723c */ /* 0x008fe60000001810 */
[----:B------:R-:W-:Y:S04]  /*57a20*/  STL [R1+0x43b0], R4 ;  /* 0x0043b00401007387 */ /* 0x000fe80000100800 */
[----:B------:R-:W3:-:S12]  /*57a30*/  LDL R18, [R1+0xc8] ;  /* 0x0000c80001127983 */ /* 0x000ed80000100800 */
[----:B------:R1:W-:Y:S04]  /*57a40*/  STL.64 [R1+0x1130], R24 ;  /* 0x0011301801007387 */ /* 0x0003e80000100a00 */
[----:B------:R0:W-:Y:S04]  /*57a50*/  STL.64 [R1+0x1138], R26 ;  /* 0x0011381a01007387 */ /* 0x0001e80000100a00 */
[----:B------:R-:W3:Y:S01]  /*57a60*/  LDL R19, [R1+0xcc] ;  /* 0x0000cc0001137983 */ /* 0x000ee20000100800 */
[----:B-1----:R-:W-:Y:S02]  /*57a70*/  IMAD.MOV.U32 R24, RZ, RZ, R59 ;  /* 0x000000ffff187224 */ /* 0x002fe400078e003b */
[----:B------:R-:W-:Y:S01]  /*57a80*/  IMAD.MOV.U32 R25, RZ, RZ, R58 ;  /* 0x000000ffff197224 */ /* 0x000fe200078e003a */
[----:B------:R-:W2:Y:S04]  /*57a90*/  LDL.LU R59, [R1+0x507c] ;  /* 0x00507c00013b7983 */ /* 0x000ea80000300800 */
[----:B------:R-:W2:Y:S01]  /*57aa0*/  LDL.LU R58, [R1+0x5078] ;  /* 0x00507800013a7983 */ /* 0x000ea20000300800 */
[----:B0-----:R-:W-:-:S02]  /*57ab0*/  IMAD.MOV.U32 R26, RZ, RZ, R6 ;  /* 0x000000ffff1a7224 */ /* 0x001fc400078e0006 */
[----:B------:R-:W-:Y:S01]  /*57ac0*/  IMAD.MOV.U32 R27, RZ, RZ, R7 ;  /* 0x000000ffff1b7224 */ /* 0x000fe200078e0007 */
[----:B------:R-:W2:Y:S04]  /*57ad0*/  LDL.LU R6, [R1+0x5074] ;  /* 0x0050740001067983 */ /* 0x000ea80000300800 */
[----:B------:R-:W2:Y:S01]  /*57ae0*/  LDL.LU R7, [R1+0x5070] ;  /* 0x0050700001077983 */ /* 0x000ea20000300800 */
[----:B------:R-:W-:Y:S02]  /*57af0*/  IMAD.MOV.U32 R48, RZ, RZ, R2 ;  /* 0x000000ffff307224 */ /* 0x000fe400078e0002 */
[----:B------:R-:W-:Y:S02]  /*57b00*/  IMAD.MOV.U32 R49, RZ, RZ, R0 ;  /* 0x000000ffff317224 */ /* 0x000fe400078e0000 */
[----:B------:R-:W-:Y:S01]  /*57b10*/  IMAD.SHL.U32 R5, R56, 0x2, RZ ;  /* 0x0000000238057824 */ /* 0x000fe200078e00ff */
[----:B------:R-:W3:Y:S04]  /*57b20*/  LDL.64 R42, [R1+0xb8] ;  /* 0x0000b800012a7983 */ /* 0x000ee80000100a00 */
[----:B----4-:R-:W-:Y:S01]  /*57b30*/  HMMA.16816.F32 R8, R8, R48, R28 ;  /* 0x000000300808723c */ /* 0x010fe2000000181c */
[----:B------:R-:W-:Y:S01]  /*57b40*/  LOP3.LUT R5, R60, 0x10, R5, 0x78, !PT ;  /* 0x000000103c057812 */ /* 0x000fe200078e7805 */
[----:B------:R-:W4:Y:S04]  /*57b50*/  LDL.LU.64 R30, [R1+0x5068] ;  /* 0x00506800011e7983 */ /* 0x000f280000300a00 */
[----:B------:R-:W3:Y:S04]  /*57b60*/  LDL.LU.64 R50, [R1+0x5060] ;  /* 0x0050600001327983 */ /* 0x000ee80000300a00 */
[----:B------:R-:W3:Y:S01]  /*57b70*/  LDL.LU.64 R48, [R1+0x5058] ;  /* 0x0050580001307983 */ /* 0x000ee20000300a00 */
[----:B------:R-:W-:-:S08]  /*57b80*/  LOP3.LUT R5, R5, 0x800, R61, 0xf8, !PT ;  /* 0x0000080005057812 */ /* 0x000fd000078ef83d */
[----:B------:R-:W-:Y:S04]  /*57b90*/  STL.64 [R1+0x1140], R8 ;  /* 0x0011400801007387 */ /* 0x000fe80000100a00 */
[----:B------:R-:W-:Y:S04]  /*57ba0*/  STL.64 [R1+0x1148], R10 ;  /* 0x0011480a01007387 */ /* 0x000fe80000100a00 */
[----:B------:R-:W0:Y:S01]  /*57bb0*/  LDSM.16.MT88.4 R8, [R5+UR5+0x9080] ;  /* 0x009080050508783b */ /* 0x000e220008004200 */
[----:B------:R-:W-:-:S03]  /*57bc0*/  IMAD.MOV.U32 R4, RZ, RZ, R22 ;  /* 0x000000ffff047224 */ /* 0x000fc600078e0016 */
[----:B0-----:R0:W-:Y:S04]  /*57bd0*/  STL.64 [R1+0x4e98], R10 ;  /* 0x004e980a01007387 */ /* 0x0011e80000100a00 */
[----:B------:R-:W-:Y:S04]  /*57be0*/  STL.64 [R1+0x4e90], R8 ;  /* 0x004e900801007387 */ /* 0x000fe80000100a00 */
[----:B0-----:R-:W3:Y:S04]  /*57bf0*/  LDL.64 R10, [R1+0xf8] ;  /* 0x0000f800010a7983 */ /* 0x001ee80000100a00 */
[----:B------:R0:W-:Y:S02]  /*57c00*/  STL [R1+0x43b4], R5 ;  /* 0x0043b40501007387 */ /* 0x0001e40000100800 */
[----:B0-----:R-:W-:-:S02]  /*57c10*/  IMAD.MOV.U32 R5, RZ, RZ, R23 ;  /* 0x000000ffff057224 */ /* 0x001fc400078e0017 */
[----:B--2---:R0:W-:Y:S04]  /*57c20*/  STL.64 [R1+0x4ea0], R6 ;  /* 0x004ea00601007387 */ /* 0x0041e80000100a00 */
[----:B------:R-:W2:Y:S04]  /*57c30*/  LDL.LU R22, [R1+0x5054] ;  /* 0x0050540001167983 */ /* 0x000ea80000300800 */
[----:B------:R-:W2:Y:S04]  /*57c40*/  LDL.LU R23, [R1+0x5050] ;  /* 0x0050500001177983 */ /* 0x000ea80000300800 */
[----:B0-----:R-:W4:Y:S04]  /*57c50*/  LDL.LU R6, [R1+0x10d8] ;  /* 0x0010d80001067983 */ /* 0x001f280000300800 */
[----:B------:R-:W4:Y:S01]  /*57c60*/  LDL.LU R7, [R1+0x10dc] ;  /* 0x0010dc0001077983 */ /* 0x000f220000300800 */
[----:B---3--:R-:W-:Y:S01]  /*57c70*/  HMMA.16816.F32 R32, R48, R10, R32 ;  /* 0x0000000a3020723c */ /* 0x008fe20000001820 */
[----:B------:R-:W-:-:S02]  /*57c80*/  IMAD.MOV.U32 R21, RZ, RZ, R10 ;  /* 0x000000ffff157224 */ /* 0x000fc400078e000a */
[----:B------:R-:W-:-:S15]  /*57c90*/  IMAD.MOV.U32 R20, RZ, RZ, R11 ;  /* 0x000000ffff147224 */ /* 0x000fde00078e000b */
[----:B------:R-:W-:Y:S01]  /*57ca0*/  NOP ;  /* 0x0000000000007918 */ /* 0x000fe20000000000 */
[----:B------:R-:W-:Y:S04]  /*57cb0*/  STL.64 [R1+0x1100], R32 ;  /* 0x0011002001007387 */ /* 0x000fe80000100a00 */
[----:B------:R0:W-:Y:S04]  /*57cc0*/  STL.64 [R1+0x1108], R34 ;  /* 0x0011082201007387 */ /* 0x0001e80000100a00 */
[----:B0-----:R-:W3:Y:S04]  /*57cd0*/  LDL.LU.64 R34, [R1+0x5048] ;  /* 0x0050480001227983 */ /* 0x001ee80000300a00 */
[----:B--2---:R-:W-:Y:S04]  /*57ce0*/  STL.64 [R1+0x4ec0], R22 ;  /* 0x004ec01601007387 */ /* 0x004fe80000100a00 */
[----:B------:R0:W-:Y:S04]  /*57cf0*/  STL.64 [R1+0x4eb8], R20 ;  /* 0x004eb81401007387 */ /* 0x0001e80000100a00 */
[----:B0-----:R-:W2:Y:S04]  /*57d00*/  LDL.LU R20, [R1+0x10e0] ;  /* 0x0010e00001147983 */ /* 0x001ea80000300800 */
[----:B------:R-:W2:Y:S01]  /*57d10*/  LDL.LU R21, [R1+0x10e4] ;  /* 0x0010e40001157983 */ /* 0x000ea20000300800 */
[----:B------:R-:W-:Y:S01]  /*57d20*/  HMMA.16816.F32 R36, R48, R46, R36 ;  /* 0x0000002e3024723c */ /* 0x000fe20000001824 */
[----:B------:R-:W-:-:S02]  /*57d30*/  IMAD.MOV.U32 R22, RZ, RZ, R58 ;  /* 0x000000ffff167224 */ /* 0x000fc400078e003a */
[----:B------:R-:W-:Y:S01]  /*57d40*/  IMAD.MOV.U32 R23, RZ, RZ, R59 ;  /* 0x000000ffff177224 */ /* 0x000fe200078e003b */
[----:B------:R-:W3:Y:S04]  /*57d50*/  LDL.LU R58, [R1+0x5044] ;  /* 0x00504400013a7983 */ /* 0x000ee80000300800 */
[----:B------:R-:W3:Y:S01]  /*57d60*/  LDL.LU R59, [R1+0x5040] ;  /* 0x00504000013b7983 */ /* 0x000ee20000300800 */
[----:B------:R-:W-:Y:S01]  /*57d70*/  IMAD.MOV.U32 R9, RZ, RZ, R46 ;  /* 0x000000ffff097224 */ /* 0x000fe200078e002e */
[----:B------:R-:W-:Y:S02]  /*57d80*/  MOV R8, R47 ;  /* 0x0000002f00087202 */ /* 0x000fe40000000f00 */
[----:B------:R-:W3:Y:S01]  /*57d90*/  LDL.LU.64 R46, [R1+0x5038] ;  /* 0x00503800012e7983 */ /* 0x000ee20000300a00 */
[----:B------:R-:W-:-:S02]  /*57da0*/  IMAD.MOV.U32 R11, RZ, RZ, R54 ;  /* 0x000000ffff0b7224 */ /* 0x000fc400078e0036 */
[----:B------:R-:W-:-:S04]  /*57db0*/  IMAD.MOV.U32 R10, RZ, RZ, R55 ;  /* 0x000000ffff0a7224 */ /* 0x000fc800078e0037 */
[----:B------:R-:W-:Y:S01]  /*57dc0*/  IMAD.MOV.U32 R45, RZ, RZ, R38 ;  /* 0x000000ffff2d7224 */ /* 0x000fe200078e0026 */
[----:B------:R-:W-:Y:S01]  /*57dd0*/  STL.64 [R1+0x10f0], R36 ;  /* 0x0010f02401007387 */ /* 0x000fe20000100a00 */
[----:B------:R-:W-:-:S03]  /*57de0*/  IMAD.MOV.U32 R44, RZ, RZ, R39 ;  /* 0x000000ffff2c7224 */ /* 0x000fc600078e0027 */
[----:B------:R-:W3:Y:S04]  /*57df0*/  LDL.LU.64 R38, [R1+0x5030] ;  /* 0x0050300001267983 */ /* 0x000ee80000300a00 */
[----:B------:R0:W-:Y:S01]  /*57e00*/  STL [R1+0x43b8], R45 ;  /* 0x0043b82d01007387 */ /* 0x0001e20000100800 */
[C---:B--2---:R-:W-:Y:S03]  /*57e10*/  HMMA.16816.F32 R20, R48.reuse, R54, R20 ;  /* 0x000000363014723c */ /* 0x044fe60000001814 */
[----:B------:R-:W2:Y:S05]  /*57e20*/  LDL.LU.64 R54, [R1+0x5028] ;  /* 0x0050280001367983 */ /* 0x000eaa0000300a00 */
[----:B----4-:R-:W-:Y:S11]  /*57e30*/  HMMA.16816.F32 R4, R48, R18, R4 ;  /* 0x000000123004723c */ /* 0x010ff60000001804 */
[----:B------:R-:W-:-:S02]  /*57e40*/  IMAD.MOV.U32 R52, RZ, RZ, R20 ;  /* 0x000000ffff347224 */ /* 0x000fc400078e0014 */
[----:B------:R-:W-:Y:S01]  /*57e50*/  IMAD.MOV.U32 R53, RZ, RZ, R21 ;  /* 0x000000ffff357224 */ /* 0x000fe200078e0015 */
[----:B------:R-:W-:Y:S05]  /*57e60*/  STL.64 [R1+0x10e8], R22 ;  /* 0x0010e81601007387 */ /* 0x000fea0000100a00 */
[----:B------:R-:W-:Y:S02]  /*57e70*/  IMAD.MOV.U32 R57, RZ, RZ, R7 ;  /* 0x000000ffff397224 */ /* 0x000fe400078e0007 */
[----:B0-----:R-:W-:Y:S01]  /*57e80*/  IMAD.MOV.U32 R45, RZ, RZ, R42 ;  /* 0x000000ffff2d7224 */ /* 0x001fe200078e002a */
[----:B--2---:R-:W-:Y:S04]  /*57e90*/  STL.64 [R1+0x4f40], R54 ;  /* 0x004f403601007387 */ /* 0x004fe80000100a00 */
[----:B------:R-:W-:Y:S04]  /*57ea0*/  STL.64 [R1+0x4f38], R52 ;  /* 0x004f383401007387 */ /* 0x000fe80000100a00 */
[----:B------:R-:W-:Y:S04]  /*57eb0*/  STL.64 [R1+0x4ed8], R10 ;  /* 0x004ed80a01007387 */ /* 0x000fe80000100a00 */
[----:B------:R-:W-:Y:S04]  /*57ec0*/  STL.64 [R1+0x4ed0], R8 ;  /* 0x004ed00801007387 */ /* 0x000fe80000100a00 */
[----:B------:R-:W-:Y:S04]  /*57ed0*/  STL.64 [R1+0x10d0], R4 ;  /* 0x0010d00401007387 */ /* 0x000fe80000100a00 */
[----:B------:R0:W-:Y:S02]  /*57ee0*/  STL [R1+0x10d8], R6 ;  /* 0x0010d80601007387 */ /* 0x0001e40000100800 */
[----:B0-----:R-:W-:Y:S02]  /*57ef0*/  HMMA.16816.F32 R4, R48, R42, R24 ;  /* 0x0000002a3004723c */ /* 0x001fe40000001818 */
[----:B---3--:R0:W-:Y:S04]  /*57f00*/  STL.64 [R1+0x4f50], R58 ;  /* 0x004f503a01007387 */ /* 0x0081e80000100a00 */
[----:B------:R-:W-:Y:S04]  /*57f10*/  STL.64 [R1+0x4f48], R56 ;  /* 0x004f483801007387 */ /* 0x000fe80000100a00 */
[----:B------:R-:W-:Y:S09]  /*57f20*/  STL.64 [R1+0x4f80], R34 ;  /* 0x004f802201007387 */ /* 0x000ff20000100a00 */
[----:B------:R-:W-:-:S02]  /*57f30*/  IMAD.MOV.U32 R33, RZ, RZ, R6 ;  /* 0x000000ffff217224 */ /* 0x000fc400078e0006 */
[----:B------:R-:W-:Y:S02]  /*57f40*/  IMAD.MOV.U32 R32, RZ, RZ, R7 ;  /* 0x000000ffff207224 */ /* 0x000fe400078e0007 */
[----:B------:R-:W-:Y:S02]  /*57f50*/  IMAD.MOV.U32 R37, RZ, RZ, R4 ;  /* 0x000000ffff257224 */ /* 0x000fe400078e0004 */
[----:B------:R-:W-:Y:S01]  /*57f60*/  IMAD.MOV.U32 R36, RZ, RZ, R5 ;  /* 0x000000ffff247224 */ /* 0x000fe200078e0005 */
[----:B------:R-:W-:Y:S04]  /*57f70*/  STL.64 [R1+0x4f78], R32 ;  /* 0x004f782001007387 */ /* 0x000fe80000100a00 */
[----:B------:R-:W-:Y:S04]  /*57f80*/  STL.64 [R1+0x4f70], R38 ;  /* 0x004f702601007387 */ /* 0x000fe80000100a00 */
[----:B------:R-:W-:Y:S04]  /*57f90*/  STL.64 [R1+0x4f68], R36 ;  /* 0x004f682401007387 */ /* 0x000fe80000100a00 */
[----:B------:R-:W-:Y:S04]  /*57fa0*/  STL.64 [R1+0x4f60], R46 ;  /* 0x004f602e01007387 */ /* 0x000fe80000100a00 */
[----:B------:R1:W-:Y:S04]  /*57fb0*/  STL.64 [R1+0x4f58], R44 ;  /* 0x004f582c01007387 */ /* 0x0003e80000100a00 */
[----:B------:R-:W2:Y:S04]  /*57fc0*/  LDL R18, [R1+0x8] ;  /* 0x0000080001127983 */ /* 0x000ea80000100800 */
[----:B------:R-:W2:Y:S04]  /*57fd0*/  LDL R19, [R1+0xc] ;  /* 0x00000c0001137983 */ /* 0x000ea80000100800 */
[----:B--2---:R2:W-:Y:S04]  /*57fe0*/  STL.64 [R1+0x4f88], R18 ;  /* 0x004f881201007387 */ /* 0x0045e80000100a00 */
[----:B------:R-:W3:Y:S04]  /*57ff0*/  LDL.LU R8, [R1+0x1010] ;  /* 0x0010100001087983 */ /* 0x000ee80000300800 */
[----:B------:R-:W3:Y:S04]  /*58000*/  LDL.LU R9, [R1+0x1014] ;  /* 0x0010140001097983 */ /* 0x000ee80000300800 */
[----:B------:R-:W4:Y:S04]  /*58010*/  LDL.LU R10, [R1+0x1018] ;  /* 0x00101800010a7983 */ /* 0x000f280000300800 */
[----:B------:R-:W4:Y:S04]  /*58020*/  LDL.LU R11, [R1+0x101c] ;  /* 0x00101c00010b7983 */ /* 0x000f280000300800 */
[----:B----4-:R-:W-:Y:S04]  /*58030*/  STL.64 [R1+0x4f98], R10 ;  /* 0x004f980a01007387 */ /* 0x010fe80000100a00 */
[----:B---3--:R-:W-:Y:S04]  /*58040*/  STL.64 [R1+0x4f90], R8 ;  /* 0x004f900801007387 */ /* 0x008fe80000100a00 */
[----:B------:R-:W3:Y:S04]  /*58050*/  LDL.LU R52, [R1+0x1020] ;  /* 0x0010200001347983 */ /* 0x000ee80000300800 */
[----:B------:R-:W3:Y:S04]  /*58060*/  LDL.LU R53, [R1+0x1024] ;  /* 0x0010240001357983 */ /* 0x000ee80000300800 */
[----:B------:R-:W4:Y:S04]  /*58070*/  LDL.LU R54, [R1+0x1028] ;  /* 0x0010280001367983 */ /* 0x000f280000300800 */
[----:B------:R-:W4:Y:S04]  /*58080*/  LDL.LU R55, [R1+0x102c] ;  /* 0x00102c0001377983 */ /* 0x000f280000300800 */
[----:B----4-:R4:W-:Y:S04]  /*58090*/  STL.64 [R1+0x4fa8], R54 ;  /* 0x004fa83601007387 */ /* 0x0109e80000100a00 */
[----:B---3--:R-:W-:Y:S04]  /*580a0*/  STL.64 [R1+0x4fa0], R52 ;  /* 0x004fa03401007387 */ /* 0x008fe80000100a00 */
[----:B0-----:R-:W3:Y:S04]  /*580b0*/  LDL R58, [R1+0x28] ;  /* 0x00002800013a7983 */ /* 0x001ee80000100800 */
[----:B------:R-:W3:Y:S04]  /*580c0*/  LDL R59, [R1+0x2c] ;  /* 0x00002c00013b7983 */ /* 0x000ee80000100800 */
[----:B---3--:R0:W-:Y:S04]  /*580d0*/  STL.64 [R1+0x4fb0], R58 ;  /* 0x004fb03a01007387 */ /* 0x0081e80000100a00 */
[----:B-1----:R-:W3:Y:S04]  /*580e0*/  LDL.LU R44, [R1+0x1030] ;  /* 0x00103000012c7983 */ /* 0x002ee80000300800 */
[----:B------:R-:W3:Y:S04]  /*580f0*/  LDL.LU R45, [R1+0x1034] ;  /* 0x00103400012d7983 */ /* 0x000ee80000300800 */
[----:B------:R-:W2:Y:S04]  /*58100*/  LDL.LU R46, [R1+0x1038] ;  /* 0x00103800012e7983 */ /* 0x000ea80000300800 */
[----:B------:R-:W2:Y:S04]  /*58110*/  LDL.LU R47, [R1+0x103c] ;  /* 0x00103c00012f7983 */ /* 0x000ea80000300800 */
[----:B--2---:R1:W-:Y:S04]  /*58120*/  STL.64 [R1+0x4fc0], R46 ;  /* 0x004fc02e01007387 */ /* 0x0043e80000100a00 */
[----:B---3--:R-:W-:Y:S04]  /*58130*/  STL.64 [R1+0x4fb8], R44 ;  /* 0x004fb82c01007387 */ /* 0x008fe80000100a00 */
[----:B------:R-:W2:Y:S04]  /*58140*/  LDL R38, [R1+0x38] ;  /* 0x0000380001267983 */ /* 0x000ea80000100800 */
[----:B------:R-:W2:Y:S04]  /*58150*/  LDL R39, [R1+0x3c] ;  /* 0x00003c0001277983 */ /* 0x000ea80000100800 */
[----:B--2---:R2:W-:Y:S04]  /*58160*/  STL.64 [R1+0x4fc8], R38 ;  /* 0x004fc82601007387 */ /* 0x0045e80000100a00 */
[----:B------:R-:W3:Y:S04]  /*58170*/  LDL.LU R32, [R1+0x1040] ;  /* 0x0010400001207983 */ /* 0x000ee80000300800 */
[----:B------:R-:W3:Y:S04]  /*58180*/  LDL.LU R33, [R1+0x1044] ;  /* 0x0010440001217983 */ /* 0x000ee80000300800 */
[----:B------:R-:W2:Y:S04]  /*58190*/  LDL.LU R34, [R1+0x1048] ;  /* 0x0010480001227983 */ /* 0x000ea80000300800 */
[----:B------:R-:W2:Y:S04]  /*581a0*/  LDL.LU R35, [R1+0x104c] ;  /* 0x00104c0001237983 */ /* 0x000ea80000300800 */
[----:B--2---:R2:W-:Y:S04]  /*581b0*/  STL.64 [R1+0x4fd8], R34 ;  /* 0x004fd82201007387 */ /* 0x0045e80000100a00 */
[----:B---3--:R-:W-:Y:S04]  /*581c0*/  STL.64 [R1+0x4fd0], R32 ;  /* 0x004fd02001007387 */ /* 0x008fe80000100a00 */
[----:B------:R-:W3:Y:S04]  /*581d0*/  LDL R18, [R1+0x48] ;  /* 0x0000480001127983 */ /* 0x000ee80000100800 */
[----:B------:R-:W3:Y:S04]  /*581e0*/  LDL R19, [R1+0x4c] ;  /* 0x00004c0001137983 */ /* 0x000ee80000100800 */
[----:B---3--:R3:W-:Y:S04]  /*581f0*/  STL.64 [R1+0x4fe0], R18 ;  /* 0x004fe01201007387 */ /* 0x0087e80000100a00 */
[----:B----4-:R-:W4:Y:S04]  /*58200*/  LDL R54, [R1+0x58] ;  /* 0x0000580001367983 */ /* 0x010f280000100800 */
[----:B------:R-:W4:Y:S04]  /*58210*/  LDL R55, [R1+0x5c] ;  /* 0x00005c0001377983 */ /* 0x000f280000100800 */
[----:B----4-:R-:W-:Y:S04]  /*58220*/  STL.64 [R1+0x4fe8], R54 ;  /* 0x004fe83601007387 */ /* 0x010fe80000100a00 */
[----:B------:R-:W4:Y:S04]  /*58230*/  LDL.LU R56, [R1+0x1060] ;  /* 0x0010600001387983 */ /* 0x000f280000300800 */
[----:B------:R-:W4:Y:S04]  /*58240*/  LDL.LU R57, [R1+0x1064] ;  /* 0x0010640001397983 */ /* 0x000f280000300800 */
[----:B0-----:R-:W2:Y:S04]  /*58250*/  LDL.LU R58, [R1+0x1068] ;  /* 0x00106800013a7983 */ /* 0x001ea80000300800 */
[----:B------:R-:W2:Y:S04]  /*58260*/  LDL.LU R59, [R1+0x106c] ;  /* 0x00106c00013b7983 */ /* 0x000ea80000300800 */
[----:B--2---:R-:W-:Y:S04]  /*58270*/  STL.64 [R1+0x4ff8], R58 ;  /* 0x004ff83a01007387 */ /* 0x004fe80000100a00 */
[----:B----4-:R-:W-:Y:S04]  /*58280*/  STL.64 [R1+0x4ff0], R56 ;  /* 0x004ff03801007387 */ /* 0x010fe80000100a00 */
[----:B-1----:R-:W2:Y:S04]  /*58290*/  LDL R46, [R1+0x68] ;  /* 0x00006800012e7983 */ /* 0x002ea80000100800 */
[----:B------:R-:W2:Y:S04]  /*582a0*/  LDL R47, [R1+0x6c] ;  /* 0x00006c00012f7983 */ /* 0x000ea80000100800 */
[----:B--2---:R-:W-:Y:S04]  /*582b0*/  STL.64 [R1+0x5000], R46 ;  /* 0x0050002e01007387 */ /* 0x004fe80000100a00 */
[----:B------:R-:W2:Y:S04]  /*582c0*/  LDL.LU R36, [R1+0x1070] ;  /* 0x0010700001247983 */ /* 0x000ea80000300800 */
[----:B------:R-:W2:Y:S04]  /*582d0*/  LDL.LU R37, [R1+0x1074] ;  /* 0x0010740001257983 */ /* 0x000ea80000300800 */
[----:B------:R-:W4:Y:S04]  /*582e0*/  LDL.LU R38, [R1+0x1078] ;  /* 0x0010780001267983 */ /* 0x000f280000300800 */
[----:B------:R-:W4:Y:S04]  /*582f0*/  LDL.LU R39, [R1+0x107c] ;  /* 0x00107c0001277983 */ /* 0x000f280000300800 */
[----:B----4-:R-:W-:Y:S04]  /*58300*/  STL.64 [R1+0x5010], R38 ;  /* 0x0050102601007387 */ /* 0x010fe80000100a00 */
[----:B--2---:R-:W-:Y:S04]  /*58310*/  STL.64 [R1+0x5008], R36 ;  /* 0x0050082401007387 */ /* 0x004fe80000100a00 */
[----:B------:R-:W2:Y:S04]  /*58320*/  LDL R34, [R1+0x78] ;  /* 0x0000780001227983 */ /* 0x000ea80000100800 */
[----:B------:R-:W2:Y:S01]  /*58330*/  LDL R35, [R1+0x7c] ;  /* 0x00007c0001237983 */ /* 0x000ea20000100800 */
[----:B------:R-:W-:-:S03]  /*58340*/  IMAD.MOV.U32 R13, RZ, RZ, R43 ;  /* 0x000000ffff0d7224 */ /* 0x000fc600078e002b */
[----:B--2---:R0:W-:Y:S04]  /*58350*/  STL.64 [R1+0x5018], R34 ;  /* 0x0050182201007387 */ /* 0x0041e80000100a00 */
[----:B------:R-:W2:Y:S04]  /*58360*/  LDL.LU R16, [R1+0x1080] ;  /* 0x0010800001107983 */ /* 0x000ea80000300800 */
[----:B------:R-:W2:Y:S04]  /*58370*/  LDL.LU R17, [R1+0x1084] ;  /* 0x0010840001117983 */ /* 0x000ea80000300800 */
[----:B---3--:R-:W2:Y:S04]  /*58380*/  LDL.LU R18, [R1+0x1088] ;  /* 0x0010880001127983 */ /* 0x008ea80000300800 */
[----:B------:R-:W2:Y:S04]  /*58390*/  LDL.LU R19, [R1+0x108c] ;  /* 0x00108c0001137983 */ /* 0x000ea80000300800 */
[----:B------:R-:W3:Y:S04]  /*583a0*/  LDL.LU R32, [R1+0x10b0] ;  /* 0x0010b00001207983 */ /* 0x000ee80000300800 */
[----:B------:R-:W3:Y:S04]  /*583b0*/  LDL.LU R33, [R1+0x10b4] ;  /* 0x0010b40001217983 */ /* 0x000ee80000300800 */
[----:B0-----:R-:W3:Y:S04]  /*583c0*/  LDL.LU R34, [R1+0x10b8] ;  /* 0x0010b80001227983 */ /* 0x001ee80000300800 */
[----:B------:R-:W3:Y:S04]  /*583d0*/  LDL.LU R35, [R1+0x10bc] ;  /* 0x0010bc0001237983 */ /* 0x000ee80000300800 */
[----:B------:R-:W3:Y:S04]  /*583e0*/  LDL.64 R42, [R1+0xa8] ;  /* 0x0000a800012a7983 */ /* 0x000ee80000100a00 */
[----:B------:R-:W4:Y:S04]  /*583f0*/  LDL R54, [R1+0x88] ;  /* 0x0000880001367983 */ /* 0x000f280000100800 */
[----:B------:R-:W4:Y:S04]  /*58400*/  LDL R55, [R1+0x8c] ;  /* 0x00008c0001377983 */ /* 0x000f280000100800 */
[----:B------:R-:W2:Y:S04]  /*58410*/  LDL.LU R36, [R1+0x10a0] ;  /* 0x0010a00001247983 */ /* 0x000ea80000300800 */
[----:B------:R-:W2:Y:S04]  /*58420*/  LDL.LU R37, [R1+0x10a4] ;  /* 0x0010a40001257983 */ /* 0x000ea80000300800 */
[----:B------:R-:W2:Y:S04]  /*58430*/  LDL.LU R38, [R1+0x10a8] ;  /* 0x0010a80001267983 */ /* 0x000ea80000300800 */
[----:B------:R-:W2:Y:S04]  /*58440*/  LDL.LU R39, [R1+0x10ac] ;  /* 0x0010ac0001277983 */ /* 0x000ea80000300800 */
[----:B------:R-:W2:Y:S04]  /*58450*/  LDL.64 R46, [R1+0x98] ;  /* 0x00009800012e7983 */ /* 0x000ea80000100a00 */
        /* <DEDUP_REMOVED lines=20> */
[----:B------:R0:W-:Y:S04]  /*585a0*/  STL.64 [R1+0x4ef8], R14 ;  /* 0x004ef80e01007387 */ /* 0x0001e80000100a00 */
[----:B------:R-:W-:Y:S04]  /*585b0*/  STL [R1+0x4ef0], R13 ;  /* 0x004ef00d01007387 */ /* 0x000fe80000100800 */
[----:B0-----:R-:W4:Y:S04]  /*585c0*/  LDL R14, [R1+0x18] ;  /* 0x00001800010e7983 */ /* 0x001f280000100800 */
[----:B------:R-:W4:Y:S01]  /*585d0*/  LDL R15, [R1+0x1c] ;  /* 0x00001c00010f7983 */ /* 0x000f220000100800 */
[C---:B---3--:R-:W-:Y:S08]  /*585e0*/  HMMA.16816.F32 R32, R48.reuse, R42, R32 ;  /* 0x0000002a3020723c */ /* 0x048ff00000001820 */
[----:B--2---:R-:W-:Y:S01]  /*585f0*/  HMMA.16816.F32 R36, R48, R46, R36 ;  /* 0x0000002e3024723c */ /* 0x004fe20000001824 */
[----:B------:R-:W-:-:S02]  /*58600*/  IMAD.MOV.U32 R3, RZ, RZ, R42 ;  /* 0x000000ffff037224 */ /* 0x000fc400078e002a */
[----:B------:R-:W-:Y:S02]  /*58610*/  IMAD.MOV.U32 R0, RZ, RZ, R43 ;  /* 0x000000ffff007224 */ /* 0x000fe400078e002b */
[----:B------:R-:W2:Y:S01]  /*58620*/  LDL.LU.64 R42, [R1+0x5020] ;  /* 0x00502000012a7983 */ /* 0x000ea20000300a00 */
[----:B------:R-:W-:Y:S02]  /*58630*/  IMAD.MOV.U32 R61, RZ, RZ, R46 ;  /* 0x000000ffff3d7224 */ /* 0x000fe400078e002e */
[----:B------:R-:W-:Y:S01]  /*58640*/  IMAD.MOV.U32 R60, RZ, RZ, R47 ;  /* 0x000000ffff3c7224 */ /* 0x000fe200078e002f */
[----:B----4-:R-:W-:Y:S02]  /*58650*/  HMMA.16816.F32 R52, R48, R54, R56 ;  /* 0x000000363034723c */ /* 0x010fe40000001838 */
[----:B------:R-:W-:Y:S02]  /*58660*/  IMAD.MOV.U32 R29, RZ, RZ, R34 ;  /* 0x000000ffff1d7224 */ /* 0x000fe400078e0022 */
[----:B------:R-:W-:-:S02]  /*58670*/  IMAD.MOV.U32 R28, RZ, RZ, R35 ;  /* 0x000000ffff1c7224 */ /* 0x000fc400078e0023 */
[----:B------:R-:W3:Y:S04]  /*58680*/  LDL.LU.64 R34, [R1+0x5018] ;  /* 0x0050180001227983 */ /* 0x000ee80000300a00 */
[----:B------:R-:W-:Y:S04]  /*58690*/  STL.64 [R1+0x10a0], R36 ;  /* 0x0010a02401007387 */ /* 0x000fe80000100a00 */
[----:B------:R0:W-:Y:S04]  /*586a0*/  STL.64 [R1+0x10a8], R38 ;  /* 0x0010a82601007387 */ /* 0x0001e80000100a00 */
[----:B0-----:R-:W4:Y:S04]  /*586b0*/  LDL.LU.64 R38, [R1+0x5010] ;  /* 0x0050100001267983 */ /* 0x001f280000300a00 */
[----:B------:R-:W4:Y:S04]  /*586c0*/  LDL.LU.64 R36, [R1+0x5008] ;  /* 0x0050080001247983 */ /* 0x000f280000300a00 */
[----:B------:R-:W4:Y:S04]  /*586d0*/  LDL.LU.64 R46, [R1+0x5000] ;  /* 0x00500000012e7983 */ /* 0x000f280000300a00 */
[----:B------:R-:W2:Y:S04]  /*586e0*/  LDL.LU.64 R58, [R1+0x4ff8] ;  /* 0x004ff800013a7983 */ /* 0x000ea80000300a00 */
[----:B------:R-:W2:Y:S04]  /*586f0*/  LDL.LU.64 R56, [R1+0x4ff0] ;  /* 0x004ff00001387983 */ /* 0x000ea80000300a00 */
[----:B------:R-:W-:Y:S04]  /*58700*/  STL.64 [R1+0x18b0], R52 ;  /* 0x0018b03401007387 */ /* 0x000fe80000100a00 */
[----:B------:R0:W-:Y:S04]  /*58710*/  STL.64 [R1+0x18b8], R54 ;  /* 0x0018b83601007387 */ /* 0x0001e80000100a00 */
[----:B0-----:R-:W2:Y:S01]  /*58720*/  LDL.LU.64 R54, [R1+0x4fe8] ;  /* 0x004fe80001367983 */ /* 0x001ea20000300a00 */
[----:B------:R-:W-:-:S02]  /*58730*/  IMAD.MOV.U32 R41, RZ, RZ, R32 ;  /* 0x000000ffff297224 */ /* 0x000fc400078e0020 */
[----:B------:R-:W-:Y:S02]  /*58740*/  IMAD.MOV.U32 R40, RZ, RZ, R33 ;  /* 0x000000ffff287224 */ /* 0x000fe400078e0021 */
[C---:B---3--:R-:W-:Y:S01]  /*58750*/  HMMA.16816.F32 R32, R48.reuse, R34, R16 ;  /* 0x000000223020723c */ /* 0x048fe20000001810 */
[----:B------:R-:W3:Y:S07]  /*58760*/  LDL.LU.64 R18, [R1+0x4fe0] ;  /* 0x004fe00001127983 */ /* 0x000eee0000300a00 */
[C---:B----4-:R-:W-:Y:S11]  /*58770*/  HMMA.16816.F32 R44, R48.reuse, R46, R36 ;  /* 0x0000002e302c723c */ /* 0x050ff60000001824 */
[----:B------:R-:W-:Y:S04]  /*58780*/  STL.64 [R1+0x18a0], R32 ;  /* 0x0018a02001007387 */ /* 0x000fe80000100a00 */
[----:B------:R0:W-:Y:S04]  /*58790*/  STL.64 [R1+0x18a8], R34 ;  /* 0x0018a82201007387 */ /* 0x0001e80000100a00 */
[----:B0-----:R-:W4:Y:S04]  /*587a0*/  LDL.LU.64 R34, [R1+0x4fd8] ;  /* 0x004fd80001227983 */ /* 0x001f280000300a00 */
[----:B------:R-:W4:Y:S04]  /*587b0*/  LDL.LU.64 R32, [R1+0x4fd0] ;  /* 0x004fd00001207983 */ /* 0x000f280000300a00 */
[----:B------:R-:W4:Y:S04]  /*587c0*/  LDL.LU.64 R38, [R1+0x4fc8] ;  /* 0x004fc80001267983 */ /* 0x000f280000300a00 */
[----:B------:R-:W-:Y:S04]  /*587d0*/  STL.64 [R1+0x1890], R44 ;  /* 0x0018902c01007387 */ /* 0x000fe80000100a00 */
[----:B------:R0:W-:Y:S01]  /*587e0*/  STL.64 [R1+0x1898], R46 ;  /* 0x0018982e01007387 */ /* 0x0001e20000100a00 */
[C---:B--2---:R-:W-:Y:S03]  /*587f0*/  HMMA.16816.F32 R52, R48.reuse, R54, R56 ;  /* 0x000000363034723c */ /* 0x044fe60000001838 */
[----:B0-----:R-:W2:Y:S04]  /*58800*/  LDL.LU.64 R46, [R1+0x4fc0] ;  /* 0x004fc000012e7983 */ /* 0x001ea80000300a00 */
[----:B------:R-:W2:Y:S04]  /*58810*/  LDL.LU.64 R44, [R1+0x4fb8] ;  /* 0x004fb800012c7983 */ /* 0x000ea80000300a00 */
[----:B------:R-:W2:Y:S08]  /*58820*/  LDL.LU.64 R58, [R1+0x4fb0] ;  /* 0x004fb000013a7983 */ /* 0x000eb00000300a00 */
[----:B------:R-:W-:Y:S04]  /*58830*/  STL.64 [R1+0x1880], R52 ;  /* 0x0018803401007387 */ /* 0x000fe80000100a00 */
[----:B------:R0:W-:Y:S04]  /*58840*/  STL.64 [R1+0x1888], R54 ;  /* 0x0018883601007387 */ /* 0x0001e80000100a00 */
[----:B0-----:R-:W2:Y:S04]  /*58850*/  LDL.LU.64 R54, [R1+0x4fa8] ;  /* 0x004fa80001367983 */ /* 0x001ea80000300a00 */
[----:B------:R-:W2:Y:S01]  /*58860*/  LDL.LU.64 R52, [R1+0x4fa0] ;  /* 0x004fa00001347983 */ /* 0x000ea20000300a00 */
[----:B---3--:R-:W-:Y:S03]  /*58870*/  HMMA.16816.F32 R16, R48, R18, R8 ;  /* 0x000000123010723c */ /* 0x008fe60000001808 */
[----:B------:R-:W3:Y:S04]  /*58880*/  LDL.LU.64 R10, [R1+0x4f98] ;  /* 0x004f9800010a7983 */ /* 0x000ee80000300a00 */
[----:B------:R-:W3:-:S12]  /*58890*/  LDL.LU.64 R8, [R1+0x4f90] ;  /* 0x004f900001087983 */ /* 0x000ed80000300a00 */
[----:B------:R-:W-:Y:S01]  /*588a0*/  STL.64 [R1+0x1870], R16 ;  /* 0x0018701001007387 */ /* 0x000fe20000100a00 */
[C---:B----4-:R-:W-:Y:S03]  /*588b0*/  HMMA.16816.F32 R36, R48.reuse, R38, R32 ;  /* 0x000000263024723c */ /* 0x050fe60000001820 */
[----:B------:R0:W-:Y:S04]  /*588c0*/  STL.64 [R1+0x1878], R18 ;  /* 0x0018781201007387 */ /* 0x0001e80000100a00 */
[----:B0-----:R-:W3:Y:S04]  /*588d0*/  LDL.LU.64 R18, [R1+0x4f88] ;  /* 0x004f880001127983 */ /* 0x001ee80000300a00 */
[----:B------:R-:W4:Y:S04]  /*588e0*/  LDL.LU.64 R34, [R1+0x4f80] ;  /* 0x004f800001227983 */ /* 0x000f280000300a00 */
[----:B------:R-:W4:Y:S01]  /*588f0*/  LDL.LU.64 R32, [R1+0x4f78] ;  /* 0x004f780001207983 */ /* 0x000f220000300a00 */
[C---:B--2---:R-:W-:Y:S03]  /*58900*/  HMMA.16816.F32 R56, R48.reuse, R58, R44 ;  /* 0x0000003a3038723c */ /* 0x044fe6000000182c */
[----:B------:R-:W-:Y:S04]  /*58910*/  STL.64 [R1+0x1860], R36 ;  /* 0x0018602401007387 */ /* 0x000fe80000100a00 */
[----:B------:R0:W-:Y:S04]  /*58920*/  STL.64 [R1+0x1868], R38 ;  /* 0x0018682601007387 */ /* 0x0001e80000100a00 */
[----:B0-----:R-:W2:Y:S04]  /*58930*/  LDL.LU.64 R38, [R1+0x4f70] ;  /* 0x004f700001267983 */ /* 0x001ea80000300a00 */
[----:B------:R-:W2:Y:S04]  /*58940*/  LDL.LU.64 R36, [R1+0x4f68] ;  /* 0x004f680001247983 */ /* 0x000ea80000300a00 */
        /* <DEDUP_REMOVED lines=8> */
[----:B------:R-:W4:Y:S04]  /*589d0*/  LDL.LU.64 R52, [R1+0x4f38] ;  /* 0x004f380001347983 */ /* 0x000f280000300a00 */
[----:B------:R-:W-:Y:S04]  /*589e0*/  STL.64 [R1+0x1840], R12 ;  /* 0x0018400c01007387 */ /* 0x000fe80000100a00 */
[----:B------:R-:W-:Y:S01]  /*589f0*/  STL.64 [R1+0x1848], R14 ;  /* 0x0018480e01007387 */ /* 0x000fe20000100a00 */
[----:B---3--:R-:W-:Y:S01]  /*58a00*/  HMMA.16816.F32 R8, R48, R18, R8 ;  /* 0x000000123008723c */ /* 0x008fe20000001808 */
[----:B--2---:R-:W-:-:S02]  /*58a10*/  IMAD.MOV.U32 R16, RZ, RZ, R55 ;  /* 0x000000ffff107224 */ /* 0x004fc400078e0037 */
[----:B------:R-:W2:-:S15]  /*58a20*/  LDL.LU R55, [R1+0x4f30] ;  /* 0x004f300001377983 */ /* 0x000e9e0000300800 */
[----:B------:R-:W-:Y:S01]  /*58a30*/  NOP ;  /* 0x0000000000007918 */ /* 0x000fe20000000000 */
[----:B------:R-:W-:Y:S04]  /*58a40*/  STL.64 [R1+0x1830], R8 ;  /* 0x0018300801007387 */ /* 0x000fe80000100a00 */
[----:B------:R0:W-:Y:S04]  /*58a50*/  STL.64 [R1+0x1838], R10 ;  /* 0x0018380a01007387 */ /* 0x0001e80000100a00 */
[----:B------:R-:W3:Y:S01]  /*58a60*/  LDL.LU R17, [R1+0xfd4] ;  /* 0x000fd40001117983 */ /* 0x000ee20000300800 */
[----:B------:R-:W-:Y:S01]  /*58a70*/  MOV R18, R46 ;  /* 0x0000002e00127202 */ /* 0x000fe20000000f00 */
[----:B------:R-:W-:-:S02]  /*58a80*/  IMAD.MOV.U32 R19, RZ, RZ, R47 ;  /* 0x000000ffff137224 */ /* 0x000fc400078e002f */
[----:B------:R-:W3:Y:S04]  /*58a90*/  LDL.LU R46, [R1+0x4f2c] ;  /* 0x004f2c00012e7983 */ /* 0x000ee80000300800 */
[----:B------:R-:W3:Y:S01]  /*58aa0*/  LDL.LU R47, [R1+0x4f28] ;  /* 0x004f2800012f7983 */ /* 0x000ee20000300800 */
[----:B0-----:R-:W-:Y:S03]  /*58ab0*/  HMMA.16816.F32 R8, R48, R58, R20 ;  /* 0x0000003a3008723c */ /* 0x001fe60000001814 */
[----:B------:R-:W-:Y:S04]  /*58ac0*/  STL.64 [R1+0x4e10], R58 ;  /* 0x004e103a01007387 */ /* 0x000fe80000100a00 */
[----:B------:R-:W-:-:S12]  /*58ad0*/  STL.64 [R1+0x4e08], R56 ;  /* 0x004e083801007387 */ /* 0x000fd80000100a00 */
[----:B------:R-:W-:Y:S04]  /*58ae0*/  STL.64 [R1+0x1820], R8 ;  /* 0x0018200801007387 */ /* 0x000fe80000100a00 */
[----:B------:R-:W-:Y:S01]  /*58af0*/  STL.64 [R1+0x1828], R10 ;  /* 0x0018280a01007387 */ /* 0x000fe20000100a00 */
[----:B--2---:R-:W-:Y:S03]  /*58b00*/  HMMA.16816.F32 R4, R48, R54, R4 ;  /* 0x000000363004723c */ /* 0x004fe60000001804 */
[----:B------:R-:W-:Y:S04]  /*58b10*/  STL.64 [R1+0x4e00], R54 ;  /* 0x004e003601007387 */ /* 0x000fe80000100a00 */
[----:B----4-:R-:W-:-:S12]  /*58b20*/  STL.64 [R1+0x4df8], R52 ;  /* 0x004df83401007387 */ /* 0x010fd80000100a00 */
[----:B------:R-:W-:Y:S04]  /*58b30*/  STL.64 [R1+0x1810], R4 ;  /* 0x0018100401007387 */ /* 0x000fe80000100a00 */
[----:B------:R3:W-:Y:S04]  /*58b40*/  STL.64 [R1+0x1818], R6 ;  /* 0x0018180601007387 */ /* 0x0007e80000100a00 */
[----:B------:R-:W2:Y:S01]  /*58b50*/  LDL.LU R12, [R1+0xfb0] ;  /* 0x000fb000010c7983 */ /* 0x000ea20000300800 */
[----:B---3--:R-:W-:Y:S01]  /*58b60*/  HMMA.16816.F32 R4, R48, R46, R24 ;  /* 0x0000002e3004723c */ /* 0x008fe20000001818 */
[----:B------:R-:W-:-:S02]  /*58b70*/  IMAD.MOV.U32 R52, RZ, RZ, R39 ;  /* 0x000000ffff347224 */ /* 0x000fc400078e0027 */
[----:B------:R-:W-:Y:S02]  /*58b80*/  IMAD.MOV.U32 R53, RZ, RZ, R38 ;  /* 0x000000ffff357224 */ /* 0x000fe400078e0026 */
[----:B------:R-:W-:Y:S02]  /*58b90*/  IMAD.MOV.U32 R54, RZ, RZ, R43 ;  /* 0x000000ffff367224 */ /* 0x000fe400078e002b */
[----:B------:R-:W-:-:S12]  /*58ba0*/  IMAD.MOV.U32 R55, RZ, RZ, R42 ;  /* 0x000000ffff377224 */ /* 0x000fd800078e002a */
[----:B------:R-:W-:Y:S04]  /*58bb0*/  STL.64 [R1+0x1800], R4 ;  /* 0x0018000401007387 */ /* 0x000fe80000100a00 */
[----:B------:R0:W-:Y:S04]  /*58bc0*/  STL.64 [R1+0x1808], R6 ;  /* 0x0018080601007387 */ /* 0x0001e80000100a00 */
[----:B------:R-:W2:Y:S04]  /*58bd0*/  LDL.LU R13, [R1+0xfb4] ;  /* 0x000fb400010d7983 */ /* 0x000ea80000300800 */
[----:B------:R-:W2:Y:S04]  /*58be0*/  LDL.LU R14, [R1+0xfb8] ;  /* 0x000fb800010e7983 */ /* 0x000ea80000300800 */
[----:B------:R-:W2:Y:S04]  /*58bf0*/  LDL.LU R15, [R1+0xfbc] ;  /* 0x000fbc00010f7983 */ /* 0x000ea80000300800 */
[----:B------:R-:W3:Y:S04]  /*58c00*/  LDL.LU R39, [R1+0x4f24] ;  /* 0x004f240001277983 */ /* 0x000ee80000300800 */
[----:B------:R-:W4:Y:S04]  /*58c10*/  LDL.LU R38, [R1+0x4f20] ;  /* 0x004f200001267983 */ /* 0x000f280000300800 */
[----:B------:R-:W2:Y:S04]  /*58c20*/  LDL.LU R43, [R1+0x4f1c] ;  /* 0x004f1c00012b7983 */ /* 0x000ea80000300800 */
[----:B------:R-:W3:Y:S04]  /*58c30*/  LDL.LU R42, [R1+0x4f18] ;  /* 0x004f1800012a7983 */ /* 0x000ee80000300800 */
[----:B------:R-:W4:Y:S04]  /*58c40*/  LDL.LU R8, [R1+0xfa0] ;  /* 0x000fa00001087983 */ /* 0x000f280000300800 */
[----:B------:R-:W4:Y:S04]  /*58c50*/  LDL.LU R9, [R1+0xfa4] ;  /* 0x000fa40001097983 */ /* 0x000f280000300800 */
[----:B------:R-:W4:Y:S04]  /*58c60*/  LDL.LU R10, [R1+0xfa8] ;  /* 0x000fa800010a7983 */ /* 0x000f280000300800 */
[----:B------:R-:W4:Y:S04]  /*58c70*/  LDL.LU R11, [R1+0xfac] ;  /* 0x000fac00010b7983 */ /* 0x000f280000300800 */
[----:B------:R-:W4:Y:S04]  /*58c80*/  LDL.LU R24, [R1+0xf90] ;  /* 0x000f900001187983 */ /* 0x000f280000300800 */
[----:B------:R-:W4:Y:S01]  /*58c90*/  LDL.LU R25, [R1+0xf94] ;  /* 0x000f940001197983 */ /* 0x000f220000300800 */
[----:B--2---:R-:W-:-:S02]  /*58ca0*/  IMAD.MOV.U32 R27, RZ, RZ, R43 ;  /* 0x000000ffff1b7224 */ /* 0x004fc400078e002b */
[----:B---3--:R-:W-:Y:S02]  /*58cb0*/  IMAD.MOV.U32 R26, RZ, RZ, R42 ;  /* 0x000000ffff1a7224 */ /* 0x008fe400078e002a */
[----:B------:R-:W0:Y:S04]  /*58cc0*/  LDL.LU R42, [R1+0x4f14] ;  /* 0x004f1400012a7983 */ /* 0x000e280000300800 */
[----:B------:R-:W0:Y:S04]  /*58cd0*/  LDL.LU R43, [R1+0x4f10] ;  /* 0x004f1000012b7983 */ /* 0x000e280000300800 */
[----:B------:R-:W2:Y:S04]  /*58ce0*/  LDL.LU R20, [R1+0xf80] ;  /* 0x000f800001147983 */ /* 0x000ea80000300800 */
[----:B------:R-:W2:Y:S04]  /*58cf0*/  LDL.LU R21, [R1+0xf84] ;  /* 0x000f840001157983 */ /* 0x000ea80000300800 */
[----:B------:R-:W2:Y:S04]  /*58d00*/  LDL.LU R22, [R1+0xf88] ;  /* 0x000f880001167983 */ /* 0x000ea80000300800 */
[----:B------:R-:W2:Y:S04]  /*58d10*/  LDL.LU R23, [R1+0xf8c] ;  /* 0x000f8c0001177983 */ /* 0x000ea80000300800 */
[----:B------:R-:W3:Y:S04]  /*58d20*/  LDL.64 R58, [R1+0x128] ;  /* 0x00012800013a7983 */ /* 0x000ee80000100a00 */
[----:B------:R-:W-:Y:S04]  /*58d30*/  STL.64 [R1+0x4e60], R46 ;  /* 0x004e602e01007387 */ /* 0x000fe80000100a00 */
[----:B------:R-:W-:Y:S01]  /*58d40*/  STL [R1+0x4e58], R44 ;  /* 0x004e582c01007387 */ /* 0x000fe20000100800 */
[----:B0-----:R-:W-:Y:S03]  /*58d50*/  HMMA.16816.F32 R4, R48, R42, R16 ;  /* 0x0000002a3004723c */ /* 0x001fe60000001810 */
[----:B------:R-:W2:Y:S01]  /*58d60*/  LDL.LU R16, [R1+0xf70] ;  /* 0x000f700001107983 */ /* 0x000ea20000300800 */
[----:B----4-:R-:W-:-:S02]  /*58d70*/  IMAD.MOV.U32 R18, RZ, RZ, R38 ;  /* 0x000000ffff127224 */ /* 0x010fc400078e0026 */
[----:B------:R-:W-:-:S13]  /*58d80*/  IMAD.MOV.U32 R19, RZ, RZ, R39 ;  /* 0x000000ffff137224 */ /* 0x000fda00078e0027 */
[----:B------:R0:W-:Y:S04]  /*58d90*/  STL.64 [R1+0x17f0], R4 ;  /* 0x0017f00401007387 */ /* 0x0001e80000100a00 */
[----:B------:R1:W-:Y:S04]  /*58da0*/  STL.64 [R1+0x17f8], R6 ;  /* 0x0017f80601007387 */ /* 0x0003e80000100a00 */
[----:B------:R-:W4:Y:S04]  /*58db0*/  LDL.LU R17, [R1+0xf74] ;  /* 0x000f740001117983 */ /* 0x000f280000300800 */
[----:B------:R-:W2:Y:S04]  /*58dc0*/  LDL.LU R38, [R1+0x4f0c] ;  /* 0x004f0c0001267983 */ /* 0x000ea80000300800 */
[----:B------:R-:W2:Y:S04]  /*58dd0*/  LDL.LU R39, [R1+0x4f08] ;  /* 0x004f080001277983 */ /* 0x000ea80000300800 */
[----:B0-----:R-:W3:Y:S04]  /*58de0*/  LDL.LU R4, [R1+0xf60] ;  /* 0x000f600001047983 */ /* 0x001ee80000300800 */
[----:B------:R-:W3:Y:S01]  /*58df0*/  LDL.LU R5, [R1+0xf64] ;  /* 0x000f640001057983 */ /* 0x000ee20000300800 */
[----:B-1----:R-:W-:-:S02]  /*58e00*/  IMAD.MOV.U32 R6, RZ, RZ, R34 ;  /* 0x000000ffff067224 */ /* 0x002fc400078e0022 */
[----:B------:R-:W-:Y:S01]  /*58e10*/  IMAD.MOV.U32 R7, RZ, RZ, R35 ;  /* 0x000000ffff077224 */ /* 0x000fe200078e0023 */
[----:B------:R-:W3:Y:S04]  /*58e20*/  LDL.LU R34, [R1+0x4f04] ;  /* 0x004f040001227983 */ /* 0x000ee80000300800 */
[----:B------:R-:W3:Y:S04]  /*58e30*/  LDL.LU R35, [R1+0x4f00] ;  /* 0x004f000001237983 */ /* 0x000ee80000300800 */
[----:B------:R0:W-:Y:S04]  /*58e40*/  STL.64 [R1+0x4de0], R42 ;  /* 0x004de02a01007387 */ /* 0x0001e80000100a00 */
[----:B------:R-:W-:Y:S04]  /*58e50*/  STL.64 [R1+0x4dd8], R40 ;  /* 0x004dd82801007387 */ /* 0x000fe80000100a00 */
[----:B0-----:R-:W3:Y:S01]  /*58e60*/  LDL.64 R42, [R1+0x108] ;  /* 0x00010800012a7983 */ /* 0x001ee20000100a00 */
[----:B--2---:R-:W-:-:S15]  /*58e70*/  HMMA.16816.F32 R12, R48, R38, R12 ;  /* 0x00000026300c723c */ /* 0x004fde000000180c */
[----:B------:R-:W-:-:S04]  /*58e80*/  NOP ;  /* 0x0000000000007918 */ /* 0x000fc80000000000 */
[----:B------:R-:W-:Y:S04]  /*58e90*/  STL.64 [R1+0x17e0], R12 ;  /* 0x0017e00c01007387 */ /* 0x000fe80000100a00 */
[----:B------:R0:W-:Y:S04]  /*58ea0*/  STL.64 [R1+0x17e8], R14 ;  /* 0x0017e80e01007387 */ /* 0x0001e80000100a00 */
[----:B0-----:R-:W2:Y:S04]  /*58eb0*/  LDL.LU.64 R14, [R1+0x4ef8] ;  /* 0x004ef800010e7983 */ /* 0x001ea80000300a00 */
[----:B------:R-:W3:Y:S04]  /*58ec0*/  LDL.LU R13, [R1+0x4ef0] ;  /* 0x004ef000010d7983 */ /* 0x000ee80000300800 */
[----:B------:R0:W-:Y:S04]  /*58ed0*/  STL.64 [R1+0x4df0], R38 ;  /* 0x004df02601007387 */ /* 0x0001e80000100a00 */
[----:B------:R1:W-:Y:S01]  /*58ee0*/  STL.64 [R1+0x4de8], R36 ;  /* 0x004de82401007387 */ /* 0x0003e20000100a00 */
[----:B0-----:R-:W-:-:S02]  /*58ef0*/  IMAD.MOV.U32 R38, RZ, RZ, R31 ;  /* 0x000000ffff267224 */ /* 0x001fc400078e001f */
[----:B-1----:R-:W-:Y:S02]  /*58f00*/  IMAD.MOV.U32 R37, RZ, RZ, R30 ;  /* 0x000000ffff257224 */ /* 0x002fe400078e001e */
[----:B--2---:R-:W-:Y:S02]  /*58f10*/  IMAD.MOV.U32 R36, RZ, RZ, R15 ;  /* 0x000000ffff247224 */ /* 0x004fe400078e000f */
[----:B------:R-:W2:Y:S04]  /*58f20*/  LDL.LU R15, [R1+0x4eec] ;  /* 0x004eec00010f7983 */ /* 0x000ea80000300800 */
[----:B------:R-:W2:Y:S04]  /*58f30*/  LDL.LU R30, [R1+0x4ee8] ;  /* 0x004ee800011e7983 */ /* 0x000ea80000300800 */
[----:B------:R-:W2:Y:S01]  /*58f40*/  LDL.LU R31, [R1+0x4ee4] ;  /* 0x004ee400011f7983 */ /* 0x000ea20000300800 */
[----:B---3--:R-:W-:Y:S01]  /*58f50*/  HMMA.16816.F32 R8, R48, R34, R8 ;  /* 0x000000223008723c */ /* 0x008fe20000001808 */
[----:B------:R-:W-:-:S02]  /*58f60*/  IMAD.MOV.U32 R39, RZ, RZ, R14 ;  /* 0x000000ffff277224 */ /* 0x000fc400078e000e */
[----:B------:R-:W3:-:S15]  /*58f70*/  LDL.LU R14, [R1+0x4ee0] ;  /* 0x004ee000010e7983 */ /* 0x000ede0000300800 */
[----:B------:R-:W-:Y:S01]  /*58f80*/  NOP ;  /* 0x0000000000007918 */ /* 0x000fe20000000000 */
[----:B------:R-:W-:Y:S04]  /*58f90*/  STL.64 [R1+0x17d0], R8 ;  /* 0x0017d00801007387 */ /* 0x000fe80000100a00 */
[----:B------:R0:W-:Y:S04]  /*58fa0*/  STL.64 [R1+0x17d8], R10 ;  /* 0x0017d80a01007387 */ /* 0x0001e80000100a00 */
[----:B0-----:R-:W3:Y:S04]  /*58fb0*/  LDL.LU.64 R10, [R1+0x4ed8] ;  /* 0x004ed800010a7983 */ /* 0x001ee80000300a00 */
[----:B------:R-:W3:Y:S04]  /*58fc0*/  LDL.LU.64 R8, [R1+0x4ed0] ;  /* 0x004ed00001087983 */ /* 0x000ee80000300a00 */
        /* <DEDUP_REMOVED lines=8> */
[----:B------:R-:W-:Y:S04]  /*59050*/  STL.64 [R1+0x4e30], R30 ;  /* 0x004e301e01007387 */ /* 0x000fe80000100a00 */
[----:B------:R0:W-:Y:S04]  /*59060*/  STL.64 [R1+0x4e28], R28 ;  /* 0x004e281c01007387 */ /* 0x0001e80000100a00 */
[----:B0-----:R-:W3:Y:S04]  /*59070*/  LDL.LU R28, [R1+0xf30] ;  /* 0x000f3000011c7983 */ /* 0x001ee80000300800 */
[----:B------:R-:W3:Y:S04]  /*59080*/  LDL.LU R29, [R1+0xf34] ;  /* 0x000f3400011d7983 */ /* 0x000ee80000300800 */
[----:B------:R-:W3:Y:S04]  /*59090*/  LDL.LU R30, [R1+0xf38] ;  /* 0x000f3800011e7983 */ /* 0x000ee80000300800 */
[----:B------:R-:W3:Y:S01]  /*590a0*/  LDL.LU R31, [R1+0xf3c] ;  /* 0x000f3c00011f7983 */ /* 0x000ee20000300800 */
[----:B--2---:R-:W-:-:S15]  /*590b0*/  HMMA.16816.F32 R20, R48, R26, R20 ;  /* 0x0000001a3014723c */ /* 0x004fde0000001814 */
[----:B------:R-:W-:-:S04]  /*590c0*/  NOP ;  /* 0x0000000000007918 */ /* 0x000fc80000000000 */
[----:B------:R-:W-:Y:S04]  /*590d0*/  STL.64 [R1+0x17b0], R20 ;  /* 0x0017b01401007387 */ /* 0x000fe80000100a00 */
[----:B------:R0:W-:Y:S04]  /*590e0*/  STL.64 [R1+0x17b8], R22 ;  /* 0x0017b81601007387 */ /* 0x0001e80000100a00 */
[----:B0-----:R-:W4:Y:S04]  /*590f0*/  LDL.LU.64 R22, [R1+0x4ec0] ;  /* 0x004ec00001167983 */ /* 0x001f280000300a00 */
[----:B------:R-:W2:Y:S04]  /*59100*/  LDL.LU.64 R20, [R1+0x4eb8] ;  /* 0x004eb80001147983 */ /* 0x000ea80000300a00 */
[----:B------:R3:W-:Y:S04]  /*59110*/  STL.64 [R1+0x4e68], R26 ;  /* 0x004e681a01007387 */ /* 0x0007e80000100a00 */
[----:B------:R-:W2:Y:S04]  /*59120*/  LDL.LU R24, [R1+0xf40] ;  /* 0x000f400001187983 */ /* 0x000ea80000300800 */
[----:B------:R-:W2:Y:S01]  /*59130*/  LDL.LU R25, [R1+0xf44] ;  /* 0x000f440001197983 */ /* 0x000ea20000300800 */
[----:B---3--:R-:W-:-:S02]  /*59140*/  IMAD.MOV.U32 R26, RZ, RZ, R14 ;  /* 0x000000ffff1a7224 */ /* 0x008fc400078e000e */
[----:B------:R-:W-:Y:S01]  /*59150*/  IMAD.MOV.U32 R27, RZ, RZ, R15 ;  /* 0x000000ffff1b7224 */ /* 0x000fe200078e000f */
[----:B------:R-:W3:Y:S04]  /*59160*/  LDL.LU R14, [R1+0x4eb4] ;  /* 0x004eb400010e7983 */ /* 0x000ee80000300800 */
[----:B------:R-:W3:Y:S01]  /*59170*/  LDL.LU R15, [R1+0x4eb0] ;  /* 0x004eb000010f7983 */ /* 0x000ee20000300800 */
[----:B----4-:R-:W-:-:S15]  /*59180*/  HMMA.16816.F32 R16, R48, R22, R16 ;  /* 0x000000163010723c */ /* 0x010fde0000001810 */
[----:B------:R-:W-:-:S04]  /*59190*/  NOP ;  /* 0x0000000000007918 */ /* 0x000fc80000000000 */
[----:B------:R-:W-:Y:S04]  /*591a0*/  STL.64 [R1+0x17a0], R16 ;  /* 0x0017a01001007387 */ /* 0x000fe80000100a00 */
[----:B------:R0:W-:Y:S04]  /*591b0*/  STL.64 [R1+0x17a8], R18 ;  /* 0x0017a81201007387 */ /* 0x0001e80000100a00 */
[----:B0-----:R-:W4:Y:S04]  /*591c0*/  LDL.LU.64 R18, [R1+0x4ea8] ;  /* 0x004ea80001127983 */ /* 0x001f280000300a00 */
[----:B------:R-:W-:Y:S04]  /*591d0*/  STL [R1+0x4dd0], R23 ;  /* 0x004dd01701007387 */ /* 0x000fe80000100800 */
[----:B------:R-:W-:Y:S01]  /*591e0*/  STL [R1+0x4e70], R22 ;  /* 0x004e701601007387 */ /* 0x000fe20000100800 */
[----:B----4-:R-:W-:-:S15]  /*591f0*/  HMMA.16816.F32 R4, R48, R18, R4 ;  /* 0x000000123004723c */ /* 0x010fde0000001804 */
[----:B------:R-:W-:-:S04]  /*59200*/  NOP ;  /* 0x0000000000007918 */ /* 0x000fc80000000000 */
[----:B------:R-:W-:Y:S04]  /*59210*/  STL.64 [R1+0x1790], R4 ;  /* 0x0017900401007387 */ /* 0x000fe80000100a00 */
[----:B------:R0:W-:Y:S04]  /*59220*/  STL.64 [R1+0x1798], R6 ;  /* 0x0017980601007387 */ /* 0x0001e80000100a00 */
[----:B0-----:R-:W2:Y:S04]  /*59230*/  LDL.LU.64 R6, [R1+0x4ea0] ;  /* 0x004ea00001067983 */ /* 0x001ea80000300a00 */
[----:B------:R0:W-:Y:S04]  /*59240*/  STL.64 [R1+0x4e78], R18 ;  /* 0x004e781201007387 */ /* 0x0001e80000100a00 */
[----:B------:R-:W4:Y:S04]  /*59250*/  LDL.LU R16, [R1+0xf50] ;  /* 0x000f500001107983 */ /* 0x000f280000300800 */
[----:B------:R-:W4:Y:S04]  /*59260*/  LDL.LU R17, [R1+0xf54] ;  /* 0x000f540001117983 */ /* 0x000f280000300800 */
[----:B0-----:R-:W4:Y:S04]  /*59270*/  LDL.LU R18, [R1+0xf58] ;  /* 0x000f580001127983 */ /* 0x001f280000300800 */
[----:B------:R-:W4:Y:S04]  /*59280*/  LDL.LU R19, [R1+0xf5c] ;  /* 0x000f5c0001137983 */ /* 0x000f280000300800 */
[----:B---3--:R-:W-:Y:S01]  /*59290*/  STL.64 [R1+0x4db8], R14 ;  /* 0x004db80e01007387 */ /* 0x008fe20000100a00 */
[----:B------:R-:W-:-:S02]  /*592a0*/  IMAD.MOV.U32 R12, RZ, RZ, R58 ;  /* 0x000000ffff0c7224 */ /* 0x000fc400078e003a */
[----:B------:R-:W-:Y:S02]  /*592b0*/  IMAD.MOV.U32 R23, RZ, RZ, R8 ;  /* 0x000000ffff177224 */ /* 0x000fe400078e0008 */
[----:B------:R-:W-:Y:S01]  /*592c0*/  IMAD.MOV.U32 R22, RZ, RZ, R9 ;  /* 0x000000ffff167224 */ /* 0x000fe200078e0009 */
[C---:B----4-:R-:W-:Y:S08]  /*592d0*/  HMMA.16816.F32 R16, R48.reuse, R14, R16 ;  /* 0x0000000e3010723c */ /* 0x050ff00000001810 */
[C---:B--2---:R-:W-:Y:S11]  /*592e0*/  HMMA.16816.F32 R24, R48.reuse, R6, R24 ;  /* 0x000000063018723c */ /* 0x044ff60000001818 */
[----:B------:R-:W-:Y:S04]  /*592f0*/  STL.64 [R1+0x1780], R16 ;  /* 0x0017801001007387 */ /* 0x000fe80000100a00 */
[----:B------:R0:W-:Y:S02]  /*59300*/  STL.64 [R1+0x1788], R18 ;  /* 0x0017881201007387 */ /* 0x0001e40000100a00 */
[C---:B0-----:R-:W-:Y:S02]  /*59310*/  HMMA.16816.F32 R16, R48.reuse, R34, R28 ;  /* 0x000000223010723c */ /* 0x041fe4000000181c */
[----:B------:R-:W-:Y:S04]  /*59320*/  STL.64 [R1+0x4db0], R6 ;  /* 0x004db00601007387 */ /* 0x000fe80000100a00 */
[----:B------:R-:W-:Y:S04]  /*59330*/  STL.64 [R1+0x1770], R24 ;  /* 0x0017701801007387 */ /* 0x000fe80000100a00 */
[----:B------:R-:W-:Y:S09]  /*59340*/  STL.64 [R1+0x1778], R26 ;  /* 0x0017781a01007387 */ /* 0x000ff20000100a00 */
[----:B------:R-:W-:Y:S04]  /*59350*/  STL.64 [R1+0x1760], R16 ;  /* 0x0017601001007387 */ /* 0x000fe80000100a00 */
[----:B------:R0:W-:Y:S02]  /*59360*/  STL.64 [R1+0x1768], R18 ;  /* 0x0017681201007387 */ /* 0x0001e40000100a00 */
[----:B0-----:R-:W-:Y:S01]  /*59370*/  HMMA.16816.F32 R16, R48, R42, R36 ;  /* 0x0000002a3010723c */ /* 0x001fe20000001824 */
[----:B------:R-:W-:-:S15]  /*59380*/  MOV R7, R59 ;  /* 0x0000003b00077202 */ /* 0x000fde0000000f00 */
[----:B------:R-:W-:-:S03]  /*59390*/  NOP ;  /* 0x0000000000007918 */ /* 0x000fc60000000000 */
[----:B------:R-:W-:Y:S04]  /*593a0*/  STL.64 [R1+0x1750], R16 ;  /* 0x0017501001007387 */ /* 0x000fe80000100a00 */
[----:B------:R0:W-:Y:S02]  /*593b0*/  STL.64 [R1+0x1758], R18 ;  /* 0x0017581201007387 */ /* 0x0001e40000100a00 */
[----:B0-----:R-:W-:Y:S01]  /*593c0*/  HMMA.16816.F32 R16, R48, R58, R52 ;  /* 0x0000003a3010723c */ /* 0x001fe20000001834 */
[----:B------:R-:W-:Y:S02]  /*593d0*/  IMAD.MOV.U32 R58, RZ, RZ, R11 ;  /* 0x000000ffff3a7224 */ /* 0x000fe400078e000b */
[----:B------:R-:W-:-:S15]  /*593e0*/  IMAD.MOV.U32 R59, RZ, RZ, R10 ;  /* 0x000000ffff3b7224 */ /* 0x000fde00078e000a */
[----:B------:R-:W-:Y:S01]  /*593f0*/  NOP ;  /* 0x0000000000007918 */ /* 0x000fe20000000000 */
[----:B------:R0:W-:Y:S04]  /*59400*/  STL.64 [R1+0x1740], R16 ;  /* 0x0017401001007387 */ /* 0x0001e80000100a00 */
[----:B------:R1:W-:Y:S04]  /*59410*/  STL.64 [R1+0x1748], R18 ;  /* 0x0017481201007387 */ /* 0x0003e80000100a00 */
[----:B------:R2:W-:Y:S04]  /*59420*/  STL.64 [R1+0x4e80], R58 ;  /* 0x004e803a01007387 */ /* 0x0005e80000100a00 */
[----:B------:R-:W3:Y:S04]  /*59430*/  LDL.LU R8, [R1+0xd80] ;  /* 0x000d800001087983 */ /* 0x000ee80000300800 */
[----:B------:R-:W3:Y:S04]  /*59440*/  LDL.LU R9, [R1+0xd84] ;  /* 0x000d840001097983 */ /* 0x000ee80000300800 */
[----:B------:R-:W3:Y:S04]  /*59450*/  LDL.LU R10, [R1+0xd88] ;  /* 0x000d8800010a7983 */ /* 0x000ee80000300800 */
[----:B------:R-:W3:Y:S04]  /*59460*/  LDL.LU R11, [R1+0xd8c] ;  /* 0x000d8c00010b7983 */ /* 0x000ee80000300800 */
[----:B------:R-:W3:Y:S04]  /*59470*/  LDL.64 R46, [R1+0x138] ;  /* 0x00013800012e7983 */ /* 0x000ee80000100a00 */
[----:B------:R4:W-:Y:S04]  /*59480*/  STL.64 [R1+0x4e88], R22 ;  /* 0x004e881601007387 */ /* 0x0009e80000100a00 */
[----:B0-----:R-:W3:Y:S04]  /*59490*/  LDL.LU R16, [R1+0x790] ;  /* 0x0007900001107983 */ /* 0x001ee80000300800 */
[----:B------:R-:W3:Y:S04]  /*594a0*/  LDL.LU R17, [R1+0x794] ;  /* 0x0007940001117983 */ /* 0x000ee80000300800 */
[----:B-1----:R-:W3:Y:S04]  /*594b0*/  LDL.LU R18, [R1+0x798] ;  /* 0x0007980001127983 */ /* 0x002ee80000300800 */
[----:B------:R-:W3:Y:S01]  /*594c0*/  LDL.LU R19, [R1+0x79c] ;  /* 0x00079c0001137983 */ /* 0x000ee20000300800 */
[----:B--2---:R-:W-:-:S02]  /*594d0*/  IMAD.MOV.U32 R59, RZ, RZ, R20 ;  /* 0x000000ffff3b7224 */ /* 0x004fc400078e0014 */
[----:B------:R-:W-:Y:S01]  /*594e0*/  IMAD.MOV.U32 R58, RZ, RZ, R21 ;  /* 0x000000ffff3a7224 */ /* 0x000fe200078e0015 */
[----:B------:R-:W2:Y:S04]  /*594f0*/  LDL.LU R20, [R1+0x7a0] ;  /* 0x0007a00001147983 */ /* 0x000ea80000300800 */
[----:B------:R-:W2:Y:S04]  /*59500*/  LDL.LU R21, [R1+0x7a4] ;  /* 0x0007a40001157983 */ /* 0x000ea80000300800 */
[----:B----4-:R-:W2:Y:S04]  /*59510*/  LDL.LU R22, [R1+0x7a8] ;  /* 0x0007a80001167983 */ /* 0x010ea80000300800 */
[----:B------:R-:W2:Y:S04]  /*59520*/  LDL.LU R23, [R1+0x7ac] ;  /* 0x0007ac0001177983 */ /* 0x000ea80000300800 */
[----:B------:R-:W4:Y:S04]  /*59530*/  LDL.LU R52, [R1+0x780] ;  /* 0x0007800001347983 */ /* 0x000f280000300800 */
[----:B------:R-:W4:Y:S04]  /*59540*/  LDL.LU R53, [R1+0x784] ;  /* 0x0007840001357983 */ /* 0x000f280000300800 */
[----:B------:R-:W4:Y:S04]  /*59550*/  LDL.LU R54, [R1+0x788] ;  /* 0x0007880001367983 */ /* 0x000f280000300800 */
[----:B------:R-:W4:Y:S04]  /*59560*/  LDL.LU R55, [R1+0x78c] ;  /* 0x00078c0001377983 */ /* 0x000f280000300800 */
[----:B------:R-:W2:Y:S04]  /*59570*/  LDL.LU R24, [R1+0x770] ;  /* 0x0007700001187983 */ /* 0x000ea80000300800 */
[----:B------:R-:W2:Y:S04]  /*59580*/  LDL.LU R25, [R1+0x774] ;  /* 0x0007740001197983 */ /* 0x000ea80000300800 */
[----:B------:R-:W2:Y:S04]  /*59590*/  LDL.LU R26, [R1+0x778] ;  /* 0x00077800011a7983 */ /* 0x000ea80000300800 */
[----:B------:R-:W2:Y:S01]  /*595a0*/  LDL.LU R27, [R1+0x77c] ;  /* 0x00077c00011b7983 */ /* 0x000ea20000300800 */
[----:B------:R-:W-:-:S03]  /*595b0*/  IMAD.MOV.U32 R6, RZ, RZ, R42 ;  /* 0x000000ffff067224 */ /* 0x000fc600078e002a */
[----:B------:R-:W2:Y:S01]  /*595c0*/  LDL.64 R38, [R1+0xc8] ;  /* 0x0000c80001267983 */ /* 0x000ea20000100a00 */
[----:B------:R-:W-:Y:S02]  /*595d0*/  IMAD.MOV.U32 R4, RZ, RZ, R34 ;  /* 0x000000ffff047224 */ /* 0x000fe400078e0022 */
[----:B------:R-:W-:Y:S01]  /*595e0*/  IMAD.MOV.U32 R5, RZ, RZ, R43 ;  /* 0x000000ffff057224 */ /* 0x000fe200078e002b */
[----:B------:R-:W2:Y:S04]  /*595f0*/  LDL.LU R28, [R1+0x740] ;  /* 0x00074000011c7983 */ /* 0x000ea80000300800 */
[----:B------:R-:W2:Y:S04]  /*59600*/  LDL.LU R29, [R1+0x744] ;  /* 0x00074400011d7983 */ /* 0x000ea80000300800 */
[----:B------:R-:W2:Y:S04]  /*59610*/  LDL.LU R30, [R1+0x748] ;  /* 0x00074800011e7983 */ /* 0x000ea80000300800 */
[----:B------:R-:W2:Y:S04]  /*59620*/  LDL.LU R31, [R1+0x74c] ;  /* 0x00074c00011f7983 */ /* 0x000ea80000300800 */
[----:B------:R-:W-:Y:S04]  /*59630*/  STL.64 [R1+0x4e40], R6 ;  /* 0x004e400601007387 */ /* 0x000fe80000100a00 */
[----:B------:R0:W-:Y:S04]  /*59640*/  STL.64 [R1+0x4e38], R4 ;  /* 0x004e380401007387 */ /* 0x0001e80000100a00 */
[----:B0-----:R-:W2:Y:S04]  /*59650*/  LDL.LU R4, [R1+0x760] ;  /* 0x0007600001047983 */ /* 0x001ea80000300800 */
[----:B------:R-:W2:Y:S04]  /*59660*/  LDL.LU R5, [R1+0x764] ;  /* 0x0007640001057983 */ /* 0x000ea80000300800 */
[----:B------:R-:W2:Y:S04]  /*59670*/  LDL.LU R6, [R1+0x768] ;  /* 0x0007680001067983 */ /* 0x000ea80000300800 */
[----:B------:R-:W2:Y:S01]  /*59680*/  LDL.LU R7, [R1+0x76c] ;  /* 0x00076c0001077983 */ /* 0x000ea20000300800 */
[----:B---3--:R-:W-:Y:S03]  /*59690*/  HMMA.16816.F32 R48, R48, R46, R8 ;  /* 0x0000002e3030723c */ /* 0x008fe60000001808 */
[----:B------:R-:W2:Y:S04]  /*596a0*/  LDL.LU.64 R10, [R1+0x4e98] ;  /* 0x004e9800010a7983 */ /* 0x000ea80000300a00 */
[----:B------:R-:W2:Y:S01]  /*596b0*/  LDL.LU.64 R8, [R1+0x4e90] ;  /* 0x004e900001087983 */ /* 0x000ea20000300a00 */
[----:B------:R-:W-:-:S02]  /*596c0*/  IMAD.MOV.U32 R42, RZ, RZ, R45 ;  /* 0x000000ffff2a7224 */ /* 0x000fc400078e002d */
[----:B------:R-:W-:Y:S02]  /*596d0*/  IMAD.MOV.U32 R43, RZ, RZ, R13 ;  /* 0x000000ffff2b7224 */ /* 0x000fe400078e000d */
[----:B------:R-:W-:Y:S02]  /*596e0*/  IMAD.MOV.U32 R14, RZ, RZ, R46 ;  /* 0x000000ffff0e7224 */ /* 0x000fe400078e002e */
[----:B------:R-:W-:-:S05]  /*596f0*/  IMAD.MOV.U32 R13, RZ, RZ, R47 ;  /* 0x000000ffff0d7224 */ /* 0x000fca00078e002f */
[----:B------:R-:W-:Y:S04]  /*59700*/  STL.64 [R1+0xd80], R48 ;  /* 0x000d803001007387 */ /* 0x000fe80000100a00 */
[----:B------:R-:W-:Y:S04]  /*59710*/  STL.64 [R1+0xd88], R50 ;  /* 0x000d883201007387 */ /* 0x000fe80000100a00 */
[----:B------:R-:W3:Y:S04]  /*59720*/  LDL.LU R44, [R1+0x750] ;  /* 0x00075000012c7983 */ /* 0x000ee80000300800 */
[----:B------:R-:W3:Y:S04]  /*59730*/  LDL.LU R45, [R1+0x754] ;  /* 0x00075400012d7983 */ /* 0x000ee80000300800 */
[----:B------:R-:W3:Y:S04]  /*59740*/  LDL.LU R46, [R1+0x758] ;  /* 0x00075800012e7983 */ /* 0x000ee80000300800 */
[----:B------:R-:W3:Y:S01]  /*59750*/  LDL.LU R47, [R1+0x75c] ;  /* 0x00075c00012f7983 */ /* 0x000ee20000300800 */
[----:B--2---:R-:W-:Y:S03]  /*59760*/  HMMA.16816.F32 R56, R8, R58, R20 ;  /* 0x0000003a0838723c */ /* 0x004fe60000001814 */
[----:B------:R-:W2:-:S15]  /*59770*/  LDL.LU.64 R22, [R1+0x4e88] ;  /* 0x004e880001167983 */ /* 0x000e9e0000300a00 */
[----:B------:R-:W-:Y:S01]  /*59780*/  NOP ;  /* 0x0000000000007918 */ /* 0x000fe20000000000 */
[----:B------:R-:W-:Y:S04]  /*59790*/  STL.64 [R1+0x12c0], R56 ;  /* 0x0012c03801007387 */ /* 0x000fe80000100a00 */
[----:B------:R0:W-:Y:S04]  /*597a0*/  STL.64 [R1+0x12c8], R58 ;  /* 0x0012c83a01007387 */ /* 0x0001e80000100a00 */
[----:B0-----:R-:W4:Y:S01]  /*597b0*/  LDL.LU.64 R58, [R1+0x4e80] ;  /* 0x004e8000013a7983 */ /* 0x001f220000300a00 */
[----:B------:R-:W-:Y:S02]  /*597c0*/  IMAD.MOV.U32 R51, RZ, RZ, R0 ;  /* 0x000000ffff337224 */ /* 0x000fe400078e0000 */
[----:B------:R-:W0:Y:S01]  /*597d0*/  S2R R0, SR_TID.X ;  /* 0x0000000000007919 */ /* 0x000e220000002100 */
[C---:B------:R-:W-:Y:S08]  /*597e0*/  HMMA.16816.F32 R24, R8.reuse, R38, R24 ;  /* 0x000000260818723c */ /* 0x040ff00000001818 */
[----:B------:R-:W-:Y:S01]  /*597f0*/  HMMA.16816.F32 R40, R8, R42, R4 ;  /* 0x0000002a0828723c */ /* 0x000fe20000001804 */
[----:B------:R-:W-:-:S02]  /*59800*/  IMAD.MOV.U32 R50, RZ, RZ, R3 ;  /* 0x000000ffff327224 */ /* 0x000fc400078e0003 */
[----:B------:R-:W-:-:S05]  /*59810*/  IMAD.MOV.U32 R15, RZ, RZ, R39 ;  /* 0x000000ffff0f7224 */ /* 0x000fca00078e0027 */
[C---:B--2---:R-:W-:Y:S01]  /*59820*/  HMMA.16816.F32 R20, R8.reuse, R22, R16 ;  /* 0x000000160814723c */ /* 0x044fe20000001810 */
[----:B------:R-:W2:Y:S07]  /*59830*/  LDL.LU.64 R18, [R1+0x4e78] ;  /* 0x004e780001127983 */ /* 0x000eae0000300a00 */
[C---:B----4-:R-:W-:Y:S11]  /*59840*/  HMMA.16816.F32 R56, R8.reuse, R58, R52 ;  /* 0x0000003a0838723c */ /* 0x050ff60000001834 */
[----:B------:R-:W-:Y:S04]  /*59850*/  STL.64 [R1+0x12b0], R20 ;  /* 0x0012b01401007387 */ /* 0x000fe80000100a00 */
[----:B------:R1:W-:Y:S04]  /*59860*/  STL.64 [R1+0x12b8], R22 ;  /* 0x0012b81601007387 */ /* 0x0003e80000100a00 */
[----:B-1----:R-:W4:Y:S04]  /*59870*/  LDL.LU R22, [R1+0x4e70] ;  /* 0x004e700001167983 */ /* 0x002f280000300800 */
[----:B------:R-:W2:Y:S04]  /*59880*/  LDL.LU R52, [R1+0xf00] ;  /* 0x000f000001347983 */ /* 0x000ea80000300800 */
[----:B------:R-:W-:Y:S04]  /*59890*/  STL.64 [R1+0x12a0], R56 ;  /* 0x0012a03801007387 */ /* 0x000fe80000100a00 */
[----:B------:R1:W-:Y:S04]  /*598a0*/  STL.64 [R1+0x12a8], R58 ;  /* 0x0012a83a01007387 */ /* 0x0003e80000100a00 */
[----:B------:R-:W2:Y:S04]  /*598b0*/  LDL.LU R53, [R1+0xf04] ;  /* 0x000f040001357983 */ /* 0x000ea80000300800 */
[----:B------:R-:W2:Y:S04]  /*598c0*/  LDL.LU R54, [R1+0xf08] ;  /* 0x000f080001367983 */ /* 0x000ea80000300800 */
[----:B------:R-:W2:Y:S04]  /*598d0*/  LDL.LU R55, [R1+0xf0c] ;  /* 0x000f0c0001377983 */ /* 0x000ea80000300800 */
[----:B-1----:R-:W2:Y:S04]  /*598e0*/  LDL.64 R58, [R1+0x88] ;  /* 0x00008800013a7983 */ /* 0x002ea80000100a00 */
[----:B------:R0:W-:Y:S04]  /*598f0*/  STL.64 [R1+0x1290], R24 ;  /* 0x0012901801007387 */ /* 0x0001e80000100a00 */
[----:B------:R1:W-:Y:S01]  /*59900*/  STL.64 [R1+0x1298], R26 ;  /* 0x0012981a01007387 */ /* 0x0003e20000100a00 */
[----:B---3--:R-:W-:Y:S01]  /*59910*/  HMMA.16816.F32 R48, R8, R50, R44 ;  /* 0x000000320830723c */ /* 0x008fe2000000182c */
[----:B------:R-:W-:Y:S01]  /*59920*/  IMAD.MOV.U32 R23, RZ, RZ, R38 ;  /* 0x000000ffff177224 */ /* 0x000fe200078e0026 */
[C---:B0-----:R-:W-:Y:S01]  /*59930*/  LOP3.LUT R24, R0.reuse, 0x7, RZ, 0xc0, !PT ;  /* 0x0000000700187812 */ /* 0x041fe200078ec0ff */
[----:B-1----:R-:W3:Y:S04]  /*59940*/  LDL.LU.64 R26, [R1+0x4e68] ;  /* 0x004e6800011a7983 */ /* 0x002ee80000300a00 */
[----:B------:R-:W3:Y:S01]  /*59950*/  LDL.64 R38, [R1+0x78] ;  /* 0x0000780001267983 */ /* 0x000ee20000100a00 */
[----:B------:R-:W-:-:S03]  /*59960*/  IMAD.SHL.U32 R25, R0, 0x80, RZ ;  /* 0x0000008000197824 */ /* 0x000fc600078e00ff */
[----:B------:R-:W-:Y:S01]  /*59970*/  STL.64 [R1+0x4e50], R14 ;  /* 0x004e500e01007387 */ /* 0x000fe20000100a00 */
[----:B------:R-:W-:Y:S02]  /*59980*/  IMAD R24, R24, 0x110, RZ ;  /* 0x0000011018187824 */ /* 0x000fe400078e02ff */
[----:B------:R-:W-:Y:S01]  /*59990*/  IMAD.SHL.U32 R0, R0, 0x2, RZ ;  /* 0x0000000200007824 */ /* 0x000fe200078e00ff */
[----:B------:R0:W-:Y:S01]  /*599a0*/  STL.64 [R1+0x4e48], R12 ;  /* 0x004e480c01007387 */ /* 0x0001e20000100a00 */
[----:B------:R-:W-:Y:S02]  /*599b0*/  IMAD.MOV.U32 R2, RZ, RZ, R35 ;  /* 0x000000ffff027224 */ /* 0x000fe400078e0023 */
[----:B------:R-:W-:Y:S01]  /*599c0*/  IMAD.MOV.U32 R34, RZ, RZ, R61 ;  /* 0x000000ffff227224 */ /* 0x000fe200078e003d */
[----:B------:R-:W-:Y:S01]  /*599d0*/  LOP3.LUT R0, R24, 0x10, R0, 0x78, !PT ;  /* 0x0000001018007812 */ /* 0x000fe200078e7800 */
[----:B------:R-:W-:Y:S01]  /*599e0*/  IMAD.MOV.U32 R35, RZ, RZ, R60 ;  /* 0x000000ffff237224 */ /* 0x000fe200078e003c */
[----:B0-----:R-:W3:Y:S04]  /*599f0*/  LDL.LU R12, [R1+0xef0] ;  /* 0x000ef000010c7983 */ /* 0x001ee80000300800 */
[----:B------:R-:W3:Y:S04]  /*59a00*/  LDL.LU R13, [R1+0xef4] ;  /* 0x000ef400010d7983 */ /* 0x000ee80000300800 */
[----:B------:R-:W3:Y:S04]  /*59a10*/  LDL.LU R14, [R1+0xef8] ;  /* 0x000ef800010e7983 */ /* 0x000ee80000300800 */
[----:B------:R-:W3:Y:S04]  /*59a20*/  LDL.LU R15, [R1+0xefc] ;  /* 0x000efc00010f7983 */ /* 0x000ee80000300800 */
[----:B------:R-:W4:Y:S04]  /*59a30*/  LDL.LU R4, [R1+0xee0] ;  /* 0x000ee00001047983 */ /* 0x000f280000300800 */
[----:B------:R-:W-:Y:S04]  /*59a40*/  STL.64 [R1+0x1280], R40 ;  /* 0x0012802801007387 */ /* 0x000fe80000100a00 */
[----:B------:R0:W-:Y:S01]  /*59a50*/  STL.64 [R1+0x1288], R42 ;  /* 0x0012882a01007387 */ /* 0x0001e20000100a00 */
[----:B------:R-:W-:-:S03]  /*59a60*/  LOP3.LUT R0, R0, 0x800, R25, 0xf8, !PT ;  /* 0x0000080000007812 */ /* 0x000fc600078ef819 */
[----:B------:R-:W4:Y:S04]  /*59a70*/  LDL.LU R5, [R1+0xee4] ;  /* 0x000ee40001057983 */ /* 0x000f280000300800 */
[----:B------:R-:W4:Y:S04]  /*59a80*/  LDL.LU R6, [R1+0xee8] ;  /* 0x000ee80001067983 */ /* 0x000f280000300800 */
[----:B------:R-:W4:Y:S01]  /*59a90*/  LDL.LU R7, [R1+0xeec] ;  /* 0x000eec0001077983 */ /* 0x000f220000300800 */
[----:B------:R-:W-:Y:S01]  /*59aa0*/  LOP3.LUT R0, R0, 0x20, RZ, 0x3c, !PT ;  /* 0x0000002000007812 */ /* 0x000fe200078e3cff */
[C---:B------:R-:W-:Y:S02]  /*59ab0*/  HMMA.16816.F32 R32, R8.reuse, R34, R28 ;  /* 0x000000220820723c */ /* 0x040fe4000000181c */
[----:B0-----:R-:W4:Y:S04]  /*59ac0*/  LDL.64 R42, [R1+0x68] ;  /* 0x00006800012a7983 */ /* 0x001f280000100a00 */
[----:B------:R-:W4:Y:S04]  /*59ad0*/  LDL.LU.64 R46, [R1+0x4e60] ;  /* 0x004e6000012e7983 */ /* 0x000f280000300a00 */
[----:B------:R-:W4:Y:S04]  /*59ae0*/  LDL.LU R44, [R1+0x4e58] ;  /* 0x004e5800012c7983 */ /* 0x000f280000300800 */
[----:B------:R-:W4:Y:S04]  /*59af0*/  LDL.LU R28, [R1+0xed0] ;  /* 0x000ed000011c7983 */ /* 0x000f280000300800 */
[----:B------:R-:W-:Y:S04]  /*59b00*/  STL.64 [R1+0x1270], R48 ;  /* 0x0012703001007387 */ /* 0x000fe80000100a00 */
[----:B------:R-:W-:Y:S04]  /*59b10*/  STL.64 [R1+0x1278], R50 ;  /* 0x0012783201007387 */ /* 0x000fe80000100a00 */
[----:B------:R-:W0:Y:S04]  /*59b20*/  LDSM.16.MT88.4 R48, [R0+UR5+0x9000] ;  /* 0x009000050030783b */ /* 0x000e280008004200 */
[----:B------:R-:W-:Y:S04]  /*59b30*/  STL.64 [R1+0x1260], R32 ;  /* 0x0012602001007387 */ /* 0x000fe80000100a00 */
[----:B------:R1:W-:Y:S04]  /*59b40*/  STL.64 [R1+0x1268], R34 ;  /* 0x0012682201007387 */ /* 0x0003e80000100a00 */
[----:B------:R-:W4:Y:S04]  /*59b50*/  LDL.LU R29, [R1+0xed4] ;  /* 0x000ed400011d7983 */ /* 0x000f280000300800 */
[----:B------:R-:W4:Y:S04]  /*59b60*/  LDL.LU R30, [R1+0xed8] ;  /* 0x000ed800011e7983 */ /* 0x000f280000300800 */
[----:B------:R-:W4:Y:S04]  /*59b70*/  LDL.LU R31, [R1+0xedc] ;  /* 0x000edc00011f7983 */ /* 0x000f280000300800 */
[----:B-1----:R-:W4:Y:S04]  /*59b80*/  LDL.64 R34, [R1+0x58] ;  /* 0x0000580001227983 */ /* 0x002f280000100a00 */
[----:B0-----:R-:W-:Y:S04]  /*59b90*/  STL.64 [R1+0x4d50], R50 ;  /* 0x004d503201007387 */ /* 0x001fe80000100a00 */
[----:B------:R2:W-:Y:S02]  /*59ba0*/  STL.64 [R1+0x4d48], R48 ;  /* 0x004d483001007387 */ /* 0x0005e40000100a00 */
[----:B--2---:R-:W-:Y:S01]  /*59bb0*/  HMMA.16816.F32 R48, R8, R58, R52 ;  /* 0x0000003a0830723c */ /* 0x004fe20000001834 */
[----:B------:R-:W-:-:S02]  /*59bc0*/  IMAD.MOV.U32 R21, RZ, RZ, R58 ;  /* 0x000000ffff157224 */ /* 0x000fc400078e003a */
[----:B------:R-:W-:-:S15]  /*59bd0*/  IMAD.MOV.U32 R20, RZ, RZ, R59 ;  /* 0x000000ffff147224 */ /* 0x000fde00078e003b */
[----:B------:R-:W-:Y:S01]  /*59be0*/  NOP ;  /* 0x0000000000007918 */ /* 0x000fe20000000000 */
[----:B------:R-:W-:Y:S04]  /*59bf0*/  STL.64 [R1+0x1250], R48 ;  /* 0x0012503001007387 */ /* 0x000fe80000100a00 */
[----:B------:R-:W-:Y:S04]  /*59c00*/  STL.64 [R1+0x1258], R50 ;  /* 0x0012583201007387 */ /* 0x000fe80000100a00 */
[----:B------:R-:W2:Y:S04]  /*59c10*/  LDL.LU R52, [R1+0xec0] ;  /* 0x000ec00001347983 */ /* 0x000ea80000300800 */
[----:B------:R-:W2:Y:S04]  /*59c20*/  LDL.LU R53, [R1+0xec4] ;  /* 0x000ec40001357983 */ /* 0x000ea80000300800 */
[----:B------:R-:W2:Y:S04]  /*59c30*/  LDL.LU R54, [R1+0xec8] ;  /* 0x000ec80001367983 */ /* 0x000ea80000300800 */
[----:B------:R-:W2:Y:S04]  /*59c40*/  LDL.LU R55, [R1+0xecc] ;  /* 0x000ecc0001377983 */ /* 0x000ea80000300800 */
[----:B------:R-:W2:Y:S01]  /*59c50*/  LDL.64 R58, [R1+0x48] ;  /* 0x00004800013a7983 */ /* 0x000ea20000100a00 */
[C---:B---3--:R-:W-:Y:S03]  /*59c60*/  HMMA.16816.F32 R12, R8.reuse, R38, R12 ;  /* 0x00000026080c723c */ /* 0x048fe6000000180c */
[----:B------:R-:W-:Y:S04]  /*59c70*/  STL [R1+0x4d10], R20 ;  /* 0x004d101401007387 */ /* 0x000fe80000100800 */
[----:B------:R-:W-:Y:S01]  /*59c80*/  STL [R1+0x4d0c], R21 ;  /* 0x004d0c1501007387 */ /* 0x000fe20000100800 */
[----:B------:R-:W-:Y:S01]  /*59c90*/  IMAD.MOV.U32 R45, RZ, RZ, R39 ;  /* 0x000000ffff2d7224 */ /* 0x000fe200078e0027 */
[----:B----4-:R-:W-:Y:S01]  /*59ca0*/  HMMA.16816.F32 R4, R8, R42, R4 ;  /* 0x0000002a0804723c */ /* 0x010fe20000001804 */
[----:B------:R-:W-:-:S09]  /*59cb0*/  IMAD.MOV.U32 R3, RZ, RZ, R38 ;  /* 0x000000ffff037224 */ /* 0x000fd200078e0026 */
[----:B------:R0:W-:Y:S04]  /*59cc0*/  STL.64 [R1+0x1240], R12 ;  /* 0x0012400c01007387 */ /* 0x0001e80000100a00 */
[----:B------:R1:W-:Y:S04]  /*59cd0*/  STL.64 [R1+0x1248], R14 ;  /* 0x0012480e01007387 */ /* 0x0003e80000100a00 */
[----:B0-----:R-:W3:Y:S04]  /*59ce0*/  LDL.LU R12, [R1+0xeb0] ;  /* 0x000eb000010c7983 */ /* 0x001ee80000300800 */
[----:B------:R-:W3:Y:S04]  /*59cf0*/  LDL.LU R13, [R1+0xeb4] ;  /* 0x000eb400010d7983 */ /* 0x000ee80000300800 */
[----:B-1----:R-:W3:Y:S04]  /*59d00*/  LDL.LU R14, [R1+0xeb8] ;  /* 0x000eb800010e7983 */ /* 0x002ee80000300800 */
[----:B------:R-:W3:Y:S04]  /*59d10*/  LDL.LU R15, [R1+0xebc] ;  /* 0x000ebc00010f7983 */ /* 0x000ee80000300800 */
[----:B------:R-:W3:Y:S04]  /*59d20*/  LDL.64 R38, [R1+0x38] ;  /* 0x0000380001267983 */ /* 0x000ee80000100a00 */
[----:B------:R-:W-:Y:S04]  /*59d30*/  STL [R1+0x4d18], R45 ;  /* 0x004d182d01007387 */ /* 0x000fe80000100800 */
[----:B------:R-:W-:Y:S04]  /*59d40*/  STL [R1+0x4d14], R3 ;  /* 0x004d140301007387 */ /* 0x000fe80000100800 */
[----:B------:R-:W-:Y:S04]  /*59d50*/  STL.64 [R1+0x1230], R4 ;  /* 0x0012300401007387 */ /* 0x000fe80000100a00 */
[----:B------:R0:W-:Y:S04]  /*59d60*/  STL.64 [R1+0x1238], R6 ;  /* 0x0012380601007387 */ /* 0x0001e80000100a00 */
[----:B------:R-:W4:Y:S01]  /*59d70*/  LDL.LU R48, [R1+0xea0] ;  /* 0x000ea00001307983 */ /* 0x000f220000300800 */
[----:B------:R-:W-:-:S02]  /*59d80*/  IMAD.MOV.U32 R25, RZ, RZ, R34 ;  /* 0x000000ffff197224 */ /* 0x000fc400078e0022 */
[----:B------:R-:W-:Y:S02]  /*59d90*/  IMAD.MOV.U32 R24, RZ, RZ, R35 ;  /* 0x000000ffff187224 */ /* 0x000fe400078e0023 */
[----:B------:R-:W-:Y:S01]  /*59da0*/  IMAD.MOV.U32 R16, RZ, RZ, R43 ;  /* 0x000000ffff107224 */ /* 0x000fe200078e002b */
[----:B------:R-:W4:Y:S01]  /*59db0*/  LDL.LU R49, [R1+0xea4] ;  /* 0x000ea40001317983 */ /* 0x000f220000300800 */
[----:B------:R-:W-:-:S03]  /*59dc0*/  MOV R17, R42 ;  /* 0x0000002a00117202 */ /* 0x000fc60000000f00 */
[----:B------:R-:W4:Y:S04]  /*59dd0*/  LDL.LU R50, [R1+0xea8] ;  /* 0x000ea80001327983 */ /* 0x000f280000300800 */
[----:B------:R-:W4:Y:S04]  /*59de0*/  LDL.LU R51, [R1+0xeac] ;  /* 0x000eac0001337983 */ /* 0x000f280000300800 */
[----:B------:R-:W4:Y:S01]  /*59df0*/  LDL.64 R42, [R1+0x28] ;  /* 0x00002800012a7983 */ /* 0x000f220000100a00 */
[----:B0-----:R-:W-:Y:S03]  /*59e00*/  HMMA.16816.F32 R4, R8, R34, R28 ;  /* 0x000000220804723c */ /* 0x001fe6000000181c */
[----:B------:R-:W-:Y:S04]  /*59e10*/  STL [R1+0x4d20], R16 ;  /* 0x004d201001007387 */ /* 0x000fe80000100800 */
[----:B------:R-:W-:-:S12]  /*59e20*/  STL [R1+0x4d1c], R17 ;  /* 0x004d1c1101007387 */ /* 0x000fd80000100800 */
[----:B------:R0:W-:Y:S04]  /*59e30*/  STL.64 [R1+0x1090], R4 ;  /* 0x0010900401007387 */ /* 0x0001e80000100a00 */
[----:B------:R1:W-:Y:S04]  /*59e40*/  STL.64 [R1+0x1098], R6 ;  /* 0x0010980601007387 */ /* 0x0003e80000100a00 */
[----:B0-----:R-:W4:Y:S04]  /*59e50*/  LDL.LU R4, [R1+0xe90] ;  /* 0x000e900001047983 */ /* 0x001f280000300800 */
[----:B------:R-:W4:Y:S04]  /*59e60*/  LDL.LU R5, [R1+0xe94] ;  /* 0x000e940001057983 */ /* 0x000f280000300800 */
[----:B-1----:R-:W4:Y:S04]  /*59e70*/  LDL.LU R6, [R1+0xe98] ;  /* 0x000e980001067983 */ /* 0x002f280000300800 */
[----:B------:R-:W4:Y:S04]  /*59e80*/  LDL.LU R7, [R1+0xe9c] ;  /* 0x000e9c0001077983 */ /* 0x000f280000300800 */
[----:B------:R-:W4:Y:S04]  /*59e90*/  LDL.64 R30, [R1+0x18] ;  /* 0x00001800011e7983 */ /* 0x000f280000100a00 */
[----:B------:R-:W-:Y:S04]  /*59ea0*/  STL [R1+0x4d28], R24 ;  /* 0x004d281801007387 */ /* 0x000fe80000100800 */
[----:B------:R-:W-:Y:S01]  /*59eb0*/  STL [R1+0x4d24], R25 ;  /* 0x004d241901007387 */ /* 0x000fe20000100800 */
[----:B--2---:R-:W-:Y:S01]  /*59ec0*/  HMMA.16816.F32 R32, R8, R58, R52 ;  /* 0x0000003a0820723c */ /* 0x004fe20000001834 */
[----:B------:R-:W-:-:S02]  /*59ed0*/  IMAD.MOV.U32 R61, RZ, RZ, R58 ;  /* 0x000000ffff3d7224 */ /* 0x000fc400078e003a */
[----:B------:R-:W-:-:S15]  /*59ee0*/  IMAD.MOV.U32 R60, RZ, RZ, R59 ;  /* 0x000000ffff3c7224 */ /* 0x000fde00078e003b */
[----:B------:R-:W-:Y:S01]  /*59ef0*/  NOP ;  /* 0x0000000000007918 */ /* 0x000fe20000000000 */
[----:B------:R0:W-:Y:S04]  /*59f00*/  STL.64 [R1+0x1080], R32 ;  /* 0x0010802001007387 */ /* 0x0001e80000100a00 */
[----:B------:R1:W-:Y:S04]  /*59f10*/  STL.64 [R1+0x1088], R34 ;  /* 0x0010882201007387 */ /* 0x0003e80000100a00 */
[----:B0-----:R-:W2:Y:S04]  /*59f20*/  LDL.LU R32, [R1+0xe80] ;  /* 0x000e800001207983 */ /* 0x001ea80000300800 */
[----:B------:R-:W2:Y:S04]  /*59f30*/  LDL.LU R33, [R1+0xe84] ;  /* 0x000e840001217983 */ /* 0x000ea80000300800 */
[----:B-1----:R-:W2:Y:S04]  /*59f40*/  LDL.LU R34, [R1+0xe88] ;  /* 0x000e880001227983 */ /* 0x002ea80000300800 */
[----:B------:R-:W2:Y:S04]  /*59f50*/  LDL.LU R35, [R1+0xe8c] ;  /* 0x000e8c0001237983 */ /* 0x000ea80000300800 */
[----:B------:R-:W2:Y:S04]  /*59f60*/  LDL.64 R58, [R1+0x8] ;  /* 0x00000800013a7983 */ /* 0x000ea80000100a00 */
[----:B------:R-:W2:Y:S04]  /*59f70*/  LDL.LU R52, [R1+0xe70] ;  /* 0x000e700001347983 */ /* 0x000ea80000300800 */
[----:B------:R-:W2:Y:S04]  /*59f80*/  LDL.LU R53, [R1+0xe74] ;  /* 0x000e740001357983 */ /* 0x000ea80000300800 */
[----:B------:R-:W2:Y:S04]  /*59f90*/  LDL.LU R54, [R1+0xe78] ;  /* 0x000e780001367983 */ /* 0x000ea80000300800 */
[----:B------:R-:W2:Y:S01]  /*59fa0*/  LDL.LU R55, [R1+0xe7c] ;  /* 0x000e7c0001377983 */ /* 0x000ea20000300800 */
[C---:B---3--:R-:W-:Y:S08]  /*59fb0*/  HMMA.16816.F32 R12, R8.reuse, R38, R12 ;  /* 0x00000026080c723c */ /* 0x048ff0000000180c */
[----:B----4-:R-:W-:Y:S01]  /*59fc0*/  HMMA.16816.F32 R48, R8, R42, R48 ;  /* 0x0000002a0830723c */ /* 0x010fe20000001830 */
[----:B------:R-:W-:-:S10]  /*59fd0*/  IMAD.MOV.U32 R20, RZ, RZ, R38 ;  /* 0x000000ffff147224 */ /* 0x000fd400078e0026 */
[----:B------:R-:W-:Y:S04]  /*59fe0*/  STL.64 [R1+0x1070], R12 ;  /* 0x0010700c01007387 */ /* 0x000fe80000100a00 */
[----:B------:R0:W-:Y:S01]  /*59ff0*/  STL.64 [R1+0x1078], R14 ;  /* 0x0010780e01007387 */ /* 0x0001e20000100a00 */
[----:B------:R-:W-:Y:S02]  /*5a000*/  IMAD.MOV.U32 R21, RZ, RZ, R39 ;  /* 0x000000ffff157224 */ /* 0x000fe400078e0027 */
[----:B------:R-:W-:Y:S01]  /*5a010*/  IMAD.MOV.U32 R45, RZ, RZ, R42 ;  /* 0x000000ffff2d7224 */ /* 0x000fe200078e002a */
[----:B0-----:R-:W3:Y:S04]  /*5a020*/  LDL.LU.64 R14, [R1+0x4e50] ;  /* 0x004e5000010e7983 */ /* 0x001ee80000300a00 */
[----:B------:R-:W4:Y:S04]  /*5a030*/  LDL.LU.64 R12, [R1+0x4e48] ;  /* 0x004e4800010c7983 */ /* 0x000f280000300a00 */
[----:B------:R-:W3:Y:S04]  /*5a040*/  LDL.LU R36, [R1+0xe60] ;  /* 0x000e600001247983 */ /* 0x000ee80000300800 */
[----:B------:R-:W3:Y:S04]  /*5a050*/  LDL.LU R37, [R1+0xe64] ;  /* 0x000e640001257983 */ /* 0x000ee80000300800 */
[----:B------:R-:W3:Y:S04]  /*5a060*/  LDL.LU R38, [R1+0xe68] ;  /* 0x000e680001267983 */ /* 0x000ee80000300800 */
[----:B------:R-:W3:Y:S04]  /*5a070*/  LDL.LU R39, [R1+0xe6c] ;  /* 0x000e6c0001277983 */ /* 0x000ee80000300800 */
[----:B------:R0:W-:Y:S04]  /*5a080*/  STL.64 [R1+0x1060], R48 ;  /* 0x0010603001007387 */ /* 0x0001e80000100a00 */
[----:B------:R1:W-:Y:S04]  /*5a090*/  STL.64 [R1+0x1068], R50 ;  /* 0x0010683201007387 */ /* 0x0003e80000100a00 */
[----:B------:R-:W3:Y:S04]  /*5a0a0*/  LDL.LU R40, [R1+0xe50] ;  /* 0x000e500001287983 */ /* 0x000ee80000300800 */
[----:B------:R-:W3:Y:S01]  /*5a0b0*/  LDL.LU R41, [R1+0xe54] ;  /* 0x000e540001297983 */ /* 0x000ee20000300800 */
[----:B------:R-:W-:-:S03]  /*5a0c0*/  IMAD.MOV.U32 R3, RZ, RZ, R43 ;  /* 0x000000ffff037224 */ /* 0x000fc600078e002b */
[----:B------:R-:W3:Y:S04]  /*5a0d0*/  LDL.LU R42, [R1+0xe58] ;  /* 0x000e5800012a7983 */ /* 0x000ee80000300800 */
[----:B------:R-:W3:Y:S04]  /*5a0e0*/  LDL.LU R43, [R1+0xe5c] ;  /* 0x000e5c00012b7983 */ /* 0x000ee80000300800 */
[----:B0-----:R-:W3:Y:S01]  /*5a0f0*/  LDL.LU R48, [R1+0xe00] ;  /* 0x000e000001307983 */ /* 0x001ee20000300800 */
[----:B------:R-:W-:Y:S03]  /*5a100*/  HMMA.16816.F32 R4, R8, R30, R4 ;  /* 0x0000001e0804723c */ /* 0x000fe60000001804 */
[----:B------:R-:W3:Y:S04]  /*5a110*/  LDL.LU R49, [R1+0xe04] ;  /* 0x000e040001317983 */ /* 0x000ee80000300800 */
[----:B-1----:R-:W3:Y:S04]  /*5a120*/  LDL.LU R50, [R1+0xe08] ;  /* 0x000e080001327983 */ /* 0x002ee80000300800 */
[----:B------:R-:W3:Y:S01]  /*5a130*/  LDL.LU R51, [R1+0xe0c] ;  /* 0x000e0c0001337983 */ /* 0x000ee20000300800 */
[----:B------:R-:W-:-:S02]  /*5a140*/  IMAD.MOV.U32 R16, RZ, RZ, R30 ;  /* 0x000000ffff107224 */ /* 0x000fc400078e001e */
[----:B------:R-:W-:-:S05]  /*5a150*/  IMAD.MOV.U32 R17, RZ, RZ, R31 ;  /* 0x000000ffff117224 */ /* 0x000fca00078e001f */
[----:B------:R-:W-:Y:S04]  /*5a160*/  STL.64 [R1+0x1050], R4 ;  /* 0x0010500401007387 */ /* 0x000fe80000100a00 */
[----:B------:R0:W-:Y:S04]  /*5a170*/  STL.64 [R1+0x1058], R6 ;  /* 0x0010580601007387 */ /* 0x0001e80000100a00 */
[----:B0-----:R-:W3:Y:S04]  /*5a180*/  LDL.LU.64 R6, [R1+0x4e40] ;  /* 0x004e400001067983 */ /* 0x001ee80000300a00 */
[----:B------:R-:W3:Y:S04]  /*5a190*/  LDL.LU.64 R4, [R1+0x4e38] ;  /* 0x004e380001047983 */ /* 0x000ee80000300a00 */
[----:B------:R-:W3:Y:S04]  /*5a1a0*/  LDL.LU.64 R30, [R1+0x4e30] ;  /* 0x004e3000011e7983 */ /* 0x000ee80000300a00 */
[----:B------:R-:W3:Y:S04]  /*5a1b0*/  LDL.LU.64 R28, [R1+0x4e28] ;  /* 0x004e2800011c7983 */ /* 0x000ee80000300a00 */
[----:B------:R-:W-:Y:S04]  /*5a1c0*/  STL.64 [R1+0x4dc8], R18 ;  /* 0x004dc81201007387 */ /* 0x000fe80000100a00 */
[----:B------:R0:W-:Y:S04]  /*5a1d0*/  STL.64 [R1+0x4dc0], R16 ;  /* 0x004dc01001007387 */ /* 0x0001e80000100a00 */
[----:B0-----:R-:W3:Y:S04]  /*5a1e0*/  LDL.LU R16, [R1+0xe10] ;  /* 0x000e100001107983 */ /* 0x001ee80000300800 */
[----:B------:R-:W3:Y:S04]  /*5a1f0*/  LDL.LU R17, [R1+0xe14] ;  /* 0x000e140001117983 */ /* 0x000ee80000300800 */
[----:B------:R-:W3:Y:S04]  /*5a200*/  LDL.LU R18, [R1+0xe18] ;  /* 0x000e180001127983 */ /* 0x000ee80000300800 */
[----:B------:R-:W3:Y:S01]  /*5a210*/  LDL.LU R19, [R1+0xe1c] ;  /* 0x000e1c0001137983 */ /* 0x000ee20000300800 */
        /* <DEDUP_REMOVED lines=9> */
[----:B------:R-:W3:Y:S01]  /*5a2b0*/  LDL.LU.64 R56, [R1+0x4e08] ;  /* 0x004e080001387983 */ /* 0x000ee20000300a00 */
[----:B--2---:R-:W-:-:S15]  /*5a2c0*/  HMMA.16816.F32 R52, R8, R58, R52 ;  /* 0x0000003a0834723c */ /* 0x004fde0000001834 */
[----:B------:R-:W-:-:S04]  /*5a2d0*/  NOP ;  /* 0x0000000000007918 */ /* 0x000fc80000000000 */
[----:B------:R-:W-:Y:S04]  /*5a2e0*/  STL.64 [R1+0x1030], R52 ;  /* 0x0010303401007387 */ /* 0x000fe80000100a00 */
[----:B------:R0:W-:Y:S04]  /*5a2f0*/  STL.64 [R1+0x1038], R54 ;  /* 0x0010383601007387 */ /* 0x0001e80000100a00 */
[----:B0-----:R-:W2:Y:S04]  /*5a300*/  LDL.LU.64 R54, [R1+0x4e00] ;  /* 0x004e000001367983 */ /* 0x001ea80000300a00 */
[----:B------:R-:W4:Y:S01]  /*5a310*/  LDL.LU.64 R52, [R1+0x4df8] ;  /* 0x004df80001347983 */ /* 0x000f220000300a00 */
[C---:B---3--:R-:W-:Y:S03]  /*5a320*/  HMMA.16816.F32 R40, R8.reuse, R46, R40 ;  /* 0x0000002e0828723c */ /* 0x048fe60000001828 */
        /* <DEDUP_REMOVED lines=10> */
[----:B0-----:R-:W2:Y:S04]  /*5a3d0*/  LDL.LU.64 R38, [R1+0x4df0] ;  /* 0x004df00001267983 */ /* 0x001ea80000300a00 */
[----:B------:R-:W2:Y:S04]  /*5a3e0*/  LDL.LU.64 R36, [R1+0x4de8] ;  /* 0x004de80001247983 */ /* 0x000ea80000300a00 */
[----:B------:R-:W-:Y:S04]  /*5a3f0*/  STL.64 [R1+0x4c18], R54 ;  /* 0x004c183601007387 */ /* 0x000fe80000100a00 */
[----:B----4-:R0:W-:Y:S04]  /*5a400*/  STL.64 [R1+0x4c10], R52 ;  /* 0x004c103401007387 */ /* 0x0101e80000100a00 */
[----:B0-----:R-:W2:Y:S04]  /*5a410*/  LDL.LU R52, [R1+0xe30] ;  /* 0x000e300001347983 */ /* 0x001ea80000300800 */
[----:B------:R-:W2:Y:S04]  /*5a420*/  LDL.LU R53, [R1+0xe34] ;  /* 0x000e340001357983 */ /* 0x000ea80000300800 */
[----:B------:R-:W2:Y:S04]  /*5a430*/  LDL.LU R54, [R1+0xe38] ;  /* 0x000e380001367983 */ /* 0x000ea80000300800 */
[----:B------:R-:W2:Y:S04]  /*5a440*/  LDL.LU R55, [R1+0xe3c] ;  /* 0x000e3c0001377983 */ /* 0x000ea80000300800 */
[----:B------:R-:W-:Y:S04]  /*5a450*/  STL.64 [R1+0x1010], R40 ;  /* 0x0010102801007387 */ /* 0x000fe80000100a00 */
[----:B------:R0:W-:Y:S04]  /*5a460*/  STL.64 [R1+0x1018], R42 ;  /* 0x0010182a01007387 */ /* 0x0001e80000100a00 */
[----:B0-----:R-:W4:Y:S04]  /*5a470*/  LDL.LU.64 R42, [R1+0x4de0] ;  /* 0x004de000012a7983 */ /* 0x001f280000300a00 */
[----:B------:R-:W2:Y:S04]  /*5a480*/  LDL.LU.64 R40, [R1+0x4dd8] ;  /* 0x004dd80001287983 */ /* 0x000ea80000300a00 */
[----:B------:R-:W-:Y:S04]  /*5a490*/  STL.64 [R1+0x4c08], R46 ;  /* 0x004c082e01007387 */ /* 0x000fe80000100a00 */
[----:B------:R0:W-:Y:S04]  /*5a4a0*/  STL [R1+0x4c00], R44 ;  /* 0x004c002c01007387 */ /* 0x0001e80000100800 */
[----:B------:R1:W-:Y:S04]  /*5a4b0*/  STL [R1+0x4d2c], R45 ;  /* 0x004d2c2d01007387 */ /* 0x0003e80000100800 */
[----:B0-----:R-:W4:Y:S04]  /*5a4c0*/  LDL.LU R44, [R1+0xe40] ;  /* 0x000e4000012c7983 */ /* 0x001f280000300800 */
[----:B-1----:R-:W4:Y:S04]  /*5a4d0*/  LDL.LU R45, [R1+0xe44] ;  /* 0x000e4400012d7983 */ /* 0x002f280000300800 */
[----:B------:R-:W4:Y:S04]  /*5a4e0*/  LDL.LU R46, [R1+0xe48] ;  /* 0x000e4800012e7983 */ /* 0x000f280000300800 */
[----:B------:R-:W4:Y:S01]  /*5a4f0*/  LDL.LU R47, [R1+0xe4c] ;  /* 0x000e4c00012f7983 */ /* 0x000f220000300800 */
[C---:B------:R-:W-:Y:S08]  /*5a500*/  HMMA.16816.F32 R16, R8.reuse, R30, R16 ;  /* 0x0000001e0810723c */ /* 0x040ff00000001810 */
[C---:B----4-:R-:W-:Y:S01]  /*5a510*/  HMMA.16816.F32 R44, R8.reuse, R42, R44 ;  /* 0x0000002a082c723c */ /* 0x050fe2000000182c */
[----:B------:R-:W-:Y:S04]  /*5a520*/  STL.64 [R1+0x4bf8], R42 ;  /* 0x004bf82a01007387 */ /* 0x000fe80000100a00 */
[----:B--2---:R0:W-:Y:S03]  /*5a530*/  STL.64 [R1+0x4bf0], R40 ;  /* 0x004bf02801007387 */ /* 0x0041e60000100a00 */
[C---:B0-----:R-:W-:Y:S11]  /*5a540*/  HMMA.16816.F32 R40, R8.reuse, R38, R52 ;  /* 0x000000260828723c */ /* 0x041ff60000001834 */
[----:B------:R-:W-:Y:S04]  /*5a550*/  STL.64 [R1+0x1000], R44 ;  /* 0x0010002c01007387 */ /* 0x000fe80000100a00 */
[----:B------:R-:W-:Y:S04]  /*5a560*/  STL.64 [R1+0x1008], R46 ;  /* 0x0010082e01007387 */ /* 0x000fe80000100a00 */
[----:B------:R-:W-:Y:S04]  /*5a570*/  STL.64 [R1+0x4c38], R38 ;  /* 0x004c382601007387 */ /* 0x000fe80000100a00 */
[----:B------:R3:W-:Y:S02]  /*5a580*/  STL.64 [R1+0x4c30], R36 ;  /* 0x004c302401007387 */ /* 0x0007e40000100a00 */
[C---:B---3--:R-:W-:Y:S02]  /*5a590*/  HMMA.16816.F32 R36, R8.reuse, R34, R56 ;  /* 0x000000220824723c */ /* 0x048fe40000001838 */
[----:B------:R-:W-:Y:S04]  /*5a5a0*/  STL.64 [R1+0xff0], R40 ;  /* 0x000ff02801007387 */ /* 0x000fe80000100a00 */
[----:B------:R-:W-:Y:S04]  /*5a5b0*/  STL.64 [R1+0xff8], R42 ;  /* 0x000ff82a01007387 */ /* 0x000fe80000100a00 */
[----:B------:R-:W-:Y:S04]  /*5a5c0*/  STL.64 [R1+0x4c48], R34 ;  /* 0x004c482201007387 */ /* 0x000fe80000100a00 */
[----:B------:R-:W-:Y:S05]  /*5a5d0*/  STL.64 [R1+0x4c40], R32 ;  /* 0x004c402001007387 */ /* 0x000fea0000100a00 */
[----:B------:R0:W-:Y:S04]  /*5a5e0*/  STL.64 [R1+0xfe0], R36 ;  /* 0x000fe02401007387 */ /* 0x0001e80000100a00 */
[----:B------:R-:W-:Y:S04]  /*5a5f0*/  STL.64 [R1+0xfe8], R38 ;  /* 0x000fe82601007387 */ /* 0x000fe80000100a00 */
[----:B------:R-:W-:Y:S04]  /*5a600*/  STL.64 [R1+0x4c58], R30 ;  /* 0x004c581e01007387 */ /* 0x000fe80000100a00 */
[----:B------:R-:W-:Y:S04]  /*5a610*/  STL.64 [R1+0x4c50], R28 ;  /* 0x004c501c01007387 */ /* 0x000fe80000100a00 */
[----:B------:R-:W-:Y:S04]  /*5a620*/  STL.64 [R1+0xfd0], R16 ;  /* 0x000fd01001007387 */ /* 0x000fe80000100a00 */
[----:B------:R1:W-:Y:S04]  /*5a630*/  STL.64 [R1+0xfd8], R18 ;  /* 0x000fd81201007387 */ /* 0x0003e80000100a00 */
[----:B0-----:R-:W2:Y:S01]  /*5a640*/  LDL.LU R36, [R1+0xd30] ;  /* 0x000d300001247983 */ /* 0x001ea20000300800 */
[----:B-1----:R-:W-:-:S15]  /*5a650*/  HMMA.16816.F32 R16, R8, R26, R48 ;  /* 0x0000001a0810723c */ /* 0x002fde0000001830 */
[----:B------:R-:W-:-:S04]  /*5a660*/  NOP ;  /* 0x0000000000007918 */ /* 0x000fc80000000000 */
[----:B------:R-:W-:Y:S04]  /*5a670*/  STL.64 [R1+0xfb0], R16 ;  /* 0x000fb01001007387 */ /* 0x000fe80000100a00 */
[----:B------:R-:W-:Y:S04]  /*5a680*/  STL.64 [R1+0xfb8], R18 ;  /* 0x000fb81201007387 */ /* 0x000fe80000100a00 */
[----:B------:R-:W2:Y:S04]  /*5a690*/  LDL.LU R37, [R1+0xd34] ;  /* 0x000d340001257983 */ /* 0x000ea80000300800 */
[----:B------:R-:W3:Y:S04]  /*5a6a0*/  LDL.LU R38, [R1+0xd38] ;  /* 0x000d380001267983 */ /* 0x000ee80000300800 */
[----:B------:R-:W3:Y:S01]  /*5a6b0*/  LDL.LU R39, [R1+0xd3c] ;  /* 0x000d3c0001277983 */ /* 0x000ee20000300800 */
[----:B------:R-:W-:-:S02]  /*5a6c0*/  IMAD.MOV.U32 R50, RZ, RZ, R14 ;  /* 0x000000ffff327224 */ /* 0x000fc400078e000e */
[----:B------:R-:W-:Y:S02]  /*5a6d0*/  IMAD.MOV.U32 R51, RZ, RZ, R13 ;  /* 0x000000ffff337224 */ /* 0x000fe400078e000d */
[----:B------:R-:W-:Y:S02]  /*5a6e0*/  IMAD.MOV.U32 R34, RZ, RZ, R23 ;  /* 0x000000ffff227224 */ /* 0x000fe400078e0017 */
[----:B------:R-:W-:Y:S01]  /*5a6f0*/  IMAD.MOV.U32 R35, RZ, RZ, R15 ;  /* 0x000000ffff237224 */ /* 0x000fe200078e000f */
[----:B---3--:R-:W-:Y:S04]  /*5a700*/  STL.64 [R1+0x4d38], R38 ;  /* 0x004d382601007387 */ /* 0x008fe80000100a00 */
[----:B--2---:R-:W-:Y:S04]  /*5a710*/  STL.64 [R1+0x4d30], R36 ;  /* 0x004d302401007387 */ /* 0x004fe80000100a00 */
[----:B------:R-:W2:Y:S04]  /*5a720*/  LDL.LU R23, [R1+0x4dd0] ;  /* 0x004dd00001177983 */ /* 0x000ea80000300800 */
[----:B------:R0:W-:Y:S02]  /*5a730*/  STL.64 [R1+0x4d60], R50 ;  /* 0x004d603201007387 */ /* 0x0001e40000100a00 */
[----:B0-----:R-:W-:-:S02]  /*5a740*/  IMAD.MOV.U32 R50, RZ, RZ, R12 ;  /* 0x000000ffff327224 */ /* 0x001fc400078e000c */
[----:B------:R-:W-:-:S05]  /*5a750*/  IMAD.MOV.U32 R51, RZ, RZ, R7 ;  /* 0x000000ffff337224 */ /* 0x000fca00078e0007 */
[----:B------:R-:W-:Y:S04]  /*5a760*/  STL.64 [R1+0x4d78], R50 ;  /* 0x004d783201007387 */ /* 0x000fe80000100a00 */
[----:B------:R0:W-:Y:S04]  /*5a770*/  STL.64 [R1+0x4d40], R34 ;  /* 0x004d402201007387 */ /* 0x0001e80000100a00 */
[----:B0-----:R-:W3:Y:S01]  /*5a780*/  LDL.64 R34, [R1+0xf8] ;  /* 0x0000f80001227983 */ /* 0x001ee20000100a00 */
[----:B------:R-:W-:Y:S02]  /*5a790*/  IMAD.MOV.U32 R50, RZ, RZ, R6 ;  /* 0x000000ffff327224 */ /* 0x000fe400078e0006 */
[----:B------:R-:W-:Y:S01]  /*5a7a0*/  IMAD.MOV.U32 R51, RZ, RZ, R5 ;  /* 0x000000ffff337224 */ /* 0x000fe200078e0005 */
[----:B---3--:R0:W-:Y:S04]  /*5a7b0*/  STL.64 [R1+0x4d58], R34 ;  /* 0x004d582201007387 */ /* 0x0081e80000100a00 */
[----:B------:R-:W3:Y:S04]  /*5a7c0*/  LDL.LU R32, [R1+0x400] ;  /* 0x0004000001207983 */ /* 0x000ee80000300800 */
[----:B------:R-:W3:Y:S04]  /*5a7d0*/  LDL.LU R33, [R1+0x404] ;  /* 0x0004040001217983 */ /* 0x000ee80000300800 */
[----:B0-----:R-:W4:Y:S04]  /*5a7e0*/  LDL.LU R34, [R1+0x408] ;  /* 0x0004080001227983 */ /* 0x001f280000300800 */
[----:B------:R-:W4:Y:S04]  /*5a7f0*/  LDL.LU R35, [R1+0x40c] ;  /* 0x00040c0001237983 */ /* 0x000f280000300800 */
[----:B------:R0:W-:Y:S02]  /*5a800*/  STL.64 [R1+0x4d90], R50 ;  /* 0x004d903201007387 */ /* 0x0001e40000100a00 */
[----:B0-----:R-:W-:Y:S01]  /*5a810*/  IMAD.MOV.U32 R50, RZ, RZ, R4 ;  /* 0x000000ffff327224 */ /* 0x001fe200078e0004 */
[----:B------:R-:W-:Y:S01]  /*5a820*/  MOV R51, R2 ;  /* 0x0000000200337202 */ /* 0x000fe20000000f00 */
[----:B----4-:R-:W-:Y:S04]  /*5a830*/  STL.64 [R1+0x4d70], R34 ;  /* 0x004d702201007387 */ /* 0x010fe80000100a00 */
[----:B---3--:R0:W-:Y:S04]  /*5a840*/  STL.64 [R1+0x4d68], R32 ;  /* 0x004d682001007387 */ /* 0x0081e80000100a00 */
[----:B0-----:R-:W3:Y:S04]  /*5a850*/  LDL.LU R32, [R1+0xd90] ;  /* 0x000d900001207983 */ /* 0x001ee80000300800 */
[----:B------:R-:W3:Y:S04]  /*5a860*/  LDL.LU R33, [R1+0xd94] ;  /* 0x000d940001217983 */ /* 0x000ee80000300800 */
[----:B------:R-:W4:Y:S04]  /*5a870*/  LDL.LU R34, [R1+0xd98] ;  /* 0x000d980001227983 */ /* 0x000f280000300800 */
[----:B------:R-:W4:Y:S04]  /*5a880*/  LDL.LU R35, [R1+0xd9c] ;  /* 0x000d9c0001237983 */ /* 0x000f280000300800 */
[----:B------:R0:W-:Y:S04]  /*5a890*/  STL.64 [R1+0x4da8], R50 ;  /* 0x004da83201007387 */ /* 0x0001e80000100a00 */
[----:B------:R-:W2:Y:S04]  /*5a8a0*/  LDL.LU R48, [R1+0xdc0] ;  /* 0x000dc00001307983 */ /* 0x000ea80000300800 */
[----:B------:R-:W2:Y:S04]  /*5a8b0*/  LDL.LU R49, [R1+0xdc4] ;  /* 0x000dc40001317983 */ /* 0x000ea80000300800 */
        /* <DEDUP_REMOVED lines=14> */
[----:B----4-:R-:W-:Y:S04]  /*5a9a0*/  STL.64 [R1+0x4d88], R34 ;  /* 0x004d882201007387 */ /* 0x010fe80000100a00 */
[----:B---3--:R0:W-:Y:S04]  /*5a9b0*/  STL.64 [R1+0x4d80], R32 ;  /* 0x004d802001007387 */ /* 0x0081e80000100a00 */
[----:B0-----:R-:W3:Y:S04]  /*5a9c0*/  LDL.LU R32, [R1+0xda0] ;  /* 0x000da00001207983 */ /* 0x001ee80000300800 */
[----:B------:R-:W3:Y:S04]  /*5a9d0*/  LDL.LU R33, [R1+0xda4] ;  /* 0x000da40001217983 */ /* 0x000ee80000300800 */
[----:B------:R-:W4:Y:S04]  /*5a9e0*/  LDL.LU R34, [R1+0xda8] ;  /* 0x000da80001227983 */ /* 0x000f280000300800 */
[----:B------:R-:W4:Y:S01]  /*5a9f0*/  LDL.LU R35, [R1+0xdac] ;  /* 0x000dac0001237983 */ /* 0x000f220000300800 */
[C---:B--2---:R-:W-:Y:S03]  /*5aa00*/  HMMA.16816.F32 R16, R8.reuse, R22, R16 ;  /* 0x000000160810723c */ /* 0x044fe60000001810 */
[----:B----4-:R-:W-:Y:S04]  /*5aa10*/  STL.64 [R1+0x4da0], R34 ;  /* 0x004da02201007387 */ /* 0x010fe80000100a00 */
[----:B---3--:R0:W-:Y:S04]  /*5aa20*/  STL.64 [R1+0x4d98], R32 ;  /* 0x004d982001007387 */ /* 0x0081e80000100a00 */
[----:B0-----:R-:W2:Y:S04]  /*5aa30*/  LDL.LU R32, [R1+0xdb0] ;  /* 0x000db00001207983 */ /* 0x001ea80000300800 */
[----:B------:R-:W2:Y:S04]  /*5aa40*/  LDL.LU R33, [R1+0xdb4] ;  /* 0x000db40001217983 */ /* 0x000ea80000300800 */
[----:B------:R-:W2:Y:S04]  /*5aa50*/  LDL.LU R34, [R1+0xdb8] ;  /* 0x000db80001227983 */ /* 0x000ea80000300800 */
[----:B------:R-:W2:Y:S04]  /*5aa60*/  LDL.LU R35, [R1+0xdbc] ;  /* 0x000dbc0001237983 */ /* 0x000ea80000300800 */
[----:B------:R-:W3:Y:S04]  /*5aa70*/  LDL.64 R38, [R1+0xe8] ;  /* 0x0000e80001267983 */ /* 0x000ee80000100a00 */
[----:B------:R-:W4:Y:S04]  /*5aa80*/  LDL.LU R44, [R1+0xd50] ;  /* 0x000d5000012c7983 */ /* 0x000f280000300800 */
[----:B------:R-:W4:Y:S04]  /*5aa90*/  LDL.LU R45, [R1+0xd54] ;  /* 0x000d5400012d7983 */ /* 0x000f280000300800 */
[----:B------:R-:W4:Y:S04]  /*5aaa0*/  LDL.LU R46, [R1+0xd58] ;  /* 0x000d5800012e7983 */ /* 0x000f280000300800 */
[----:B------:R-:W4:Y:S04]  /*5aab0*/  LDL.LU R47, [R1+0xd5c] ;  /* 0x000d5c00012f7983 */ /* 0x000f280000300800 */
[----:B------:R-:W2:Y:S04]  /*5aac0*/  LDL.LU R28, [R1+0xd40] ;  /* 0x000d4000011c7983 */ /* 0x000ea80000300800 */
[----:B------:R-:W2:Y:S04]  /*5aad0*/  LDL.LU R29, [R1+0xd44] ;  /* 0x000d4400011d7983 */ /* 0x000ea80000300800 */
[----:B------:R-:W2:Y:S04]  /*5aae0*/  LDL.LU R30, [R1+0xd48] ;  /* 0x000d4800011e7983 */ /* 0x000ea80000300800 */
[----:B------:R-:W2:Y:S04]  /*5aaf0*/  LDL.LU R31, [R1+0xd4c] ;  /* 0x000d4c00011f7983 */ /* 0x000ea80000300800 */
[----:B------:R-:W2:Y:S04]  /*5ab00*/  LDL.64 R42, [R1+0xb8] ;  /* 0x0000b800012a7983 */ /* 0x000ea80000100a00 */
[----:B------:R-:W2:Y:S04]  /*5ab10*/  LDL.LU R52, [R1+0xd20] ;  /* 0x000d200001347983 */ /* 0x000ea80000300800 */
[----:B------:R-:W2:Y:S04]  /*5ab20*/  LDL.LU R53, [R1+0xd24] ;  /* 0x000d240001357983 */ /* 0x000ea80000300800 */
[----:B------:R-:W2:Y:S04]  /*5ab30*/  LDL.LU R54, [R1+0xd28] ;  /* 0x000d280001367983 */ /* 0x000ea80000300800 */
[----:B------:R-:W2:Y:S04]  /*5ab40*/  LDL.LU R55, [R1+0xd2c] ;  /* 0x000d2c0001377983 */ /* 0x000ea80000300800 */
[----:B------:R-:W2:Y:S04]  /*5ab50*/  LDL.64 R58, [R1+0xa8] ;  /* 0x0000a800013a7983 */ /* 0x000ea80000100a00 */
[----:B------:R-:W-:Y:S04]  /*5ab60*/  STL.64 [R1+0x4c60], R26 ;  /* 0x004c601a01007387 */ /* 0x000fe80000100a00 */
[----:B------:R-:W-:Y:S04]  /*5ab70*/  STL.64 [R1+0xfa0], R16 ;  /* 0x000fa01001007387 */ /* 0x000fe80000100a00 */
[----:B------:R0:W-:Y:S04]  /*5ab80*/  STL.64 [R1+0xfa8], R18 ;  /* 0x000fa81201007387 */ /* 0x0001e80000100a00 */
[----:B0-----:R-:W2:Y:S04]  /*5ab90*/  LDL.LU.64 R18, [R1+0x4dc8] ;  /* 0x004dc80001127983 */ /* 0x001ea80000300a00 */
[----:B------:R-:W3:Y:S01]  /*5aba0*/  LDL.LU.64 R16, [R1+0x4dc0] ;  /* 0x004dc00001107983 */ /* 0x000ee20000300a00 */
[----:B--2---:R-:W-:-:S15]  /*5abb0*/  HMMA.16816.F32 R12, R8, R18, R12 ;  /* 0x00000012080c723c */ /* 0x004fde000000180c */
[----:B------:R-:W-:-:S04]  /*5abc0*/  NOP ;  /* 0x0000000000007918 */ /* 0x000fc80000000000 */
[----:B------:R-:W-:Y:S04]  /*5abd0*/  STL.64 [R1+0xf90], R12 ;  /* 0x000f900c01007387 */ /* 0x000fe80000100a00 */
[----:B------:R0:W-:Y:S04]  /*5abe0*/  STL.64 [R1+0xf98], R14 ;  /* 0x000f980e01007387 */ /* 0x0001e80000100a00 */
[----:B0-----:R-:W2:Y:S04]  /*5abf0*/  LDL.LU.64 R14, [R1+0x4db8] ;  /* 0x004db800010e7983 */ /* 0x001ea80000300a00 */
[----:B------:R-:W-:Y:S01]  /*5ac00*/  STL.64 [R1+0x4be8], R18 ;  /* 0x004be81201007387 */ /* 0x000fe20000100a00 */
[----:B--2---:R-:W-:-:S15]  /*5ac10*/  HMMA.16816.F32 R4, R8, R14, R4 ;  /* 0x0000000e0804723c */ /* 0x004fde0000001804 */
[----:B------:R-:W-:-:S04]  /*5ac20*/  NOP ;  /* 0x0000000000007918 */ /* 0x000fc80000000000 */
[----:B------:R-:W-:Y:S04]  /*5ac30*/  STL.64 [R1+0xf80], R4 ;  /* 0x000f800401007387 */ /* 0x000fe80000100a00 */
[----:B------:R0:W-:Y:S04]  /*5ac40*/  STL.64 [R1+0xf88], R6 ;  /* 0x000f880601007387 */ /* 0x0001e80000100a00 */
[----:B0-----:R-:W2:Y:S02]  /*5ac50*/  LDL.LU.64 R6, [R1+0x4db0] ;  /* 0x004db00001067983 */ /* 0x001ea40000300a00 */
[----:B--2---:R-:W-:-:S15]  /*5ac60*/  HMMA.16816.F32 R48, R8, R6, R48 ;  /* 0x000000060830723c */ /* 0x004fde0000001830 */
[----:B------:R-:W-:-:S04]  /*5ac70*/  NOP ;  /* 0x0000000000007918 */ /* 0x000fc80000000000 */
[----:B------:R-:W-:Y:S04]  /*5ac80*/  STL.64 [R1+0xf70], R48 ;  /* 0x000f703001007387 */ /* 0x000fe80000100a00 */
[----:B------:R0:W-:Y:S04]  /*5ac90*/  STL.64 [R1+0xf78], R50 ;  /* 0x000f783201007387 */ /* 0x0001e80000100a00 */
[----:B0-----:R-:W2:Y:S04]  /*5aca0*/  LDL.LU.64 R50, [R1+0x4da8] ;  /* 0x004da80001327983 */ /* 0x001ea80000300a00 */
[----:B------:R0:W-:Y:S04]  /*5acb0*/  STL.64 [R1+0x4bd0], R6 ;  /* 0x004bd00601007387 */ /* 0x0001e80000100a00 */
[----:B------:R-:W3:Y:S04]  /*5acc0*/  LDL.LU R4, [R1+0xd60] ;  /* 0x000d600001047983 */ /* 0x000ee80000300800 */
[----:B------:R-:W3:Y:S04]  /*5acd0*/  LDL.LU R5, [R1+0xd64] ;  /* 0x000d640001057983 */ /* 0x000ee80000300800 */
[----:B0-----:R-:W3:Y:S04]  /*5ace0*/  LDL.LU R6, [R1+0xd68] ;  /* 0x000d680001067983 */ /* 0x001ee80000300800 */
[----:B------:R-:W3:Y:S01]  /*5acf0*/  LDL.LU R7, [R1+0xd6c] ;  /* 0x000d6c0001077983 */ /* 0x000ee20000300800 */
[----:B--2---:R-:W-:Y:S03]  /*5ad00*/  HMMA.16816.F32 R48, R8, R50, R32 ;  /* 0x000000320830723c */ /* 0x004fe60000001820 */
[----:B------:R-:W2:Y:S04]  /*5ad10*/  LDL.LU.64 R34, [R1+0x4da0] ;  /* 0x004da00001227983 */ /* 0x000ea80000300a00 */
[----:B------:R-:W2:-:S12]  /*5ad20*/  LDL.LU.64 R32, [R1+0x4d98] ;  /* 0x004d980001207983 */ /* 0x000e980000300a00 */
[----:B------:R-:W-:Y:S04]  /*5ad30*/  STL.64 [R1+0xf60], R48 ;  /* 0x000f603001007387 */ /* 0x000fe80000100a00 */
[----:B------:R0:W-:Y:S04]  /*5ad40*/  STL.64 [R1+0xf68], R50 ;  /* 0x000f683201007387 */ /* 0x0001e80000100a00 */
[----:B0-----:R-:W2:Y:S02]  /*5ad50*/  LDL.LU.64 R50, [R1+0x4d90] ;  /* 0x004d900001327983 */ /* 0x001ea40000300a00 */
[----:B--2---:R-:W-:Y:S02]  /*5ad60*/  HMMA.16816.F32 R48, R8, R50, R32 ;  /* 0x000000320830723c */ /* 0x004fe40000001820 */
[----:B------:R-:W2:Y:S04]  /*5ad70*/  LDL.LU.64 R34, [R1+0x4d88] ;  /* 0x004d880001227983 */ /* 0x000ea80000300a00 */
[----:B------:R-:W2:-:S13]  /*5ad80*/  LDL.LU.64 R32, [R1+0x4d80] ;  /* 0x004d800001207983 */ /* 0x000e9a0000300a00 */
        /* <DEDUP_REMOVED lines=11> */
[----:B------:R-:W3:Y:S04]  /*5ae40*/  LDL.LU.64 R50, [R1+0x4d50] ;  /* 0x004d500001327983 */ /* 0x000ee80000300a00 */
[----:B------:R-:W3:Y:S09]  /*5ae50*/  LDL.LU.64 R48, [R1+0x4d48] ;  /* 0x004d480001307983 */ /* 0x000ef20000300a00 */
[----:B------:R-:W-:Y:S04]  /*5ae60*/  STL.64 [R1+0x400], R8 ;  /* 0x0004000801007387 */ /* 0x000fe80000100a00 */
[----:B------:R-:W-:Y:S04]  /*5ae70*/  STL.64 [R1+0x408], R10 ;  /* 0x0004080a01007387 */ /* 0x000fe80000100a00 */
[----:B------:R-:W0:Y:S04]  /*5ae80*/  LDSM.16.MT88.4 R8, [R0+UR5+0x9080] ;  /* 0x009080050008783b */ /* 0x000e280008004200 */
[----:B0-----:R-:W-:Y:S04]  /*5ae90*/  STL.64 [R1+0x4ba8], R10 ;  /* 0x004ba80a01007387 */ /* 0x001fe80000100a00 */
[----:B------:R0:W-:Y:S04]  /*5aea0*/  STL.64 [R1+0x4ba0], R8 ;  /* 0x004ba00801007387 */ /* 0x0001e80000100a00 */
[----:B0-----:R-:W2:Y:S04]  /*5aeb0*/  LDL.LU R8, [R1+0xd70] ;  /* 0x000d700001087983 */ /* 0x001ea80000300800 */
[----:B------:R-:W2:Y:S04]  /*5aec0*/  LDL.LU R9, [R1+0xd74] ;  /* 0x000d740001097983 */ /* 0x000ea80000300800 */
[----:B------:R-:W2:Y:S04]  /*5aed0*/  LDL.LU R10, [R1+0xd78] ;  /* 0x000d7800010a7983 */ /* 0x000ea80000300800 */
[----:B------:R-:W2:Y:S01]  /*5aee0*/  LDL.LU R11, [R1+0xd7c] ;  /* 0x000d7c00010b7983 */ /* 0x000ea20000300800 */
[C---:B---3--:R-:W-:Y:S08]  /*5aef0*/  HMMA.16816.F32 R4, R48.reuse, R38, R4 ;  /* 0x000000263004723c */ /* 0x048ff00000001804 */
[----:B--2---:R-:W-:-:S15]  /*5af00*/  HMMA.16816.F32 R8, R48, R34, R8 ;  /* 0x000000223008723c */ /* 0x004fde0000001808 */
[----:B------:R-:W-:-:S04]  /*5af10*/  NOP ;  /* 0x0000000000007918 */ /* 0x000fc80000000000 */
[----:B------:R0:W-:Y:S04]  /*5af20*/  STL.64 [R1+0xd70], R8 ;  /* 0x000d700801007387 */ /* 0x0001e80000100a00 */
[----:B------:R1:W-:Y:S01]  /*5af30*/  STL.64 [R1+0xd78], R10 ;  /* 0x000d780a01007387 */ /* 0x0003e20000100a00 */
[----:B0-----:R-:W-:Y:S02]  /*5af40*/  IMAD.MOV.U32 R9, RZ, RZ, R34 ;  /* 0x000000ffff097224 */ /* 0x001fe400078e0022 */
[----:B------:R-:W-:Y:S02]  /*5af50*/  IMAD.MOV.U32 R8, RZ, RZ, R35 ;  /* 0x000000ffff087224 */ /* 0x000fe400078e0023 */
[----:B------:R-:W2:Y:S04]  /*5af60*/  LDL.LU.64 R34, [R1+0x4d40] ;  /* 0x004d400001227983 */ /* 0x000ea80000300a00 */
[----:B------:R-:W-:Y:S04]  /*5af70*/  STL.64 [R1+0x4c68], R8 ;  /* 0x004c680801007387 */ /* 0x000fe80000100a00 */
[----:B-1----:R-:W4:Y:S04]  /*5af80*/  LDL.64 R10, [R1+0xd8] ;  /* 0x0000d800010a7983 */ /* 0x002f280000100a00 */
[----:B------:R0:W-:Y:S04]  /*5af90*/  STL.64 [R1+0xd60], R4 ;  /* 0x000d600401007387 */ /* 0x0001e80000100a00 */
[----:B------:R1:W-:Y:S01]  /*5afa0*/  STL.64 [R1+0xd68], R6 ;  /* 0x000d680601007387 */ /* 0x0003e20000100a00 */
[----:B0-----:R-:W-:-:S02]  /*5afb0*/  IMAD.MOV.U32 R5, RZ, RZ, R38 ;  /* 0x000000ffff057224 */ /* 0x001fc400078e0026 */
[----:B------:R-:W-:Y:S02]  /*5afc0*/  IMAD.MOV.U32 R4, RZ, RZ, R39 ;  /* 0x000000ffff047224 */ /* 0x000fe400078e0027 */
[----:B------:R-:W3:Y:S04]  /*5afd0*/  LDL.LU.64 R38, [R1+0x4d38] ;  /* 0x004d380001267983 */ /* 0x000ee80000300a00 */
[----:B------:R-:W3:Y:S01]  /*5afe0*/  LDL.LU.64 R36, [R1+0x4d30] ;  /* 0x004d300001247983 */ /* 0x000ee20000300a00 */
[----:B------:R-:W-:Y:S02]  /*5aff0*/  IMAD.MOV.U32 R13, RZ, RZ, R58 ;  /* 0x000000ffff0d7224 */ /* 0x000fe400078e003a */
[----:B------:R-:W-:Y:S01]  /*5b000*/  IMAD.MOV.U32 R12, RZ, RZ, R59 ;  /* 0x000000ffff0c7224 */ /* 0x000fe200078e003b */
[----:B----4-:R-:W-:Y:S01]  /*5b010*/  HMMA.16816.F32 R44, R48, R10, R44 ;  /* 0x0000000a302c723c */ /* 0x010fe2000000182c */
[----:B-1----:R-:W-:-:S02]  /*5b020*/  IMAD.MOV.U32 R7, RZ, RZ, R10 ;  /* 0x000000ffff077224 */ /* 0x002fc400078e000a */
[----:B------:R-:W-:-:S05]  /*5b030*/  IMAD.MOV.U32 R6, RZ, RZ, R11 ;  /* 0x000000ffff067224 */ /* 0x000fca00078e000b */
[C---:B--2---:R-:W-:Y:S11]  /*5b040*/  HMMA.16816.F32 R8, R48.reuse, R34, R28 ;  /* 0x000000223008723c */ /* 0x044ff6000000181c */
[----:B------:R0:W-:Y:S04]  /*5b050*/  STL.64 [R1+0xd50], R44 ;  /* 0x000d502c01007387 */ /* 0x0001e80000100a00 */
[----:B------:R-:W-:Y:S04]  /*5b060*/  STL.64 [R1+0xd58], R46 ;  /* 0x000d582e01007387 */ /* 0x000fe80000100a00 */
[----:B0-----:R-:W2:Y:S04]  /*5b070*/  LDL.LU R45, [R1+0x4d2c] ;  /* 0x004d2c00012d7983 */ /* 0x001ea80000300800 */
[----:B------:R-:W-:Y:S04]  /*5b080*/  STL.64 [R1+0x4c78], R6 ;  /* 0x004c780601007387 */ /* 0x000fe80000100a00 */
[----:B------:R3:W-:Y:S02]  /*5b090*/  STL.64 [R1+0x4c70], R4 ;  /* 0x004c700401007387 */ /* 0x0007e40000100a00 */
[----:B---3--:R-:W-:Y:S02]  /*5b0a0*/  HMMA.16816.F32 R4, R48, R42, R36 ;  /* 0x0000002a3004723c */ /* 0x008fe40000001824 */
[----:B------:R-:W-:Y:S04]  /*5b0b0*/  STL.64 [R1+0xd40], R8 ;  /* 0x000d400801007387 */ /* 0x000fe80000100a00 */
[----:B------:R-:W-:-:S13]  /*5b0c0*/  STL.64 [R1+0xd48], R10 ;  /* 0x000d480a01007387 */ /* 0x000fda0000100a00 */
[----:B------:R-:W-:Y:S04]  /*5b0d0*/  STL.64 [R1+0xd30], R4 ;  /* 0x000d300401007387 */ /* 0x000fe80000100a00 */
[----:B------:R0:W-:Y:S02]  /*5b0e0*/  STL.64 [R1+0xd38], R6 ;  /* 0x000d380601007387 */ /* 0x0001e40000100a00 */
[----:B0-----:R-:W-:Y:S01]  /*5b0f0*/  HMMA.16816.F32 R4, R48, R58, R52 ;  /* 0x0000003a3004723c */ /* 0x001fe20000001834 */
[----:B------:R-:W-:Y:S02]  /*5b100*/  IMAD.MOV.U32 R58, RZ, RZ, R24 ;  /* 0x000000ffff3a7224 */ /* 0x000fe400078e0018 */
[----:B------:R-:W-:-:S15]  /*5b110*/  IMAD.MOV.U32 R59, RZ, RZ, R25 ;  /* 0x000000ffff3b7224 */ /* 0x000fde00078e0019 */
[----:B------:R-:W-:Y:S01]  /*5b120*/  NOP ;  /* 0x0000000000007918 */ /* 0x000fe20000000000 */
[----:B------:R-:W-:Y:S04]  /*5b130*/  STL.64 [R1+0xd20], R4 ;  /* 0x000d200401007387 */ /* 0x000fe80000100a00 */
[----:B------:R0:W-:Y:S04]  /*5b140*/  STL.64 [R1+0xd28], R6 ;  /* 0x000d280601007387 */ /* 0x0001e80000100a00 */
[----:B------:R-:W3:Y:S04]  /*5b150*/  LDL.LU R24, [R1+0x4d28] ;  /* 0x004d280001187983 */ /* 0x000ee80000300800 */
[----:B------:R-:W4:Y:S04]  /*5b160*/  LDL.LU R25, [R1+0x4d24] ;  /* 0x004d240001197983 */ /* 0x000f280000300800 */
[----:B------:R-:W-:Y:S04]  /*5b170*/  STL.64 [R1+0x4c80], R58 ;  /* 0x004c803a01007387 */ /* 0x000fe80000100a00 */
[----:B------:R-:W2:Y:S04]  /*5b180*/  LDL.LU R36, [R1+0xc80] ;  /* 0x000c800001247983 */ /* 0x000ea80000300800 */
[----:B------:R-:W2:Y:S04]  /*5b190*/  LDL.LU R37, [R1+0xc84] ;  /* 0x000c840001257983 */ /* 0x000ea80000300800 */
[----:B------:R-:W2:Y:S04]  /*5b1a0*/  LDL.LU R38, [R1+0xc88] ;  /* 0x000c880001267983 */ /* 0x000ea80000300800 */
[----:B------:R-:W2:Y:S01]  /*5b1b0*/  LDL.LU R39, [R1+0xc8c] ;  /* 0x000c8c0001277983 */ /* 0x000ea20000300800 */
[----:B------:R-:W-:-:S02]  /*5b1c0*/  IMAD.MOV.U32 R34, RZ, RZ, R16 ;  /* 0x000000ffff227224 */ /* 0x000fc400078e0010 */
[----:B------:R-:W-:Y:S01]  /*5b1d0*/  IMAD.MOV.U32 R35, RZ, RZ, R17 ;  /* 0x000000ffff237224 */ /* 0x000fe200078e0011 */
[----:B--2---:R1:W-:Y:S04]  /*5b1e0*/  STL.64 [R1+0x4c90], R38 ;  /* 0x004c902601007387 */ /* 0x0043e80000100a00 */
[----:B------:R-:W-:Y:S04]  /*5b1f0*/  STL.64 [R1+0x4c88], R36 ;  /* 0x004c882401007387 */ /* 0x000fe80000100a00 */
[----:B------:R-:W2:Y:S04]  /*5b200*/  LDL.LU R16, [R1+0x4d20] ;  /* 0x004d200001107983 */ /* 0x000ea80000300800 */
[----:B------:R-:W2:Y:S04]  /*5b210*/  LDL.LU R17, [R1+0x4d1c] ;  /* 0x004d1c0001117983 */ /* 0x000ea80000300800 */
[----:B------:R0:W-:Y:S04]  /*5b220*/  STL.64 [R1+0x4c98], R34 ;  /* 0x004c982201007387 */ /* 0x0001e80000100a00 */
        /* <DEDUP_REMOVED lines=15> */
[----:B0-----:R-:W-:-:S02]  /*5b320*/  IMAD.MOV.U32 R6, RZ, RZ, R20 ;  /* 0x000000ffff067224 */ /* 0x001fc400078e0014 */
[----:B------:R-:W-:Y:S02]  /*5b330*/  IMAD.MOV.U32 R7, RZ, RZ, R21 ;  /* 0x000000ffff077224 */ /* 0x000fe400078e0015 */
[----:B-1----:R-:W-:Y:S02]  /*5b340*/  IMAD.MOV.U32 R38, RZ, RZ, R61 ;  /* 0x000000ffff267224 */ /* 0x002fe400078e003d */
[----:B------:R-:W-:Y:S01]  /*5b350*/  IMAD.MOV.U32 R39, RZ, RZ, R60 ;  /* 0x000000ffff277224 */ /* 0x000fe200078e003c */
[----:B--2---:R0:W-:Y:S04]  /*5b360*/  STL.64 [R1+0x4cc0], R10 ;  /* 0x004cc00a01007387 */ /* 0x0041e80000100a00 */
[----:B------:R-:W-:Y:S04]  /*5b370*/  STL.64 [R1+0x4cb8], R8 ;  /* 0x004cb80801007387 */ /* 0x000fe80000100a00 */
[----:B------:R-:W2:Y:S04]  /*5b380*/  LDL.LU R20, [R1+0x4d10] ;  /* 0x004d100001147983 */ /* 0x000ea80000300800 */
[----:B------:R-:W2:Y:S04]  /*5b390*/  LDL.LU R21, [R1+0x4d0c] ;  /* 0x004d0c0001157983 */ /* 0x000ea80000300800 */
        /* <DEDUP_REMOVED lines=8> */
[----:B----4-:R-:W-:-:S02]  /*5b420*/  IMAD.MOV.U32 R30, RZ, RZ, R25 ;  /* 0x000000ffff1e7224 */ /* 0x010fc400078e0019 */
[----:B---3--:R-:W-:Y:S01]  /*5b430*/  IMAD.MOV.U32 R31, RZ, RZ, R24 ;  /* 0x000000ffff1f7224 */ /* 0x008fe200078e0018 */
[----:B--2---:R-:W-:Y:S04]  /*5b440*/  STL.64 [R1+0x4ce0], R34 ;  /* 0x004ce02201007387 */ /* 0x004fe80000100a00 */
[----:B------:R-:W-:Y:S04]  /*5b450*/  STL.64 [R1+0x4cd8], R32 ;  /* 0x004cd82001007387 */ /* 0x000fe80000100a00 */
[----:B------:R-:W-:Y:S04]  /*5b460*/  STL.64 [R1+0x4ce8], R30 ;  /* 0x004ce81e01007387 */ /* 0x000fe80000100a00 */
[----:B------:R-:W2:Y:S04]  /*5b470*/  LDL.LU R24, [R1+0xcd0] ;  /* 0x000cd00001187983 */ /* 0x000ea80000300800 */
[----:B------:R-:W2:Y:S04]  /*5b480*/  LDL.LU R25, [R1+0xcd4] ;  /* 0x000cd40001197983 */ /* 0x000ea80000300800 */
[----:B------:R-:W3:Y:S04]  /*5b490*/  LDL.LU R26, [R1+0xcd8] ;  /* 0x000cd800011a7983 */ /* 0x000ee80000300800 */
[----:B------:R-:W3:Y:S01]  /*5b4a0*/  LDL.LU R27, [R1+0xcdc] ;  /* 0x000cdc00011b7983 */ /* 0x000ee20000300800 */
[----:B0-----:R-:W-:Y:S01]  /*5b4b0*/  IMAD.MOV.U32 R11, RZ, RZ, R16 ;  /* 0x000000ffff0b7224 */ /* 0x001fe200078e0010 */
[----:B------:R-:W-:Y:S01]  /*5b4c0*/  MOV R10, R17 ;  /* 0x00000011000a7202 */ /* 0x000fe20000000f00 */
[----:B------:R-:W-:-:S02]  /*5b4d0*/  IMAD.MOV.U32 R2, RZ, RZ, R42 ;  /* 0x000000ffff027224 */ /* 0x000fc400078e002a */
[----:B------:R-:W-:Y:S02]  /*5b4e0*/  IMAD.MOV.U32 R0, RZ, RZ, R43 ;  /* 0x000000ffff007224 */ /* 0x000fe400078e002b */
[----:B-1----:R-:W-:Y:S01]  /*5b4f0*/  IMAD.MOV.U32 R38, RZ, RZ, R3 ;  /* 0x000000ffff267224 */ /* 0x002fe200078e0003 */
[----:B---3--:R-:W-:Y:S04]  /*5b500*/  STL.64 [R1+0x4cf8], R26 ;  /* 0x004cf81a01007387 */ /* 0x008fe80000100a00 */
[----:B--2---:R0:W-:Y:S04]  /*5b510*/  STL.64 [R1+0x4cf0], R24 ;  /* 0x004cf01801007387 */ /* 0x0041e80000100a00 */
[----:B------:R-:W2:Y:S04]  /*5b520*/  LDL.LU R16, [R1+0xd10] ;  /* 0x000d100001107983 */ /* 0x000ea80000300800 */
[----:B------:R-:W2:Y:S04]  /*5b530*/  LDL.LU R17, [R1+0xd14] ;  /* 0x000d140001117983 */ /* 0x000ea80000300800 */
[----:B------:R-:W2:Y:S04]  /*5b540*/  LDL.LU R18, [R1+0xd18] ;  /* 0x000d180001127983 */ /* 0x000ea80000300800 */
[----:B------:R-:W2:Y:S04]  /*5b550*/  LDL.LU R19, [R1+0xd1c] ;  /* 0x000d1c0001137983 */ /* 0x000ea80000300800 */
[----:B------:R-:W2:Y:S04]  /*5b560*/  LDL.64 R42, [R1+0x98] ;  /* 0x00009800012a7983 */ /* 0x000ea80000100a00 */
[----:B------:R-:W3:Y:S04]  /*5b570*/  LDL.LU R4, [R1+0xce0] ;  /* 0x000ce00001047983 */ /* 0x000ee80000300800 */
[----:B------:R-:W3:Y:S04]  /*5b580*/  LDL.LU R5, [R1+0xce4] ;  /* 0x000ce40001057983 */ /* 0x000ee80000300800 */
[----:B------:R-:W3:Y:S04]  /*5b590*/  LDL.LU R6, [R1+0xce8] ;  /* 0x000ce80001067983 */ /* 0x000ee80000300800 */
[----:B------:R-:W3:Y:S04]  /*5b5a0*/  LDL.LU R7, [R1+0xcec] ;  /* 0x000cec0001077983 */ /* 0x000ee80000300800 */
[----:B------:R-:W4:Y:S04]  /*5b5b0*/  LDL.LU R3, [R1+0x4d00] ;  /* 0x004d000001037983 */ /* 0x000f280000300800 */
[----:B0-----:R-:W3:Y:S04]  /*5b5c0*/  LDL.LU R24, [R1+0xd00] ;  /* 0x000d000001187983 */ /* 0x001ee80000300800 */
[----:B------:R-:W3:Y:S04]  /*5b5d0*/  LDL.LU R25, [R1+0xd04] ;  /* 0x000d040001197983 */ /* 0x000ee80000300800 */
        /* <DEDUP_REMOVED lines=14> */
[----:B------:R-:W-:-:S03]  /*5b6c0*/  IMAD.MOV.U32 R39, RZ, RZ, R45 ;  /* 0x000000ffff277224 */ /* 0x000fc600078e002d */
[----:B------:R-:W4:Y:S04]  /*5b6d0*/  LDL.LU R44, [R1+0xc60] ;  /* 0x000c6000012c7983 */ /* 0x000f280000300800 */
[----:B------:R-:W4:Y:S04]  /*5b6e0*/  LDL.LU R45, [R1+0xc64] ;  /* 0x000c6400012d7983 */ /* 0x000f280000300800 */
[----:B------:R-:W4:Y:S04]  /*5b6f0*/  LDL.LU R46, [R1+0xc68] ;  /* 0x000c6800012e7983 */ /* 0x000f280000300800 */
[----:B------:R-:W4:Y:S04]  /*5b700*/  LDL.LU R47, [R1+0xc6c] ;  /* 0x000c6c00012f7983 */ /* 0x000f280000300800 */
[----:B------:R-:W-:Y:S04]  /*5b710*/  STL.64 [R1+0x4be0], R14 ;  /* 0x004be00e01007387 */ /* 0x000fe80000100a00 */
[----:B------:R2:W-:Y:S01]  /*5b720*/  STL.64 [R1+0x4bd8], R12 ;  /* 0x004bd80c01007387 */ /* 0x0005e20000100a00 */
[----:B------:R-:W-:-:S02]  /*5b730*/  IMAD.MOV.U32 R30, RZ, RZ, R21 ;  /* 0x000000ffff1e7224 */ /* 0x000fc400078e0015 */
[----:B------:R-:W-:Y:S01]  /*5b740*/  IMAD.MOV.U32 R31, RZ, RZ, R20 ;  /* 0x000000ffff1f7224 */ /* 0x000fe200078e0014 */
[----:B--2---:R-:W-:Y:S01]  /*5b750*/  HMMA.16816.F32 R12, R48, R42, R16 ;  /* 0x0000002a300c723c */ /* 0x004fe20000001810 */
[----:B------:R-:W-:Y:S02]  /*5b760*/  IMAD.MOV.U32 R21, RZ, RZ, R42 ;  /* 0x000000ffff157224 */ /* 0x000fe400078e002a */
[----:B------:R-:W-:-:S05]  /*5b770*/  IMAD.MOV.U32 R20, RZ, RZ, R43 ;  /* 0x000000ffff147224 */ /* 0x000fca00078e002b */
[C---:B---3--:R-:W-:Y:S08]  /*5b780*/  HMMA.16816.F32 R28, R48.reuse, R30, R24 ;  /* 0x0000001e301c723c */ /* 0x048ff00000001818 */
[C---:B----4-:R-:W-:Y:S03]  /*5b790*/  HMMA.16816.F32 R36, R48.reuse, R38, R32 ;  /* 0x000000263024723c */ /* 0x050fe60000001820 */
[----:B------:R0:W-:Y:S04]  /*5b7a0*/  STL.64 [R1+0xd10], R12 ;  /* 0x000d100c01007387 */ /* 0x0001e80000100a00 */
[----:B------:R1:W-:Y:S04]  /*5b7b0*/  STL.64 [R1+0xd18], R14 ;  /* 0x000d180e01007387 */ /* 0x0003e80000100a00 */
[----:B------:R-:W2:Y:S04]  /*5b7c0*/  LDL.LU R40, [R1+0xc50] ;  /* 0x000c500001287983 */ /* 0x000ea80000300800 */
[----:B------:R-:W2:Y:S04]  /*5b7d0*/  LDL.LU R41, [R1+0xc54] ;  /* 0x000c540001297983 */ /* 0x000ea80000300800 */
[----:B------:R-:W2:Y:S04]  /*5b7e0*/  LDL.LU R42, [R1+0xc58] ;  /* 0x000c5800012a7983 */ /* 0x000ea80000300800 */
[----:B------:R-:W2:Y:S04]  /*5b7f0*/  LDL.LU R43, [R1+0xc5c] ;  /* 0x000c5c00012b7983 */ /* 0x000ea80000300800 */
[----:B0-----:R-:W3:Y:S04]  /*5b800*/  LDL.LU R12, [R1+0xc10] ;  /* 0x000c1000010c7983 */ /* 0x001ee80000300800 */
[----:B------:R-:W3:Y:S04]  /*5b810*/  LDL.LU R13, [R1+0xc14] ;  /* 0x000c1400010d7983 */ /* 0x000ee80000300800 */
[----:B-1----:R-:W3:Y:S04]  /*5b820*/  LDL.LU R14, [R1+0xc18] ;  /* 0x000c1800010e7983 */ /* 0x002ee80000300800 */
[----:B------:R-:W3:Y:S04]  /*5b830*/  LDL.LU R15, [R1+0xc1c] ;  /* 0x000c1c00010f7983 */ /* 0x000ee80000300800 */
[----:B------:R-:W4:Y:S04]  /*5b840*/  LDL.LU R16, [R1+0xc00] ;  /* 0x000c000001107983 */ /* 0x000f280000300800 */
[----:B------:R-:W4:Y:S04]  /*5b850*/  LDL.LU R17, [R1+0xc04] ;  /* 0x000c040001117983 */ /* 0x000f280000300800 */
[----:B------:R-:W4:Y:S04]  /*5b860*/  LDL.LU R18, [R1+0xc08] ;  /* 0x000c080001127983 */ /* 0x000f280000300800 */
[----:B------:R-:W4:Y:S04]  /*5b870*/  LDL.LU R19, [R1+0xc0c] ;  /* 0x000c0c0001137983 */ /* 0x000f280000300800 */
[----:B------:R-:W2:Y:S04]  /*5b880*/  LDL.LU.64 R26, [R1+0x4cf8] ;  /* 0x004cf800011a7983 */ /* 0x000ea80000300a00 */
[----:B------:R-:W2:Y:S04]  /*5b890*/  LDL.LU.64 R24, [R1+0x4cf0] ;  /* 0x004cf00001187983 */ /* 0x000ea80000300a00 */
[----:B------:R-:W-:Y:S04]  /*5b8a0*/  STL.64 [R1+0x1730], R28 ;  /* 0x0017301c01007387 */ /* 0x000fe80000100a00 */
[----:B------:R0:W-:Y:S04]  /*5b8b0*/  STL.64 [R1+0x1738], R30 ;  /* 0x0017381e01007387 */ /* 0x0001e80000100a00 */
[----:B0-----:R-:W2:Y:S04]  /*5b8c0*/  LDL.LU.64 R30, [R1+0x4ce8] ;  /* 0x004ce800011e7983 */ /* 0x001ea80000300a00 */
[----:B------:R-:W3:Y:S04]  /*5b8d0*/  LDL.LU.64 R34, [R1+0x4ce0] ;  /* 0x004ce00001227983 */ /* 0x000ee80000300a00 */
[----:B------:R-:W3:Y:S04]  /*5b8e0*/  LDL.LU.64 R32, [R1+0x4cd8] ;  /* 0x004cd80001207983 */ /* 0x000ee80000300a00 */
[----:B------:R-:W-:Y:S04]  /*5b8f0*/  STL.64 [R1+0x1720], R36 ;  /* 0x0017202401007387 */ /* 0x000fe80000100a00 */
[----:B------:R0:W-:Y:S04]  /*5b900*/  STL.64 [R1+0x1728], R38 ;  /* 0x0017282601007387 */ /* 0x0001e80000100a00 */
[----:B0-----:R-:W3:Y:S01]  /*5b910*/  LDL.LU.64 R38, [R1+0x4cd0] ;  /* 0x004cd00001267983 */ /* 0x001ee20000300a00 */
[----:B------:R-:W-:Y:S03]  /*5b920*/  HMMA.16816.F32 R8, R48, R10, R4 ;  /* 0x0000000a3008723c */ /* 0x000fe60000001804 */
[----:B------:R-:W4:-:S15]  /*5b930*/  LDL.LU.64 R6, [R1+0x4cc8] ;  /* 0x004cc80001067983 */ /* 0x000f1e0000300a00 */
[----:B------:R-:W-:Y:S01]  /*5b940*/  NOP ;  /* 0x0000000000007918 */ /* 0x000fe20000000000 */
[----:B------:R-:W-:Y:S04]  /*5b950*/  STL.64 [R1+0x1710], R8 ;  /* 0x0017100801007387 */ /* 0x000fe80000100a00 */
[----:B------:R0:W-:Y:S04]  /*5b960*/  STL.64 [R1+0x1718], R10 ;  /* 0x0017180a01007387 */ /* 0x0001e80000100a00 */
[----:B0-----:R-:W4:Y:S04]  /*5b970*/  LDL.LU.64 R10, [R1+0x4cc0] ;  /* 0x004cc000010a7983 */ /* 0x001f280000300a00 */
[----:B------:R-:W4:Y:S01]  /*5b980*/  LDL.LU.64 R8, [R1+0x4cb8] ;  /* 0x004cb80001087983 */ /* 0x000f220000300a00 */
[C---:B--2---:R-:W-:Y:S03]  /*5b990*/  HMMA.16816.F32 R28, R48.reuse, R30, R24 ;  /* 0x0000001e301c723c */ /* 0x044fe60000001818 */
[----:B------:R-:W2:Y:S05]  /*5b9a0*/  LDL.LU.64 R26, [R1+0x4cb0] ;  /* 0x004cb000011a7983 */ /* 0x000eaa0000300a00 */
[C---:B---3--:R-:W-:Y:S11]  /*5b9b0*/  HMMA.16816.F32 R36, R48.reuse, R38, R32 ;  /* 0x000000263024723c */ /* 0x048ff60000001820 */
[----:B------:R-:W-:Y:S04]  /*5b9c0*/  STL.64 [R1+0x1700], R28 ;  /* 0x0017001c01007387 */ /* 0x000fe80000100a00 */
[----:B------:R0:W-:Y:S01]  /*5b9d0*/  STL.64 [R1+0x1708], R30 ;  /* 0x0017081e01007387 */ /* 0x0001e20000100a00 */
[C---:B----4-:R-:W-:Y:S03]  /*5b9e0*/  HMMA.16816.F32 R4, R48.reuse, R6, R56 ;  /* 0x000000063004723c */ /* 0x050fe60000001838 */
[----:B0-----:R-:W3:Y:S04]  /*5b9f0*/  LDL.LU.64 R30, [R1+0x4ca8] ;  /* 0x004ca800011e7983 */ /* 0x001ee80000300a00 */
[----:B------:R-:W3:Y:S04]  /*5ba00*/  LDL.LU.64 R28, [R1+0x4ca0] ;  /* 0x004ca000011c7983 */ /* 0x000ee80000300a00 */
[----:B------:R-:W3:Y:S04]  /*5ba10*/  LDL.LU.64 R34, [R1+0x4c98] ;  /* 0x004c980001227983 */ /* 0x000ee80000300a00 */
[----:B------:R-:W-:Y:S04]  /*5ba20*/  STL.64 [R1+0x16f0], R36 ;  /* 0x0016f02401007387 */ /* 0x000fe80000100a00 */
[----:B------:R0:W-:Y:S04]  /*5ba30*/  STL.64 [R1+0x16f8], R38 ;  /* 0x0016f82601007387 */ /* 0x0001e80000100a00 */
[----:B0-----:R-:W4:Y:S04]  /*5ba40*/  LDL.LU.64 R38, [R1+0x4c90] ;  /* 0x004c900001267983 */ /* 0x001f280000300a00 */
[----:B------:R-:W4:Y:S04]  /*5ba50*/  LDL.LU.64 R36, [R1+0x4c88] ;  /* 0x004c880001247983 */ /* 0x000f280000300a00 */
[----:B------:R-:W4:Y:S04]  /*5ba60*/  LDL.LU.64 R58, [R1+0x4c80] ;  /* 0x004c8000013a7983 */ /* 0x000f280000300a00 */
[----:B------:R-:W-:Y:S04]  /*5ba70*/  STL.64 [R1+0x16e0], R4 ;  /* 0x0016e00401007387 */ /* 0x000fe80000100a00 */
[----:B------:R0:W-:Y:S04]  /*5ba80*/  STL.64 [R1+0x16e8], R6 ;  /* 0x0016e80601007387 */ /* 0x0001e80000100a00 */
[----:B0-----:R-:W4:Y:S04]  /*5ba90*/  LDL.LU.64 R6, [R1+0x4c78] ;  /* 0x004c780001067983 */ /* 0x001f280000300a00 */
[----:B------:R-:W4:Y:S01]  /*5baa0*/  LDL.LU.64 R4, [R1+0x4c70] ;  /* 0x004c700001047983 */ /* 0x000f220000300a00 */
[----:B--2---:R-:W-:Y:S03]  /*5bab0*/  HMMA.16816.F32 R24, R48, R26, R8 ;  /* 0x0000001a3018723c */ /* 0x004fe60000001808 */
[----:B------:R-:W2:-:S15]  /*5bac0*/  LDL.LU.64 R8, [R1+0x4c68] ;  /* 0x004c680001087983 */ /* 0x000e9e0000300a00 */
[----:B------:R-:W-:Y:S01]  /*5bad0*/  NOP ;  /* 0x0000000000007918 */ /* 0x000fe20000000000 */
[----:B------:R-:W-:Y:S01]  /*5bae0*/  STL.64 [R1+0x16d0], R24 ;  /* 0x0016d01801007387 */ /* 0x000fe20000100a00 */
[C---:B---3--:R-:W-:Y:S03]  /*5baf0*/  HMMA.16816.F32 R32, R48.reuse, R34, R28 ;  /* 0x000000223020723c */ /* 0x048fe6000000181c */
[----:B------:R0:W-:Y:S04]  /*5bb00*/  STL.64 [R1+0x16d8], R26 ;  /* 0x0016d81a01007387 */ /* 0x0001e80000100a00 */
[----:B0-----:R-:W3:Y:S04]  /*5bb10*/  LDL.LU.64 R26, [R1+0x4c60] ;  /* 0x004c6000011a7983 */ /* 0x001ee80000300a00 */
[----:B------:R-:W2:Y:S04]  /*5bb20*/  LDL.LU.64 R30, [R1+0x4c58] ;  /* 0x004c5800011e7983 */ /* 0x000ea80000300a00 */
[----:B------:R-:W2:Y:S01]  /*5bb30*/  LDL.LU.64 R28, [R1+0x4c50] ;  /* 0x004c5000011c7983 */ /* 0x000ea20000300a00 */
[C---:B----4-:R-:W-:Y:S03]  /*5bb40*/  HMMA.16816.F32 R56, R48.reuse, R58, R36 ;  /* 0x0000003a3038723c */ /* 0x050fe60000001824 */
[----:B------:R-:W-:Y:S04]  /*5bb50*/  STL.64 [R1+0x16c0], R32 ;  /* 0x0016c02001007387 */ /* 0x000fe80000100a00 */
[----:B------:R0:W-:Y:S04]  /*5bb60*/  STL.64 [R1+0x16c8], R34 ;  /* 0x0016c82201007387 */ /* 0x0001e80000100a00 */
[----:B0-----:R-:W4:Y:S04]  /*5bb70*/  LDL.LU.64 R34, [R1+0x4c48] ;  /* 0x004c480001227983 */ /* 0x001f280000300a00 */
[----:B------:R-:W2:Y:S04]  /*5bb80*/  LDL.LU.64 R32, [R1+0x4c40] ;  /* 0x004c400001207983 */ /* 0x000ea80000300a00 */
[----:B------:R-:W2:Y:S04]  /*5bb90*/  LDL.LU.64 R38, [R1+0x4c38] ;  /* 0x004c380001267983 */ /* 0x000ea80000300a00 */
[----:B------:R-:W2:Y:S04]  /*5bba0*/  LDL.LU.64 R36, [R1+0x4c30] ;  /* 0x004c300001247983 */ /* 0x000ea80000300a00 */
        /* <DEDUP_REMOVED lines=9> */
[----:B------:R-:W4:Y:S04]  /*5bc40*/  LDL.LU.64 R52, [R1+0x4c10] ;  /* 0x004c100001347983 */ /* 0x000f280000300a00 */
[----:B------:R-:W-:Y:S04]  /*5bc50*/  STL.64 [R1+0x4ad8], R58 ;  /* 0x004ad83a01007387 */ /* 0x000fe80000100a00 */
[----:B---3--:R0:W-:Y:S04]  /*5bc60*/  STL.64 [R1+0x4ad0], R56 ;  /* 0x004ad03801007387 */ /* 0x0081e80000100a00 */
        /* <DEDUP_REMOVED lines=9> */
[----:B------:R-:W3:Y:S04]  /*5bd00*/  LDL.LU R44, [R1+0x4c00] ;  /* 0x004c0000012c7983 */ /* 0x000ee80000300800 */
[----:B------:R-:W-:Y:S04]  /*5bd10*/  STL.64 [R1+0x4ac8], R54 ;  /* 0x004ac83601007387 */ /* 0x000fe80000100a00 */
[----:B----4-:R0:W-:Y:S04]  /*5bd20*/  STL.64 [R1+0x4ac0], R52 ;  /* 0x004ac03401007387 */ /* 0x0101e80000100a00 */
[----:B0-----:R-:W4:Y:S04]  /*5bd30*/  LDL.LU R52, [R1+0xc30] ;  /* 0x000c300001347983 */ /* 0x001f280000300800 */
[----:B------:R-:W4:Y:S04]  /*5bd40*/  LDL.LU R53, [R1+0xc34] ;  /* 0x000c340001357983 */ /* 0x000f280000300800 */
[----:B------:R-:W4:Y:S04]  /*5bd50*/  LDL.LU R54, [R1+0xc38] ;  /* 0x000c380001367983 */ /* 0x000f280000300800 */
[----:B------:R-:W4:Y:S01]  /*5bd60*/  LDL.LU R55, [R1+0xc3c] ;  /* 0x000c3c0001377983 */ /* 0x000f220000300800 */
[----:B--2---:R-:W-:-:S15]  /*5bd70*/  HMMA.16816.F32 R40, R48, R46, R40 ;  /* 0x0000002e3028723c */ /* 0x004fde0000001828 */
[----:B------:R-:W-:-:S04]  /*5bd80*/  NOP ;  /* 0x0000000000007918 */ /* 0x000fc80000000000 */
[----:B------:R-:W-:Y:S04]  /*5bd90*/  STL.64 [R1+0x1680], R40 ;  /* 0x0016802801007387 */ /* 0x000fe80000100a00 */
[----:B------:R0:W-:Y:S04]  /*5bda0*/  STL.64 [R1+0x1688], R42 ;  /* 0x0016882a01007387 */ /* 0x0001e80000100a00 */
[----:B0-----:R-:W2:Y:S04]  /*5bdb0*/  LDL.LU.64 R42, [R1+0x4bf8] ;  /* 0x004bf800012a7983 */ /* 0x001ea80000300a00 */
[----:B------:R-:W2:Y:S04]  /*5bdc0*/  LDL.LU.64 R40, [R1+0x4bf0] ;  /* 0x004bf00001287983 */ /* 0x000ea80000300a00 */
[----:B------:R-:W-:Y:S04]  /*5bdd0*/  STL.64 [R1+0x4b78], R46 ;  /* 0x004b782e01007387 */ /* 0x000fe80000100a00 */
[----:B---3--:R0:W-:Y:S04]  /*5bde0*/  STL [R1+0x4b70], R44 ;  /* 0x004b702c01007387 */ /* 0x0081e80000100800 */
[----:B0-----:R-:W2:Y:S04]  /*5bdf0*/  LDL.LU R44, [R1+0xc40] ;  /* 0x000c4000012c7983 */ /* 0x001ea80000300800 */
[----:B------:R-:W2:Y:S04]  /*5be00*/  LDL.LU R45, [R1+0xc44] ;  /* 0x000c4400012d7983 */ /* 0x000ea80000300800 */
[----:B------:R-:W2:Y:S04]  /*5be10*/  LDL.LU R46, [R1+0xc48] ;  /* 0x000c4800012e7983 */ /* 0x000ea80000300800 */
[----:B------:R-:W2:Y:S01]  /*5be20*/  LDL.LU R47, [R1+0xc4c] ;  /* 0x000c4c00012f7983 */ /* 0x000ea20000300800 */
[C---:B------:R-:W-:Y:S08]  /*5be30*/  HMMA.16816.F32 R12, R48.reuse, R30, R12 ;  /* 0x0000001e300c723c */ /* 0x040ff0000000180c */
[C---:B--2---:R-:W-:Y:S01]  /*5be40*/  HMMA.16816.F32 R44, R48.reuse, R42, R44 ;  /* 0x0000002a302c723c */ /* 0x044fe2000000182c */
[----:B------:R-:W-:Y:S04]  /*5be50*/  STL.64 [R1+0x4ae8], R42 ;  /* 0x004ae82a01007387 */ /* 0x000fe80000100a00 */
[----:B------:R4:W-:Y:S03]  /*5be60*/  STL.64 [R1+0x4ae0], R40 ;  /* 0x004ae02801007387 */ /* 0x0009e60000100a00 */
[C---:B----4-:R-:W-:Y:S11]  /*5be70*/  HMMA.16816.F32 R40, R48.reuse, R38, R52 ;  /* 0x000000263028723c */ /* 0x050ff60000001834 */
[----:B------:R-:W-:Y:S04]  /*5be80*/  STL.64 [R1+0x1670], R44 ;  /* 0x0016702c01007387 */ /* 0x000fe80000100a00 */
[----:B------:R-:W-:Y:S04]  /*5be90*/  STL.64 [R1+0x1678], R46 ;  /* 0x0016782e01007387 */ /* 0x000fe80000100a00 */
[----:B------:R-:W-:Y:S04]  /*5bea0*/  STL.64 [R1+0x4af8], R38 ;  /* 0x004af82601007387 */ /* 0x000fe80000100a00 */
[----:B------:R0:W-:Y:S02]  /*5beb0*/  STL.64 [R1+0x4af0], R36 ;  /* 0x004af02401007387 */ /* 0x0001e40000100a00 */
[C---:B0-----:R-:W-:Y:S02]  /*5bec0*/  HMMA.16816.F32 R36, R48.reuse, R34, R56 ;  /* 0x000000223024723c */ /* 0x041fe40000001838 */
[----:B------:R-:W-:Y:S04]  /*5bed0*/  STL.64 [R1+0x1660], R40 ;  /* 0x0016602801007387 */ /* 0x000fe80000100a00 */
[----:B------:R-:W-:Y:S04]  /*5bee0*/  STL.64 [R1+0x1668], R42 ;  /* 0x0016682a01007387 */ /* 0x000fe80000100a00 */
[----:B------:R-:W-:Y:S04]  /*5bef0*/  STL.64 [R1+0x4b08], R34 ;  /* 0x004b082201007387 */ /* 0x000fe80000100a00 */
[----:B------:R-:W-:Y:S05]  /*5bf00*/  STL.64 [R1+0x4b00], R32 ;  /* 0x004b002001007387 */ /* 0x000fea0000100a00 */
[----:B------:R-:W-:Y:S04]  /*5bf10*/  STL.64 [R1+0x1650], R36 ;  /* 0x0016502401007387 */ /* 0x000fe80000100a00 */
[----:B------:R-:W-:Y:S04]  /*5bf20*/  STL.64 [R1+0x1658], R38 ;  /* 0x0016582601007387 */ /* 0x000fe80000100a00 */
[----:B------:R-:W-:Y:S04]  /*5bf30*/  STL.64 [R1+0x4b18], R30 ;  /* 0x004b181e01007387 */ /* 0x000fe80000100a00 */
[----:B------:R-:W-:Y:S04]  /*5bf40*/  STL.64 [R1+0x4b10], R28 ;  /* 0x004b101c01007387 */ /* 0x000fe80000100a00 */
[----:B------:R-:W-:Y:S04]  /*5bf50*/  STL.64 [R1+0x1640], R12 ;  /* 0x0016400c01007387 */ /* 0x000fe80000100a00 */
[----:B------:R0:W-:Y:S02]  /*5bf60*/  STL.64 [R1+0x1648], R14 ;  /* 0x0016480e01007387 */ /* 0x0001e40000100a00 */
[----:B0-----:R-:W-:Y:S01]  /*5bf70*/  HMMA.16816.F32 R12, R48, R26, R16 ;  /* 0x0000001a300c723c */ /* 0x001fe20000001810 */
[----:B------:R-:W-:-:S02]  /*5bf80*/  IMAD.MOV.U32 R46, RZ, RZ, R7 ;  /* 0x000000ffff2e7224 */ /* 0x000fc400078e0007 */
[----:B------:R-:W-:Y:S01]  /*5bf90*/  IMAD.MOV.U32 R47, RZ, RZ, R6 ;  /* 0x000000ffff2f7224 */ /* 0x000fe200078e0006 */
[----:B------:R-:W-:Y:S01]  /*5bfa0*/  STL.64 [R1+0x4bb0], R26 ;  /* 0x004bb01a01007387 */ /* 0x000fe20000100a00 */
[----:B------:R-:W-:Y:S02]  /*5bfb0*/  IMAD.MOV.U32 R39, RZ, RZ, R4 ;  /* 0x000000ffff277224 */ /* 0x000fe400078e0004 */
[----:B------:R-:W-:-:S12]  /*5bfc0*/  IMAD.MOV.U32 R38, RZ, RZ, R5 ;  /* 0x000000ffff267224 */ /* 0x000fd800078e0005 */
[----:B------:R0:W-:Y:S04]  /*5bfd0*/  STL.64 [R1+0x1630], R12 ;  /* 0x0016300c01007387 */ /* 0x0001e80000100a00 */
[----:B------:R1:W-:Y:S04]  /*5bfe0*/  STL.64 [R1+0x1638], R14 ;  /* 0x0016380e01007387 */ /* 0x0003e80000100a00 */
[----:B------:R-:W-:Y:S04]  /*5bff0*/  STL.64 [R1+0x4bb8], R46 ;  /* 0x004bb82e01007387 */ /* 0x000fe80000100a00 */
[----:B------:R-:W2:Y:S04]  /*5c000*/  LDL.LU R4, [R1+0xbd0] ;  /* 0x000bd00001047983 */ /* 0x000ea80000300800 */
[----:B------:R-:W2:Y:S04]  /*5c010*/  LDL.LU R5, [R1+0xbd4] ;  /* 0x000bd40001057983 */ /* 0x000ea80000300800 */
[----:B------:R-:W2:Y:S04]  /*5c020*/  LDL.LU R6, [R1+0xbd8] ;  /* 0x000bd80001067983 */ /* 0x000ea80000300800 */
[----:B------:R-:W2:Y:S04]  /*5c030*/  LDL.LU R7, [R1+0xbdc] ;  /* 0x000bdc0001077983 */ /* 0x000ea80000300800 */
[----:B------:R-:W3:Y:S04]  /*5c040*/  LDL.LU R16, [R1+0xbf0] ;  /* 0x000bf00001107983 */ /* 0x000ee80000300800 */
[----:B------:R-:W3:Y:S04]  /*5c050*/  LDL.LU R17, [R1+0xbf4] ;  /* 0x000bf40001117983 */ /* 0x000ee80000300800 */
[----:B------:R-:W3:Y:S04]  /*5c060*/  LDL.LU R18, [R1+0xbf8] ;  /* 0x000bf80001127983 */ /* 0x000ee80000300800 */
[----:B------:R-:W3:Y:S04]  /*5c070*/  LDL.LU R19, [R1+0xbfc] ;  /* 0x000bfc0001137983 */ /* 0x000ee80000300800 */
[----:B0-----:R-:W4:Y:S04]  /*5c080*/  LDL.LU R12, [R1+0xbe0] ;  /* 0x000be000010c7983 */ /* 0x001f280000300800 */
[----:B------:R-:W4:Y:S04]  /*5c090*/  LDL.LU R13, [R1+0xbe4] ;  /* 0x000be400010d7983 */ /* 0x000f280000300800 */
[----:B-1----:R-:W4:Y:S04]  /*5c0a0*/  LDL.LU R14, [R1+0xbe8] ;  /* 0x000be800010e7983 */ /* 0x002f280000300800 */
[----:B------:R-:W4:Y:S04]  /*5c0b0*/  LDL.LU R15, [R1+0xbec] ;  /* 0x000bec00010f7983 */ /* 0x000f280000300800 */
[----:B------:R0:W-:Y:S04]  /*5c0c0*/  STL.64 [R1+0x4bc0], R38 ;  /* 0x004bc02601007387 */ /* 0x0001e80000100a00 */
[----:B0-----:R-:W2:Y:S01]  /*5c0d0*/  LDL.64 R38, [R1+0x118] ;  /* 0x0001180001267983 */ /* 0x001ea20000100a00 */
[C---:B---3--:R-:W-:Y:S03]  /*5c0e0*/  HMMA.16816.F32 R16, R48.reuse, R22, R16 ;  /* 0x000000163010723c */ /* 0x048fe60000001810 */
[----:B--2---:R0:W-:Y:S04]  /*5c0f0*/  STL.64 [R1+0x4bc8], R38 ;  /* 0x004bc82601007387 */ /* 0x0041e80000100a00 */
[----:B------:R-:W2:Y:S04]  /*5c100*/  LDL.LU R36, [R1+0xbc0] ;  /* 0x000bc00001247983 */ /* 0x000ea80000300800 */
[----:B------:R-:W2:Y:S04]  /*5c110*/  LDL.LU R37, [R1+0xbc4] ;  /* 0x000bc40001257983 */ /* 0x000ea80000300800 */
[----:B0-----:R-:W2:Y:S04]  /*5c120*/  LDL.LU R38, [R1+0xbc8] ;  /* 0x000bc80001267983 */ /* 0x001ea80000300800 */
[----:B------:R-:W2:Y:S04]  /*5c130*/  LDL.LU R39, [R1+0xbcc] ;  /* 0x000bcc0001277983 */ /* 0x000ea80000300800 */
[----:B------:R-:W3:Y:S04]  /*5c140*/  LDL.LU R44, [R1+0xba0] ;  /* 0x000ba000012c7983 */ /* 0x000ee80000300800 */
[----:B------:R-:W3:Y:S04]  /*5c150*/  LDL.LU R45, [R1+0xba4] ;  /* 0x000ba400012d7983 */ /* 0x000ee80000300800 */
[----:B------:R-:W3:Y:S04]  /*5c160*/  LDL.LU R46, [R1+0xba8] ;  /* 0x000ba800012e7983 */ /* 0x000ee80000300800 */
[----:B------:R-:W3:Y:S04]  /*5c170*/  LDL.LU R47, [R1+0xbac] ;  /* 0x000bac00012f7983 */ /* 0x000ee80000300800 */
[----:B------:R-:W3:Y:S04]  /*5c180*/  LDL.64 R26, [R1+0x108] ;  /* 0x00010800011a7983 */ /* 0x000ee80000100a00 */
[----:B------:R-:W2:Y:S04]  /*5c190*/  LDL.LU R52, [R1+0x430] ;  /* 0x0004300001347983 */ /* 0x000ea80000300800 */
[----:B------:R-:W2:Y:S04]  /*5c1a0*/  LDL.LU R53, [R1+0x434] ;  /* 0x0004340001357983 */ /* 0x000ea80000300800 */
[----:B------:R-:W2:Y:S04]  /*5c1b0*/  LDL.LU R54, [R1+0x438] ;  /* 0x0004380001367983 */ /* 0x000ea80000300800 */
[----:B------:R-:W2:Y:S04]  /*5c1c0*/  LDL.LU R55, [R1+0x43c] ;  /* 0x00043c0001377983 */ /* 0x000ea80000300800 */
[----:B------:R-:W2:Y:S04]  /*5c1d0*/  LDL.64 R10, [R1+0x128] ;  /* 0x00012800010a7983 */ /* 0x000ea80000100a00 */
[----:B------:R-:W2:Y:S04]  /*5c1e0*/  LDL.64 R58, [R1+0x138] ;  /* 0x00013800013a7983 */ /* 0x000ea80000100a00 */
        /* <DEDUP_REMOVED lines=8> */
[----:B------:R-:W-:Y:S04]  /*5c270*/  STL.64 [R1+0x1620], R16 ;  /* 0x0016201001007387 */ /* 0x000fe80000100a00 */
[----:B------:R0:W-:Y:S04]  /*5c280*/  STL.64 [R1+0x1628], R18 ;  /* 0x0016281201007387 */ /* 0x0001e80000100a00 */
[----:B0-----:R-:W4:Y:S04]  /*5c290*/  LDL.LU.64 R18, [R1+0x4be8] ;  /* 0x004be80001127983 */ /* 0x001f280000300a00 */
[----:B------:R-:W-:Y:S01]  /*5c2a0*/  STL.64 [R1+0x4aa8], R22 ;  /* 0x004aa81601007387 */ /* 0x000fe20000100a00 */
[----:B----4-:R-:W-:-:S15]  /*5c2b0*/  HMMA.16816.F32 R12, R48, R18, R12 ;  /* 0x00000012300c723c */ /* 0x010fde000000180c */
[----:B------:R-:W-:-:S04]  /*5c2c0*/  NOP ;  /* 0x0000000000007918 */ /* 0x000fc80000000000 */
[----:B------:R-:W-:Y:S04]  /*5c2d0*/  STL.64 [R1+0x1610], R12 ;  /* 0x0016100c01007387 */ /* 0x000fe80000100a00 */
[----:B------:R0:W-:Y:S04]  /*5c2e0*/  STL.64 [R1+0x1618], R14 ;  /* 0x0016180e01007387 */ /* 0x0001e80000100a00 */
[----:B0-----:R-:W4:Y:S04]  /*5c2f0*/  LDL.LU.64 R14, [R1+0x4be0] ;  /* 0x004be000010e7983 */ /* 0x001f280000300a00 */
[----:B------:R-:W2:Y:S04]  /*5c300*/  LDL.LU.64 R12, [R1+0x4bd8] ;  /* 0x004bd800010c7983 */ /* 0x000ea80000300a00 */
[----:B------:R0:W-:Y:S04]  /*5c310*/  STL.64 [R1+0x4aa0], R18 ;  /* 0x004aa01201007387 */ /* 0x0001e80000100a00 */
[----:B------:R-:W2:Y:S04]  /*5c320*/  LDL.LU R16, [R1+0xb90] ;  /* 0x000b900001107983 */ /* 0x000ea80000300800 */
[----:B------:R-:W2:Y:S04]  /*5c330*/  LDL.LU R17, [R1+0xb94] ;  /* 0x000b940001117983 */ /* 0x000ea80000300800 */
[----:B0-----:R-:W2:Y:S04]  /*5c340*/  LDL.LU R18, [R1+0xb98] ;  /* 0x000b980001127983 */ /* 0x001ea80000300800 */
[----:B------:R-:W2:Y:S01]  /*5c350*/  LDL.LU R19, [R1+0xb9c] ;  /* 0x000b9c0001137983 */ /* 0x000ea20000300800 */
[----:B----4-:R-:W-:-:S15]  /*5c360*/  HMMA.16816.F32 R4, R48, R14, R4 ;  /* 0x0000000e3004723c */ /* 0x010fde0000001804 */
        /* <DEDUP_REMOVED lines=10> */
[----:B------:R-:W2:Y:S04]  /*5c410*/  LDL.LU R4, [R1+0xbb0] ;  /* 0x000bb00001047983 */ /* 0x000ea80000300800 */
[----:B------:R-:W2:Y:S04]  /*5c420*/  LDL.LU R5, [R1+0xbb4] ;  /* 0x000bb40001057983 */ /* 0x000ea80000300800 */
[----:B0-----:R-:W2:Y:S04]  /*5c430*/  LDL.LU R6, [R1+0xbb8] ;  /* 0x000bb80001067983 */ /* 0x001ea80000300800 */
[----:B------:R-:W2:Y:S01]  /*5c440*/  LDL.LU R7, [R1+0xbbc] ;  /* 0x000bbc0001077983 */ /* 0x000ea20000300800 */
[C---:B---3--:R-:W-:Y:S08]  /*5c450*/  HMMA.16816.F32 R44, R48.reuse, R26, R44 ;  /* 0x0000001a302c723c */ /* 0x048ff0000000182c */
[----:B------:R-:W-:Y:S01]  /*5c460*/  HMMA.16816.F32 R16, R48, R10, R16 ;  /* 0x0000000a3010723c */ /* 0x000fe20000001810 */
[----:B------:R-:W-:-:S02]  /*5c470*/  IMAD.MOV.U32 R30, RZ, RZ, R9 ;  /* 0x000000ffff1e7224 */ /* 0x000fc400078e0009 */
[----:B------:R-:W-:-:S05]  /*5c480*/  IMAD.MOV.U32 R31, RZ, RZ, R8 ;  /* 0x000000ffff1f7224 */ /* 0x000fca00078e0008 */
[----:B--2---:R-:W-:-:S15]  /*5c490*/  HMMA.16816.F32 R4, R48, R38, R4 ;  /* 0x000000263004723c */ /* 0x004fde0000001804 */
[----:B------:R-:W-:-:S04]  /*5c4a0*/  NOP ;  /* 0x0000000000007918 */ /* 0x000fc80000000000 */
[----:B------:R0:W-:Y:S04]  /*5c4b0*/  STL.64 [R1+0x15e0], R4 ;  /* 0x0015e00401007387 */ /* 0x0001e80000100a00 */
[----:B------:R1:W-:Y:S01]  /*5c4c0*/  STL.64 [R1+0x15e8], R6 ;  /* 0x0015e80601007387 */ /* 0x0003e20000100a00 */
[----:B0-----:R-:W-:Y:S02]  /*5c4d0*/  IMAD.MOV.U32 R5, RZ, RZ, R38 ;  /* 0x000000ffff057224 */ /* 0x001fe400078e0026 */
[----:B------:R-:W-:Y:S02]  /*5c4e0*/  IMAD.MOV.U32 R4, RZ, RZ, R39 ;  /* 0x000000ffff047224 */ /* 0x000fe400078e0027 */
[----:B-1----:R-:W-:Y:S01]  /*5c4f0*/  IMAD.MOV.U32 R7, RZ, RZ, R26 ;  /* 0x000000ffff077224 */ /* 0x002fe200078e001a */
[----:B------:R-:W2:Y:S01]  /*5c500*/  LDL.LU.64 R38, [R1+0x4bc0] ;  /* 0x004bc00001267983 */ /* 0x000ea20000300a00 */
[----:B------:R-:W-:-:S03]  /*5c510*/  IMAD.MOV.U32 R6, RZ, RZ, R27 ;  /* 0x000000ffff067224 */ /* 0x000fc600078e001b */
[----:B------:R-:W-:Y:S04]  /*5c520*/  STL.64 [R1+0x15d0], R44 ;  /* 0x0015d02c01007387 */ /* 0x000fe80000100a00 */
[----:B------:R0:W-:Y:S04]  /*5c530*/  STL.64 [R1+0x15d8], R46 ;  /* 0x0015d82e01007387 */ /* 0x0001e80000100a00 */
[----:B0-----:R-:W3:Y:S04]  /*5c540*/  LDL.LU.64 R46, [R1+0x4bb8] ;  /* 0x004bb800012e7983 */ /* 0x001ee80000300a00 */
[----:B------:R-:W4:Y:S04]  /*5c550*/  LDL.LU.64 R26, [R1+0x4bb0] ;  /* 0x004bb000011a7983 */ /* 0x000f280000300a00 */
[----:B------:R-:W-:Y:S04]  /*5c560*/  STL.64 [R1+0x4b28], R6 ;  /* 0x004b280601007387 */ /* 0x000fe80000100a00 */
[----:B------:R0:W-:Y:S04]  /*5c570*/  STL.64 [R1+0x4b20], R4 ;  /* 0x004b200401007387 */ /* 0x0001e80000100a00 */
[----:B0-----:R-:W2:Y:S04]  /*5c580*/  LDL.LU R4, [R1+0x3f0] ;  /* 0x0003f00001047983 */ /* 0x001ea80000300800 */
[----:B------:R-:W2:Y:S04]  /*5c590*/  LDL.LU R5, [R1+0x3f4] ;  /* 0x0003f40001057983 */ /* 0x000ea80000300800 */
[----:B------:R-:W2:Y:S04]  /*5c5a0*/  LDL.LU R6, [R1+0x3f8] ;  /* 0x0003f80001067983 */ /* 0x000ea80000300800 */
[----:B------:R-:W2:Y:S04]  /*5c5b0*/  LDL.LU R7, [R1+0x3fc] ;  /* 0x0003fc0001077983 */ /* 0x000ea80000300800 */
[----:B------:R0:W-:Y:S04]  /*5c5c0*/  STL.64 [R1+0x15c0], R16 ;  /* 0x0015c01001007387 */ /* 0x0001e80000100a00 */
[----:B------:R1:W-:Y:S01]  /*5c5d0*/  STL.64 [R1+0x15c8], R18 ;  /* 0x0015c81201007387 */ /* 0x0003e20000100a00 */
[----:B0-----:R-:W-:-:S02]  /*5c5e0*/  IMAD.MOV.U32 R17, RZ, RZ, R10 ;  /* 0x000000ffff117224 */ /* 0x001fc400078e000a */
[----:B------:R-:W-:Y:S02]  /*5c5f0*/  IMAD.MOV.U32 R16, RZ, RZ, R11 ;  /* 0x000000ffff107224 */ /* 0x000fe400078e000b */
[----:B------:R-:W2:Y:S04]  /*5c600*/  LDL.LU.64 R10, [R1+0x4ba8] ;  /* 0x004ba800010a7983 */ /* 0x000ea80000300a00 */
[----:B------:R-:W2:Y:S01]  /*5c610*/  LDL.LU.64 R8, [R1+0x4ba0] ;  /* 0x004ba00001087983 */ /* 0x000ea20000300a00 */
[----:B------:R-:W-:Y:S01]  /*5c620*/  HMMA.16816.F32 R48, R48, R58, R52 ;  /* 0x0000003a3030723c */ /* 0x000fe20000001834 */
[----:B-1----:R-:W-:Y:S02]  /*5c630*/  IMAD.MOV.U32 R19, RZ, RZ, R58 ;  /* 0x000000ffff137224 */ /* 0x002fe400078e003a */
[----:B------:R-:W-:-:S15]  /*5c640*/  IMAD.MOV.U32 R18, RZ, RZ, R59 ;  /* 0x000000ffff127224 */ /* 0x000fde00078e003b */
[----:B------:R-:W-:Y:S01]  /*5c650*/  NOP ;  /* 0x0000000000007918 */ /* 0x000fe20000000000 */
[----:B------:R-:W-:Y:S04]  /*5c660*/  STL.64 [R1+0xb90], R48 ;  /* 0x000b903001007387 */ /* 0x000fe80000100a00 */
[----:B------:R0:W-:Y:S04]  /*5c670*/  STL.64 [R1+0xb98], R50 ;  /* 0x000b983201007387 */ /* 0x0001e80000100a00 */
[----:B------:R-:W4:Y:S04]  /*5c680*/  LDL.LU R52, [R1+0x3c0] ;  /* 0x0003c00001347983 */ /* 0x000f280000300800 */
[----:B------:R-:W4:Y:S04]  /*5c690*/  LDL.LU R53, [R1+0x3c4] ;  /* 0x0003c40001357983 */ /* 0x000f280000300800 */
[----:B------:R-:W4:Y:S04]  /*5c6a0*/  LDL.LU R54, [R1+0x3c8] ;  /* 0x0003c80001367983 */ /* 0x000f280000300800 */
[----:B------:R-:W4:Y:S04]  /*5c6b0*/  LDL.LU R55, [R1+0x3cc] ;  /* 0x0003cc0001377983 */ /* 0x000f280000300800 */
[----:B------:R-:W4:Y:S04]  /*5c6c0*/  LDL.64 R58, [R1+0xc8] ;  /* 0x0000c800013a7983 */ /* 0x000f280000100a00 */
[----:B------:R-:W-:Y:S04]  /*5c6d0*/  STL.64 [R1+0x4b38], R18 ;  /* 0x004b381201007387 */ /* 0x000fe80000100a00 */
[----:B------:R1:W-:Y:S01]  /*5c6e0*/  STL.64 [R1+0x4b30], R16 ;  /* 0x004b301001007387 */ /* 0x0003e20000100a00 */
[----:B0-----:R-:W-:Y:S01]  /*5c6f0*/  IMAD.MOV.U32 R50, RZ, RZ, R21 ;  /* 0x000000ffff327224 */ /* 0x001fe200078e0015 */
[----:B------:R-:W-:Y:S01]  /*5c700*/  MOV R51, R20 ;  /* 0x0000001400337202 */ /* 0x000fe20000000f00 */
[C---:B--2---:R-:W-:Y:S08]  /*5c710*/  HMMA.16816.F32 R28, R8.reuse, R30, R4 ;  /* 0x0000001e081c723c */ /* 0x044ff00000001804 */
[C---:B-1----:R-:W-:Y:S08]  /*5c720*/  HMMA.16816.F32 R16, R8.reuse, R38, R32 ;  /* 0x000000260810723c */ /* 0x042ff00000001820 */
[----:B---3--:R-:W-:Y:S03]  /*5c730*/  HMMA.16816.F32 R4, R8, R46, R40 ;  /* 0x0000002e0804723c */ /* 0x008fe60000001828 */
[----:B------:R-:W-:Y:S04]  /*5c740*/  STL.64 [R1+0xf30], R28 ;  /* 0x000f301c01007387 */ /* 0x000fe80000100a00 */
[----:B------:R-:W-:Y:S04]  /*5c750*/  STL.64 [R1+0xf38], R30 ;  /* 0x000f381e01007387 */ /* 0x000fe80000100a00 */
[----:B------:R0:W-:Y:S04]  /*5c760*/  STL.64 [R1+0xf20], R16 ;  /* 0x000f201001007387 */ /* 0x0001e80000100a00 */
[----:B------:R1:W-:Y:S04]  /*5c770*/  STL.64 [R1+0xf28], R18 ;  /* 0x000f281201007387 */ /* 0x0003e80000100a00 */
[----:B------:R-:W-:Y:S04]  /*5c780*/  STL.64 [R1+0xf10], R4 ;  /* 0x000f100401007387 */ /* 0x000fe80000100a00 */
[----:B------:R-:W-:Y:S04]  /*5c790*/  STL.64 [R1+0xf18], R6 ;  /* 0x000f180601007387 */ /* 0x000fe80000100a00 */
[----:B------:R-:W-:Y:S04]  /*5c7a0*/  STL.64 [R1+0x4b80], R50 ;  /* 0x004b803201007387 */ /* 0x000fe80000100a00 */
[----:B0-----:R-:W2:Y:S04]  /*5c7b0*/  LDL.LU R16, [R1+0x390] ;  /* 0x0003900001107983 */ /* 0x001ea80000300800 */
[----:B------:R-:W2:Y:S04]  /*5c7c0*/  LDL.LU R17, [R1+0x394] ;  /* 0x0003940001117983 */ /* 0x000ea80000300800 */
[----:B-1----:R-:W3:Y:S04]  /*5c7d0*/  LDL.LU R18, [R1+0x398] ;  /* 0x0003980001127983 */ /* 0x002ee80000300800 */
[----:B------:R-:W3:Y:S01]  /*5c7e0*/  LDL.LU R19, [R1+0x39c] ;  /* 0x00039c0001137983 */ /* 0x000ee20000300800 */
[----:B------:R-:W-:-:S02]  /*5c7f0*/  IMAD.MOV.U32 R46, RZ, RZ, R13 ;  /* 0x000000ffff2e7224 */ /* 0x000fc400078e000d */
[----:B------:R-:W-:Y:S01]  /*5c800*/  IMAD.MOV.U32 R47, RZ, RZ, R12 ;  /* 0x000000ffff2f7224 */ /* 0x000fe200078e000c */
[----:B----4-:R-:W-:Y:S01]  /*5c810*/  HMMA.16816.F32 R28, R8, R58, R52 ;  /* 0x0000003a081c723c */ /* 0x010fe20000001834 */
[----:B---3--:R-:W-:Y:S04]  /*5c820*/  STL.64 [R1+0x4b90], R18 ;  /* 0x004b901201007387 */ /* 0x008fe80000100a00 */
[----:B--2---:R-:W-:Y:S04]  /*5c830*/  STL.64 [R1+0x4b88], R16 ;  /* 0x004b881001007387 */ /* 0x004fe80000100a00 */
[----:B------:R0:W-:Y:S04]  /*5c840*/  STL.64 [R1+0x4b98], R46 ;  /* 0x004b982e01007387 */ /* 0x0001e80000100a00 */
        /* <DEDUP_REMOVED lines=8> */
[----:B------:R-:W4:Y:S04]  /*5c8d0*/  LDL.LU R4, [R1+0x730] ;  /* 0x0007300001047983 */ /* 0x000f280000300800 */
[----:B------:R-:W4:Y:S04]  /*5c8e0*/  LDL.LU R5, [R1+0x734] ;  /* 0x0007340001057983 */ /* 0x000f280000300800 */
[----:B------:R-:W4:Y:S04]  /*5c8f0*/  LDL.LU R6, [R1+0x738] ;  /* 0x0007380001067983 */ /* 0x000f280000300800 */
[----:B------:R-:W4:Y:S04]  /*5c900*/  LDL.LU R7, [R1+0x73c] ;  /* 0x00073c0001077983 */ /* 0x000f280000300800 */
[----:B------:R-:W4:Y:S04]  /*5c910*/  LDL.64 R22, [R1+0x88] ;  /* 0x0000880001167983 */ /* 0x000f280000100a00 */
[----:B------:R0:W-:Y:S04]  /*5c920*/  STL.64 [R1+0xf00], R28 ;  /* 0x000f001c01007387 */ /* 0x0001e80000100a00 */
[----:B------:R1:W-:Y:S01]  /*5c930*/  STL.64 [R1+0xf08], R30 ;  /* 0x000f081e01007387 */ /* 0x0003e20000100a00 */
[----:B------:R-:W-:-:S02]  /*5c940*/  IMAD.MOV.U32 R18, RZ, RZ, R2 ;  /* 0x000000ffff127224 */ /* 0x000fc400078e0002 */
[----:B------:R-:W-:Y:S01]  /*5c950*/  IMAD.MOV.U32 R19, RZ, RZ, R0 ;  /* 0x000000ffff137224 */ /* 0x000fe200078e0000 */
[----:B0-----:R-:W3:Y:S04]  /*5c960*/  LDL.LU R28, [R1+0x720] ;  /* 0x00072000011c7983 */ /* 0x001ee80000300800 */
[----:B------:R-:W3:Y:S04]  /*5c970*/  LDL.LU R29, [R1+0x724] ;  /* 0x00072400011d7983 */ /* 0x000ee80000300800 */
[----:B-1----:R-:W3:Y:S04]  /*5c980*/  LDL.LU R30, [R1+0x728] ;  /* 0x00072800011e7983 */ /* 0x002ee80000300800 */
[----:B------:R-:W3:Y:S04]  /*5c990*/  LDL.LU R31, [R1+0x72c] ;  /* 0x00072c00011f7983 */ /* 0x000ee80000300800 */
[----:B------:R-:W3:Y:S04]  /*5c9a0*/  LDL.64 R34, [R1+0x78] ;  /* 0x0000780001227983 */ /* 0x000ee80000100a00 */
[----:B------:R-:W3:Y:S04]  /*5c9b0*/  LDL.LU R36, [R1+0x710] ;  /* 0x0007100001247983 */ /* 0x000ee80000300800 */
[----:B------:R-:W3:Y:S04]  /*5c9c0*/  LDL.LU R37, [R1+0x714] ;  /* 0x0007140001257983 */ /* 0x000ee80000300800 */
[----:B------:R-:W3:Y:S04]  /*5c9d0*/  LDL.LU R38, [R1+0x718] ;  /* 0x0007180001267983 */ /* 0x000ee80000300800 */
[----:B------:R-:W3:Y:S04]  /*5c9e0*/  LDL.LU R39, [R1+0x71c] ;  /* 0x00071c0001277983 */ /* 0x000ee80000300800 */
[----:B------:R-:W3:Y:S01]  /*5c9f0*/  LDL.64 R42, [R1+0x68] ;  /* 0x00006800012a7983 */ /* 0x000ee20000100a00 */
[----:B------:R-:W-:-:S03]  /*5ca00*/  IMAD.MOV.U32 R12, RZ, RZ, R59 ;  /* 0x000000ffff0c7224 */ /* 0x000fc600078e003b */
[----:B------:R-:W3:Y:S01]  /*5ca10*/  LDL.LU R52, [R1+0x700] ;  /* 0x0007000001347983 */ /* 0x000ee20000300800 */
[----:B------:R-:W-:-:S03]  /*5ca20*/  IMAD.MOV.U32 R13, RZ, RZ, R58 ;  /* 0x000000ffff0d7224 */ /* 0x000fc600078e003a */
[----:B------:R-:W3:Y:S04]  /*5ca30*/  LDL.LU R53, [R1+0x704] ;  /* 0x0007040001357983 */ /* 0x000ee80000300800 */
[----:B------:R-:W3:Y:S04]  /*5ca40*/  LDL.LU R54, [R1+0x708] ;  /* 0x0007080001367983 */ /* 0x000ee80000300800 */
[----:B------:R-:W3:Y:S04]  /*5ca50*/  LDL.LU R55, [R1+0x70c] ;  /* 0x00070c0001377983 */ /* 0x000ee80000300800 */
[----:B------:R-:W3:Y:S04]  /*5ca60*/  LDL.64 R58, [R1+0x58] ;  /* 0x00005800013a7983 */ /* 0x000ee80000100a00 */
[----:B------:R-:W-:Y:S04]  /*5ca70*/  STL [R1+0x49f0], R12 ;  /* 0x0049f00c01007387 */ /* 0x000fe80000100800 */
[----:B------:R-:W-:Y:S01]  /*5ca80*/  STL [R1+0x49ec], R13 ;  /* 0x0049ec0d01007387 */ /* 0x000fe20000100800 */
[----:B--2---:R-:W-:Y:S03]  /*5ca90*/  HMMA.16816.F32 R16, R8, R18, R44 ;  /* 0x000000120810723c */ /* 0x004fe6000000182c */
[----:B------:R-:W3:-:S15]  /*5caa0*/  LDL.LU.64 R46, [R1+0x4b98] ;  /* 0x004b9800012e7983 */ /* 0x000ede0000300a00 */
[----:B------:R-:W-:Y:S01]  /*5cab0*/  NOP ;  /* 0x0000000000007918 */ /* 0x000fe20000000000 */
[----:B------:R-:W-:Y:S04]  /*5cac0*/  STL.64 [R1+0xef0], R16 ;  /* 0x000ef01001007387 */ /* 0x000fe80000100a00 */
[----:B------:R0:W-:Y:S04]  /*5cad0*/  STL.64 [R1+0xef8], R18 ;  /* 0x000ef81201007387 */ /* 0x0001e80000100a00 */
[----:B0-----:R-:W2:Y:S04]  /*5cae0*/  LDL.LU.64 R18, [R1+0x4b90] ;  /* 0x004b900001127983 */ /* 0x001ea80000300a00 */
[----:B------:R-:W2:Y:S01]  /*5caf0*/  LDL.LU.64 R16, [R1+0x4b88] ;  /* 0x004b880001107983 */ /* 0x000ea20000300a00 */
[----:B---3--:R-:W-:Y:S03]  /*5cb00*/  HMMA.16816.F32 R44, R8, R46, R48 ;  /* 0x0000002e082c723c */ /* 0x008fe60000001830 */
[----:B------:R-:W2:-:S15]  /*5cb10*/  LDL.LU.64 R50, [R1+0x4b80] ;  /* 0x004b800001327983 */ /* 0x000e9e0000300a00 */
[----:B------:R-:W-:Y:S01]  /*5cb20*/  NOP ;  /* 0x0000000000007918 */ /* 0x000fe20000000000 */
[----:B------:R-:W-:Y:S04]  /*5cb30*/  STL.64 [R1+0xee0], R44 ;  /* 0x000ee02c01007387 */ /* 0x000fe80000100a00 */
[----:B------:R0:W-:Y:S04]  /*5cb40*/  STL.64 [R1+0xee8], R46 ;  /* 0x000ee82e01007387 */ /* 0x0001e80000100a00 */
[----:B0-----:R-:W3:Y:S04]  /*5cb50*/  LDL.LU.64 R46, [R1+0x4b78] ;  /* 0x004b7800012e7983 */ /* 0x001ee80000300a00 */
[----:B------:R-:W3:Y:S01]  /*5cb60*/  LDL.LU R44, [R1+0x4b70] ;  /* 0x004b7000012c7983 */ /* 0x000ee20000300800 */
[----:B------:R-:W-:-:S05]  /*5cb70*/  IMAD.SHL.U32 R25, R3, 0x2, RZ ;  /* 0x0000000203197824 */ /* 0x000fca00078e00ff */
[----:B------:R-:W-:-:S04]  /*5cb80*/  LOP3.LUT R25, R60, 0x10, R25, 0x78, !PT ;  /* 0x000000103c197812 */ /* 0x000fc800078e7819 */
[----:B------:R-:W-:-:S04]  /*5cb90*/  LOP3.LUT R25, R25, 0x800, R61, 0xf8, !PT ;  /* 0x0000080019197812 */ /* 0x000fc800078ef83d */
[----:B------:R-:W-:Y:S01]  /*5cba0*/  LOP3.LUT R25, R25, 0x40, RZ, 0x3c, !PT ;  /* 0x0000004019197812 */ /* 0x000fe200078e3cff */
[----:B----4-:R-:W-:Y:S01]  /*5cbb0*/  HMMA.16816.F32 R4, R8, R22, R4 ;  /* 0x000000160804723c */ /* 0x010fe20000001804 */
[----:B------:R-:W-:Y:S01]  /*5cbc0*/  STL.64 [R1+0x4ab8], R26 ;  /* 0x004ab81a01007387 */ /* 0x000fe20000100a00 */
[----:B------:R-:W-:Y:S02]  /*5cbd0*/  IMAD.MOV.U32 R45, RZ, RZ, R23 ;  /* 0x000000ffff2d7224 */ /* 0x000fe400078e0017 */
[----:B------:R-:W-:Y:S02]  /*5cbe0*/  IMAD.MOV.U32 R61, RZ, RZ, R22 ;  /* 0x000000ffff3d7224 */ /* 0x000fe400078e0016 */
[----:B------:R-:W-:Y:S02]  /*5cbf0*/  IMAD.MOV.U32 R0, RZ, RZ, R35 ;  /* 0x000000ffff007224 */ /* 0x000fe400078e0023 */
[----:B------:R-:W-:Y:S02]  /*5cc00*/  IMAD.MOV.U32 R3, RZ, RZ, R34 ;  /* 0x000000ffff037224 */ /* 0x000fe400078e0022 */
[----:B------:R-:W-:-:S02]  /*5cc10*/  IMAD.MOV.U32 R60, RZ, RZ, R43 ;  /* 0x000000ffff3c7224 */ /* 0x000fc400078e002b */
[----:B------:R-:W-:Y:S01]  /*5cc20*/  IMAD.MOV.U32 R2, RZ, RZ, R42 ;  /* 0x000000ffff027224 */ /* 0x000fe200078e002a */
[----:B--2---:R-:W-:Y:S01]  /*5cc30*/  HMMA.16816.F32 R16, R8, R50, R16 ;  /* 0x000000320810723c */ /* 0x004fe20000001810 */
[----:B------:R-:W0:-:S15]  /*5cc40*/  LDSM.16.MT88.4 R48, [R25+UR5+0x9000] ;  /* 0x009000051930783b */ /* 0x000e1e0008004200 */
[----:B------:R-:W-:-:S03]  /*5cc50*/  NOP ;  /* 0x0000000000007918 */ /* 0x000fc60000000000 */
[----:B------:R-:W-:Y:S04]  /*5cc60*/  STL.64 [R1+0xed0], R16 ;  /* 0x000ed01001007387 */ /* 0x000fe80000100a00 */
[----:B------:R-:W-:Y:S04]  /*5cc70*/  STL.64 [R1+0xed8], R18 ;  /* 0x000ed81201007387 */ /* 0x000fe80000100a00 */
[----:B------:R-:W-:Y:S04]  /*5cc80*/  STL [R1+0x4ab0], R25 ;  /* 0x004ab01901007387 */ /* 0x000fe80000100800 */
[----:B0-----:R-:W-:Y:S04]  /*5cc90*/  STL.64 [R1+0x4a28], R50 ;  /* 0x004a283201007387 */ /* 0x001fe80000100a00 */
[----:B------:R-:W-:Y:S04]  /*5cca0*/  STL.64 [R1+0x4a20], R48 ;  /* 0x004a203001007387 */ /* 0x000fe80000100a00 */
[----:B------:R-:W-:Y:S04]  /*5ccb0*/  STL.64 [R1+0xec0], R4 ;  /* 0x000ec00401007387 */ /* 0x000fe80000100a00 */
[----:B------:R0:W-:Y:S02]  /*5ccc0*/  STL.64 [R1+0xec8], R6 ;  /* 0x000ec80601007387 */ /* 0x0001e40000100a00 */
[C---:B0-----:R-:W-:Y:S02]  /*5ccd0*/  HMMA.16816.F32 R4, R8.reuse, R34, R28 ;  /* 0x000000220804723c */ /* 0x041fe4000000181c */
[----:B------:R-:W-:Y:S04]  /*5cce0*/  STL [R1+0x49f8], R45 ;  /* 0x0049f82d01007387 */ /* 0x000fe80000100800 */
[----:B---3--:R-:W-:Y:S04]  /*5ccf0*/  STL.64 [R1+0x4b68], R46 ;  /* 0x004b682e01007387 */ /* 0x008fe80000100a00 */
[----:B------:R-:W-:Y:S04]  /*5cd00*/  STL [R1+0x4b60], R44 ;  /* 0x004b602c01007387 */ /* 0x000fe80000100800 */
[----:B------:R-:W-:Y:S05]  /*5cd10*/  STL [R1+0x49f4], R61 ;  /* 0x0049f43d01007387 */ /* 0x000fea0000100800 */
[----:B------:R-:W-:Y:S04]  /*5cd20*/  STL.64 [R1+0xeb0], R4 ;  /* 0x000eb00401007387 */ /* 0x000fe80000100a00 */
[----:B------:R0:W-:Y:S02]  /*5cd30*/  STL.64 [R1+0xeb8], R6 ;  /* 0x000eb80601007387 */ /* 0x0001e40000100a00 */
[----:B0-----:R-:W-:Y:S02]  /*5cd40*/  HMMA.16816.F32 R4, R8, R42, R36 ;  /* 0x0000002a0804723c */ /* 0x001fe40000001824 */
[----:B------:R-:W-:Y:S04]  /*5cd50*/  STL [R1+0x4a00], R0 ;  /* 0x004a000001007387 */ /* 0x000fe80000100800 */
[----:B------:R-:W-:-:S13]  /*5cd60*/  STL [R1+0x49fc], R3 ;  /* 0x0049fc0301007387 */ /* 0x000fda0000100800 */
[----:B------:R-:W-:Y:S04]  /*5cd70*/  STL.64 [R1+0xea0], R4 ;  /* 0x000ea00401007387 */ /* 0x000fe80000100a00 */
[----:B------:R0:W-:Y:S02]  /*5cd80*/  STL.64 [R1+0xea8], R6 ;  /* 0x000ea80601007387 */ /* 0x0001e40000100a00 */
[----:B0-----:R-:W-:Y:S02]  /*5cd90*/  HMMA.16816.F32 R4, R8, R58, R52 ;  /* 0x0000003a0804723c */ /* 0x001fe40000001834 */
[----:B------:R-:W-:Y:S04]  /*5cda0*/  STL [R1+0x4a08], R60 ;  /* 0x004a083c01007387 */ /* 0x000fe80000100800 */
[----:B------:R-:W-:-:S13]  /*5cdb0*/  STL [R1+0x4a04], R2 ;  /* 0x004a040201007387 */ /* 0x000fda0000100800 */
[----:B------:R0:W-:Y:S04]  /*5cdc0*/  STL.64 [R1+0xe90], R4 ;  /* 0x000e900401007387 */ /* 0x0001e80000100a00 */
[----:B------:R1:W-:Y:S04]  /*5cdd0*/  STL.64 [R1+0xe98], R6 ;  /* 0x000e980601007387 */ /* 0x0003e80000100a00 */
[----:B------:R-:W2:Y:S04]  /*5cde0*/  LDL.LU R20, [R1+0x660] ;  /* 0x0006600001147983 */ /* 0x000ea80000300800 */
[----:B------:R-:W2:Y:S04]  /*5cdf0*/  LDL.LU R21, [R1+0x664] ;  /* 0x0006640001157983 */ /* 0x000ea80000300800 */
[----:B------:R-:W3:Y:S04]  /*5ce00*/  LDL.LU R22, [R1+0x668] ;  /* 0x0006680001167983 */ /* 0x000ee80000300800 */
[----:B------:R-:W3:Y:S04]  /*5ce10*/  LDL.LU R23, [R1+0x66c] ;  /* 0x00066c0001177983 */ /* 0x000ee80000300800 */
[----:B---3--:R-:W-:Y:S04]  /*5ce20*/  STL.64 [R1+0x4b48], R22 ;  /* 0x004b481601007387 */ /* 0x008fe80000100a00 */
[----:B--2---:R-:W-:Y:S04]  /*5ce30*/  STL.64 [R1+0x4b40], R20 ;  /* 0x004b401401007387 */ /* 0x004fe80000100a00 */
[----:B0-----:R-:W2:Y:S04]  /*5ce40*/  LDL.LU R4, [R1+0x6d0] ;  /* 0x0006d00001047983 */ /* 0x001ea80000300800 */
[----:B------:R-:W2:Y:S04]  /*5ce50*/  LDL.LU R5, [R1+0x6d4] ;  /* 0x0006d40001057983 */ /* 0x000ea80000300800 */
[----:B-1----:R-:W3:Y:S04]  /*5ce60*/  LDL.LU R6, [R1+0x6d8] ;  /* 0x0006d80001067983 */ /* 0x002ee80000300800 */
[----:B------:R-:W3:Y:S04]  /*5ce70*/  LDL.LU R7, [R1+0x6dc] ;  /* 0x0006dc0001077983 */ /* 0x000ee80000300800 */
[----:B------:R-:W4:Y:S04]  /*5ce80*/  LDL.LU R44, [R1+0x6f0] ;  /* 0x0006f000012c7983 */ /* 0x000f280000300800 */
[----:B------:R-:W4:Y:S04]  /*5ce90*/  LDL.LU R45, [R1+0x6f4] ;  /* 0x0006f400012d7983 */ /* 0x000f280000300800 */
[----:B------:R-:W4:Y:S04]  /*5cea0*/  LDL.LU R46, [R1+0x6f8] ;  /* 0x0006f800012e7983 */ /* 0x000f280000300800 */
[----:B------:R-:W4:Y:S04]  /*5ceb0*/  LDL.LU R47, [R1+0x6fc] ;  /* 0x0006fc00012f7983 */ /* 0x000f280000300800 */
[----:B---3--:R0:W-:Y:S04]  /*5cec0*/  STL.64 [R1+0x4b58], R6 ;  /* 0x004b580601007387 */ /* 0x0081e80000100a00 */
[----:B--2---:R-:W-:Y:S04]  /*5ced0*/  STL.64 [R1+0x4b50], R4 ;  /* 0x004b500401007387 */ /* 0x004fe80000100a00 */
[----:B0-----:R-:W4:Y:S04]  /*5cee0*/  LDL.64 R6, [R1+0x48] ;  /* 0x0000480001067983 */ /* 0x001f280000100a00 */
[----:B------:R-:W2:Y:S04]  /*5cef0*/  LDL.LU R20, [R1+0x6e0] ;  /* 0x0006e00001147983 */ /* 0x000ea80000300800 */
[----:B------:R-:W2:Y:S04]  /*5cf00*/  LDL.LU R21, [R1+0x6e4] ;  /* 0x0006e40001157983 */ /* 0x000ea80000300800 */
[----:B------:R-:W2:Y:S04]  /*5cf10*/  LDL.LU R22, [R1+0x6e8] ;  /* 0x0006e80001167983 */ /* 0x000ea80000300800 */
[----:B------:R-:W2:Y:S04]  /*5cf20*/  LDL.LU R23, [R1+0x6ec] ;  /* 0x0006ec0001177983 */ /* 0x000ea80000300800 */
[----:B------:R-:W2:Y:S04]  /*5cf30*/  LDL.64 R18, [R1+0x38] ;  /* 0x0000380001127983 */ /* 0x000ea80000100a00 */
[----:B------:R-:W3:Y:S04]  /*5cf40*/  LDL.64 R30, [R1+0x28] ;  /* 0x00002800011e7983 */ /* 0x000ee80000100a00 */
[----:B------:R-:W2:Y:S04]  /*5cf50*/  LDL.LU R32, [R1+0x6c0] ;  /* 0x0006c00001207983 */ /* 0x000ea80000300800 */
[----:B------:R-:W2:Y:S04]  /*5cf60*/  LDL.LU R33, [R1+0x6c4] ;  /* 0x0006c40001217983 */ /* 0x000ea80000300800 */
[----:B------:R-:W2:Y:S04]  /*5cf70*/  LDL.LU R34, [R1+0x6c8] ;  /* 0x0006c80001227983 */ /* 0x000ea80000300800 */
[----:B------:R-:W2:Y:S04]  /*5cf80*/  LDL.LU R35, [R1+0x6cc] ;  /* 0x0006cc0001237983 */ /* 0x000ea80000300800 */
[----:B------:R-:W2:Y:S04]  /*5cf90*/  LDL.64 R38, [R1+0x18] ;  /* 0x0000180001267983 */ /* 0x000ea80000100a00 */
[----:B------:R-:W2:Y:S04]  /*5cfa0*/  LDL.LU R52, [R1+0x6a0] ;  /* 0x0006a00001347983 */ /* 0x000ea80000300800 */
[----:B------:R-:W3:Y:S04]  /*5cfb0*/  LDL.LU R53, [R1+0x6a4] ;  /* 0x0006a40001357983 */ /* 0x000ee80000300800 */
[----:B------:R-:W3:Y:S04]  /*5cfc0*/  LDL.LU R54, [R1+0x6a8] ;  /* 0x0006a80001367983 */ /* 0x000ee80000300800 */
[----:B------:R-:W3:Y:S04]  /*5cfd0*/  LDL.LU R55, [R1+0x6ac] ;  /* 0x0006ac0001377983 */ /* 0x000ee80000300800 */
[----:B------:R-:W3:Y:S04]  /*5cfe0*/  LDL.LU R40, [R1+0x6b0] ;  /* 0x0006b00001287983 */ /* 0x000ee80000300800 */
[----:B------:R-:W3:Y:S04]  /*5cff0*/  LDL.LU R41, [R1+0x6b4] ;  /* 0x0006b40001297983 */ /* 0x000ee80000300800 */
[----:B------:R-:W3:Y:S01]  /*5d000*/  LDL.LU R42, [R1+0x6b8] ;  /* 0x0006b800012a7983 */ /* 0x000ee20000300800 */
[----:B------:R-:W-:-:S02]  /*5d010*/  IMAD.MOV.U32 R12, RZ, RZ, R58 ;  /* 0x000000ffff0c7224 */ /* 0x000fc400078e003a */
[----:B------:R-:W-:Y:S01]  /*5d020*/  IMAD.MOV.U32 R13, RZ, RZ, R59 ;  /* 0x000000ffff0d7224 */ /* 0x000fe200078e003b */
[----:B------:R-:W3:Y:S04]  /*5d030*/  LDL.LU R43, [R1+0x6bc] ;  /* 0x0006bc00012b7983 */ /* 0x000ee80000300800 */
[----:B------:R-:W3:Y:S04]  /*5d040*/  LDL.64 R58, [R1+0x8] ;  /* 0x00000800013a7983 */ /* 0x000ee80000100a00 */
        /* <DEDUP_REMOVED lines=8> */
[----:B------:R-:W-:Y:S04]  /*5d0d0*/  STL [R1+0x4a10], R13 ;  /* 0x004a100d01007387 */ /* 0x000fe80000100800 */
[----:B------:R-:W-:Y:S01]  /*5d0e0*/  STL [R1+0x4a0c], R12 ;  /* 0x004a0c0c01007387 */ /* 0x000fe20000100800 */
[----:B----4-:R-:W-:Y:S01]  /*5d0f0*/  HMMA.16816.F32 R44, R8, R6, R44 ;  /* 0x00000006082c723c */ /* 0x010fe2000000182c */
[----:B------:R-:W-:-:S15]  /*5d100*/  IMAD.MOV.U32 R61, RZ, RZ, R7 ;  /* 0x000000ffff3d7224 */ /* 0x000fde00078e0007 */
[----:B------:R-:W-:-:S03]  /*5d110*/  NOP ;  /* 0x0000000000007918 */ /* 0x000fc60000000000 */
[----:B------:R0:W-:Y:S04]  /*5d120*/  STL.64 [R1+0xe80], R44 ;  /* 0x000e802c01007387 */ /* 0x0001e80000100a00 */
[----:B------:R1:W-:Y:S01]  /*5d130*/  STL.64 [R1+0xe88], R46 ;  /* 0x000e882e01007387 */ /* 0x0003e20000100a00 */
[----:B0-----:R-:W-:-:S03]  /*5d140*/  IMAD.MOV.U32 R45, RZ, RZ, R6 ;  /* 0x000000ffff2d7224 */ /* 0x001fc600078e0006 */
[----:B-1----:R-:W4:Y:S04]  /*5d150*/  LDL.LU.64 R46, [R1+0x4b68] ;  /* 0x004b6800012e7983 */ /* 0x002f280000300a00 */
[----:B------:R-:W4:Y:S04]  /*5d160*/  LDL.LU R44, [R1+0x4b60] ;  /* 0x004b6000012c7983 */ /* 0x000f280000300800 */
[----:B------:R-:W4:Y:S04]  /*5d170*/  LDL.LU.64 R6, [R1+0x4b58] ;  /* 0x004b580001067983 */ /* 0x000f280000300a00 */
[----:B------:R-:W4:Y:S01]  /*5d180*/  LDL.LU.64 R4, [R1+0x4b50] ;  /* 0x004b500001047983 */ /* 0x000f220000300a00 */
[C---:B--2---:R-:W-:Y:S08]  /*5d190*/  HMMA.16816.F32 R20, R8.reuse, R18, R20 ;  /* 0x000000120814723c */ /* 0x044ff00000001814 */
[----:B------:R-:W-:Y:S01]  /*5d1a0*/  HMMA.16816.F32 R32, R8, R38, R32 ;  /* 0x000000260820723c */ /* 0x000fe20000001820 */
[----:B------:R-:W-:Y:S04]  /*5d1b0*/  STL [R1+0x4a18], R61 ;  /* 0x004a183d01007387 */ /* 0x000fe80000100800 */
[----:B------:R-:W-:Y:S01]  /*5d1c0*/  STL [R1+0x4a14], R45 ;  /* 0x004a142d01007387 */ /* 0x000fe20000100800 */
[----:B------:R-:W-:-:S02]  /*5d1d0*/  IMAD.MOV.U32 R0, RZ, RZ, R18 ;  /* 0x000000ffff007224 */ /* 0x000fc400078e0012 */
[----:B------:R-:W-:Y:S01]  /*5d1e0*/  IMAD.MOV.U32 R3, RZ, RZ, R19 ;  /* 0x000000ffff037224 */ /* 0x000fe200078e0013 */
[----:B---3--:R-:W-:Y:S01]  /*5d1f0*/  HMMA.16816.F32 R40, R8, R58, R40 ;  /* 0x0000003a0828723c */ /* 0x008fe20000001828 */
[----:B------:R-:W-:Y:S02]  /*5d200*/  IMAD.MOV.U32 R60, RZ, RZ, R30 ;  /* 0x000000ffff3c7224 */ /* 0x000fe400078e001e */
[----:B------:R-:W-:Y:S01]  /*5d210*/  IMAD.MOV.U32 R2, RZ, RZ, R31 ;  /* 0x000000ffff027224 */ /* 0x000fe200078e001f */
[----:B------:R-:W-:Y:S04]  /*5d220*/  STL.64 [R1+0xe70], R20 ;  /* 0x000e701401007387 */ /* 0x000fe80000100a00 */
[----:B------:R0:W-:Y:S04]  /*5d230*/  STL.64 [R1+0xe78], R22 ;  /* 0x000e781601007387 */ /* 0x0001e80000100a00 */
[----:B0-----:R-:W2:Y:S04]  /*5d240*/  LDL.LU.64 R22, [R1+0x4b48] ;  /* 0x004b480001167983 */ /* 0x001ea80000300a00 */
[----:B------:R-:W2:Y:S04]  /*5d250*/  LDL.LU.64 R20, [R1+0x4b40] ;  /* 0x004b400001147983 */ /* 0x000ea80000300a00 */
[----:B------:R-:W3:Y:S04]  /*5d260*/  LDL.LU.64 R18, [R1+0x4b38] ;  /* 0x004b380001127983 */ /* 0x000ee80000300a00 */
[----:B------:R-:W2:Y:S01]  /*5d270*/  LDL.LU.64 R16, [R1+0x4b30] ;  /* 0x004b300001107983 */ /* 0x000ea20000300a00 */
[----:B------:R-:W-:Y:S01]  /*5d280*/  IMAD.MOV.U32 R13, RZ, RZ, R38 ;  /* 0x000000ffff0d7224 */ /* 0x000fe200078e0026 */
[----:B------:R-:W-:Y:S01]  /*5d290*/  MOV R12, R39 ;  /* 0x00000027000c7202 */ /* 0x000fe20000000f00 */
[----:B------:R-:W-:-:S02]  /*5d2a0*/  IMAD.MOV.U32 R61, RZ, RZ, R58 ;  /* 0x000000ffff3d7224 */ /* 0x000fc400078e003a */
[----:B------:R-:W-:Y:S01]  /*5d2b0*/  IMAD.MOV.U32 R45, RZ, RZ, R59 ;  /* 0x000000ffff2d7224 */ /* 0x000fe200078e003b */
[----:B----4-:R-:W-:-:S15]  /*5d2c0*/  HMMA.16816.F32 R4, R8, R30, R4 ;  /* 0x0000001e0804723c */ /* 0x010fde0000001804 */
[----:B------:R-:W-:-:S04]  /*5d2d0*/  NOP ;  /* 0x0000000000007918 */ /* 0x000fc80000000000 */
        /* <DEDUP_REMOVED lines=14> */
[----:B0-----:R-:W2:Y:S04]  /*5d3c0*/  LDL.LU R12, [R1+0x690] ;  /* 0x00069000010c7983 */ /* 0x001ea80000300800 */
[----:B------:R-:W2:Y:S04]  /*5d3d0*/  LDL.LU R13, [R1+0x694] ;  /* 0x00069400010d7983 */ /* 0x000ea80000300800 */
[----:B------:R-:W2:Y:S04]  /*5d3e0*/  LDL.LU R14, [R1+0x698] ;  /* 0x00069800010e7983 */ /* 0x000ea80000300800 */
[----:B------:R-:W2:Y:S04]  /*5d3f0*/  LDL.LU R15, [R1+0x69c] ;  /* 0x00069c00010f7983 */ /* 0x000ea80000300800 */
        /* <DEDUP_REMOVED lines=13> */
[----:B---3--:R-:W-:Y:S01]  /*5d4d0*/  STL.64 [R1+0x48d0], R56 ;  /* 0x0048d03801007387 */ /* 0x008fe20000100a00 */
[----:B--2---:R-:W-:Y:S03]  /*5d4e0*/  HMMA.16816.F32 R12, R8, R54, R12 ;  /* 0x00000036080c723c */ /* 0x004fe6000000180c */
[----:B------:R-:W-:Y:S04]  /*5d4f0*/  STL.64 [R1+0x48e8], R54 ;  /* 0x0048e83601007387 */ /* 0x000fe80000100a00 */
[----:B----4-:R-:W-:-:S12]  /*5d500*/  STL.64 [R1+0x48e0], R52 ;  /* 0x0048e03401007387 */ /* 0x010fd80000100a00 */
[----:B------:R-:W-:Y:S04]  /*5d510*/  STL.64 [R1+0xe20], R12 ;  /* 0x000e200c01007387 */ /* 0x000fe80000100a00 */
[----:B------:R0:W-:Y:S02]  /*5d520*/  STL.64 [R1+0xe28], R14 ;  /* 0x000e280e01007387 */ /* 0x0001e40000100a00 */
[----:B0-----:R-:W-:Y:S02]  /*5d530*/  HMMA.16816.F32 R12, R8, R46, R48 ;  /* 0x0000002e080c723c */ /* 0x001fe40000001830 */
[----:B------:R-:W-:Y:S04]  /*5d540*/  STL.64 [R1+0x49a8], R46 ;  /* 0x0049a82e01007387 */ /* 0x000fe80000100a00 */
[----:B------:R-:W-:-:S13]  /*5d550*/  STL [R1+0x49a0], R44 ;  /* 0x0049a02c01007387 */ /* 0x000fda0000100800 */
[----:B------:R-:W-:Y:S04]  /*5d560*/  STL.64 [R1+0xe10], R12 ;  /* 0x000e100c01007387 */ /* 0x000fe80000100a00 */
[----:B------:R0:W-:Y:S02]  /*5d570*/  STL.64 [R1+0xe18], R14 ;  /* 0x000e180e01007387 */ /* 0x0001e40000100a00 */
[C---:B0-----:R-:W-:Y:S02]  /*5d580*/  HMMA.16816.F32 R12, R8.reuse, R42, R24 ;  /* 0x0000002a080c723c */ /* 0x041fe40000001818 */
[----:B------:R-:W-:Y:S04]  /*5d590*/  STL [R1+0x4a30], R45 ;  /* 0x004a302d01007387 */ /* 0x000fe80000100800 */
[----:B------:R-:W-:Y:S04]  /*5d5a0*/  STL.64 [R1+0x48b0], R42 ;  /* 0x0048b02a01007387 */ /* 0x000fe80000100a00 */
[----:B------:R-:W-:Y:S09]  /*5d5b0*/  STL.64 [R1+0x48a8], R40 ;  /* 0x0048a82801007387 */ /* 0x000ff20000100a00 */
        /* <DEDUP_REMOVED lines=8> */
[----:B------:R0:W-:Y:S04]  /*5d640*/  STL.64 [R1+0x4a38], R50 ;  /* 0x004a383201007387 */ /* 0x0001e80000100a00 */
[----:B------:R-:W2:Y:S04]  /*5d650*/  LDL.LU R44, [R1+0x380] ;  /* 0x00038000012c7983 */ /* 0x000ea80000300800 */
[----:B------:R-:W2:Y:S04]  /*5d660*/  LDL.LU R45, [R1+0x384] ;  /* 0x00038400012d7983 */ /* 0x000ea80000300800 */
[----:B------:R-:W3:Y:S04]  /*5d670*/  LDL.LU R46, [R1+0x388] ;  /* 0x00038800012e7983 */ /* 0x000ee80000300800 */
[----:B------:R-:W3:Y:S01]  /*5d680*/  LDL.LU R47, [R1+0x38c] ;  /* 0x00038c00012f7983 */ /* 0x000ee20000300800 */
[----:B0-----:R-:W-:-:S02]  /*5d690*/  IMAD.MOV.U32 R50, RZ, RZ, R17 ;  /* 0x000000ffff327224 */ /* 0x001fc400078e0011 */
[----:B------:R-:W-:Y:S01]  /*5d6a0*/  IMAD.MOV.U32 R51, RZ, RZ, R16 ;  /* 0x000000ffff337224 */ /* 0x000fe200078e0010 */
[----:B---3--:R-:W-:Y:S04]  /*5d6b0*/  STL.64 [R1+0x4a48], R46 ;  /* 0x004a482e01007387 */ /* 0x008fe80000100a00 */
[----:B--2---:R0:W-:Y:S04]  /*5d6c0*/  STL.64 [R1+0x4a40], R44 ;  /* 0x004a402c01007387 */ /* 0x0041e80000100a00 */
[----:B------:R1:W-:Y:S04]  /*5d6d0*/  STL.64 [R1+0x4a50], R50 ;  /* 0x004a503201007387 */ /* 0x0003e80000100a00 */
[----:B0-----:R-:W2:Y:S04]  /*5d6e0*/  LDL.LU R44, [R1+0x5c0] ;  /* 0x0005c000012c7983 */ /* 0x001ea80000300800 */
[----:B------:R-:W2:Y:S04]  /*5d6f0*/  LDL.LU R45, [R1+0x5c4] ;  /* 0x0005c400012d7983 */ /* 0x000ea80000300800 */
[----:B------:R-:W3:Y:S04]  /*5d700*/  LDL.LU R46, [R1+0x5c8] ;  /* 0x0005c800012e7983 */ /* 0x000ee80000300800 */
[----:B------:R-:W3:Y:S01]  /*5d710*/  LDL.LU R47, [R1+0x5cc] ;  /* 0x0005cc00012f7983 */ /* 0x000ee20000300800 */
[----:B-1----:R-:W-:-:S02]  /*5d720*/  IMAD.MOV.U32 R50, RZ, RZ, R7 ;  /* 0x000000ffff327224 */ /* 0x002fc400078e0007 */
        /* <DEDUP_REMOVED lines=45> */
[----:B------:R-:W4:Y:S04]  /*5da00*/  LDL.64 R42, [R1+0xe8] ;  /* 0x0000e800012a7983 */ /* 0x000f280000100a00 */
[----:B------:R-:W-:Y:S04]  /*5da10*/  STL.64 [R1+0x4898], R38 ;  /* 0x0048982601007387 */ /* 0x000fe80000100a00 */
[----:B------:R0:W-:Y:S04]  /*5da20*/  STL.64 [R1+0x4890], R36 ;  /* 0x0048902401007387 */ /* 0x0001e80000100a00 */
[----:B0-----:R-:W4:Y:S04]  /*5da30*/  LDL.LU R36, [R1+0xb70] ;  /* 0x000b700001247983 */ /* 0x001f280000300800 */
[----:B------:R-:W4:Y:S04]  /*5da40*/  LDL.LU R37, [R1+0xb74] ;  /* 0x000b740001257983 */ /* 0x000f280000300800 */
[----:B------:R-:W4:Y:S04]  /*5da50*/  LDL.LU R38, [R1+0xb78] ;  /* 0x000b780001267983 */ /* 0x000f280000300800 */
[----:B------:R-:W4:Y:S04]  /*5da60*/  LDL.LU R39, [R1+0xb7c] ;  /* 0x000b7c0001277983 */ /* 0x000f280000300800 */
[----:B------:R-:W4:Y:S01]  /*5da70*/  LDL.LU R52, [R1+0xb60] ;  /* 0x000b600001347983 */ /* 0x000f220000300800 */
[C---:B---3--:R-:W-:Y:S08]  /*5da80*/  HMMA.16816.F32 R56, R8.reuse, R34, R56 ;  /* 0x000000220838723c */ /* 0x048ff00000001838 */
[C---:B--2---:R-:W-:Y:S11]  /*5da90*/  HMMA.16816.F32 R24, R8.reuse, R30, R24 ;  /* 0x0000001e0818723c */ /* 0x044ff60000001818 */
[----:B------:R-:W-:Y:S04]  /*5daa0*/  STL.64 [R1+0xde0], R56 ;  /* 0x000de03801007387 */ /* 0x000fe80000100a00 */
[----:B------:R0:W-:Y:S04]  /*5dab0*/  STL.64 [R1+0xde8], R58 ;  /* 0x000de83a01007387 */ /* 0x0001e80000100a00 */
[----:B------:R-:W2:Y:S04]  /*5dac0*/  LDL.LU R53, [R1+0xb64] ;  /* 0x000b640001357983 */ /* 0x000ea80000300800 */
[----:B------:R-:W2:Y:S04]  /*5dad0*/  LDL.LU R54, [R1+0xb68] ;  /* 0x000b680001367983 */ /* 0x000ea80000300800 */
[----:B------:R-:W2:Y:S04]  /*5dae0*/  LDL.LU R55, [R1+0xb6c] ;  /* 0x000b6c0001377983 */ /* 0x000ea80000300800 */
[----:B0-----:R-:W2:Y:S04]  /*5daf0*/  LDL.64 R58, [R1+0xd8] ;  /* 0x0000d800013a7983 */ /* 0x001ea80000100a00 */
[----:B------:R0:W-:Y:S04]  /*5db00*/  STL.64 [R1+0x4888], R34 ;  /* 0x0048882201007387 */ /* 0x0001e80000100a00 */
[----:B------:R-:W-:Y:S04]  /*5db10*/  STL.64 [R1+0x4880], R32 ;  /* 0x0048802001007387 */ /* 0x000fe80000100a00 */
[----:B0-----:R-:W3:Y:S04]  /*5db20*/  LDL R34, [R1+0xf8] ;  /* 0x0000f80001227983 */ /* 0x001ee80000100800 */
[----:B------:R-:W3:Y:S04]  /*5db30*/  LDL R35, [R1+0xfc] ;  /* 0x0000fc0001237983 */ /* 0x000ee80000100800 */
[----:B------:R-:W-:Y:S04]  /*5db40*/  STL.64 [R1+0xdd0], R24 ;  /* 0x000dd01801007387 */ /* 0x000fe80000100a00 */
[----:B------:R0:W-:Y:S04]  /*5db50*/  STL.64 [R1+0xdd8], R26 ;  /* 0x000dd81a01007387 */ /* 0x0001e80000100a00 */
[----:B0-----:R-:W4:Y:S04]  /*5db60*/  LDL.LU.64 R26, [R1+0x4ab8] ;  /* 0x004ab800011a7983 */ /* 0x001f280000300a00 */
[----:B------:R-:W2:Y:S04]  /*5db70*/  LDL.LU R25, [R1+0x4ab0] ;  /* 0x004ab00001197983 */ /* 0x000ea80000300800 */
[----:B------:R-:W-:Y:S04]  /*5db80*/  STL.64 [R1+0x4878], R30 ;  /* 0x0048781e01007387 */ /* 0x000fe80000100a00 */
[----:B------:R0:W-:Y:S04]  /*5db90*/  STL.64 [R1+0x4870], R28 ;  /* 0x0048701c01007387 */ /* 0x0001e80000100a00 */
[----:B0-----:R-:W3:Y:S04]  /*5dba0*/  LDL.LU R28, [R1+0xb80] ;  /* 0x000b8000011c7983 */ /* 0x001ee80000300800 */
[----:B------:R-:W3:Y:S04]  /*5dbb0*/  LDL.LU R29, [R1+0xb84] ;  /* 0x000b8400011d7983 */ /* 0x000ee80000300800 */
[----:B------:R-:W3:Y:S04]  /*5dbc0*/  LDL.LU R30, [R1+0xb88] ;  /* 0x000b8800011e7983 */ /* 0x000ee80000300800 */
[----:B------:R-:W3:Y:S01]  /*5dbd0*/  LDL.LU R31, [R1+0xb8c] ;  /* 0x000b8c00011f7983 */ /* 0x000ee20000300800 */
[----:B----4-:R-:W-:-:S15]  /*5dbe0*/  HMMA.16816.F32 R20, R8, R26, R20 ;  /* 0x0000001a0814723c */ /* 0x010fde0000001814 */
[----:B------:R-:W-:-:S04]  /*5dbf0*/  NOP ;  /* 0x0000000000007918 */ /* 0x000fc80000000000 */
[----:B------:R-:W-:Y:S04]  /*5dc00*/  STL.64 [R1+0xdc0], R20 ;  /* 0x000dc01401007387 */ /* 0x000fe80000100a00 */
[----:B------:R0:W-:Y:S04]  /*5dc10*/  STL.64 [R1+0xdc8], R22 ;  /* 0x000dc81601007387 */ /* 0x0001e80000100a00 */
[----:B0-----:R-:W4:Y:S02]  /*5dc20*/  LDL.LU.64 R22, [R1+0x4aa8] ;  /* 0x004aa80001167983 */ /* 0x001f240000300a00 */
        /* <DEDUP_REMOVED lines=9> */
[----:B0-----:R-:W4:Y:S04]  /*5dcc0*/  LDL.LU.64 R14, [R1+0x4a98] ;  /* 0x004a9800010e7983 */ /* 0x001f280000300a00 */
[----:B------:R-:W2:Y:S01]  /*5dcd0*/  LDL.LU.64 R12, [R1+0x4a90] ;  /* 0x004a9000010c7983 */ /* 0x000ea20000300a00 */
[----:B----4-:R-:W-:-:S15]  /*5dce0*/  HMMA.16816.F32 R4, R8, R14, R4 ;  /* 0x0000000e0804723c */ /* 0x010fde0000001804 */
[----:B------:R-:W-:-:S04]  /*5dcf0*/  NOP ;  /* 0x0000000000007918 */ /* 0x000fc80000000000 */
        /* <DEDUP_REMOVED lines=8> */
[----:B0-----:R-:W4:Y:S02]  /*5dd80*/  LDL.LU.64 R50, [R1+0x4a80] ;  /* 0x004a800001327983 */ /* 0x001f240000300a00 */
[----:B----4-:R-:W-:Y:S02]  /*5dd90*/  HMMA.16816.F32 R48, R8, R50, R44 ;  /* 0x000000320830723c */ /* 0x010fe4000000182c */
[----:B------:R-:W4:Y:S04]  /*5dda0*/  LDL.LU.64 R46, [R1+0x4a78] ;  /* 0x004a7800012e7983 */ /* 0x000f280000300a00 */
[----:B------:R-:W4:-:S13]  /*5ddb0*/  LDL.LU.64 R44, [R1+0x4a70] ;  /* 0x004a7000012c7983 */ /* 0x000f1a0000300a00 */
        /* <DEDUP_REMOVED lines=16> */
[----:B------:R-:W4:Y:S04]  /*5dec0*/  LDL.LU R45, [R1+0x4a30] ;  /* 0x004a3000012d7983 */ /* 0x000f280000300800 */
[----:B------:R-:W3:Y:S04]  /*5ded0*/  LDL.LU.64 R50, [R1+0x4a28] ;  /* 0x004a280001327983 */ /* 0x000ee80000300a00 */
[----:B------:R-:W3:Y:S09]  /*5dee0*/  LDL.LU.64 R48, [R1+0x4a20] ;  /* 0x004a200001307983 */ /* 0x000ef20000300a00 */
[----:B------:R-:W-:Y:S04]  /*5def0*/  STL.64 [R1+0x770], R8 ;  /* 0x0007700801007387 */ /* 0x000fe80000100a00 */
[----:B------:R-:W-:Y:S04]  /*5df00*/  STL.64 [R1+0x778], R10 ;  /* 0x0007780a01007387 */ /* 0x000fe80000100a00 */
[----:B--2---:R-:W0:Y:S04]  /*5df10*/  LDSM.16.MT88.4 R8, [R25+UR5+0x9080] ;  /* 0x009080051908783b */ /* 0x004e280008004200 */
[----:B0-----:R-:W-:Y:S04]  /*5df20*/  STL.64 [R1+0x4848], R10 ;  /* 0x0048480a01007387 */ /* 0x001fe80000100a00 */
[----:B------:R0:W-:Y:S02]  /*5df30*/  STL.64 [R1+0x4840], R8 ;  /* 0x0048400801007387 */ /* 0x0001e40000100a00 */
[----:B0-----:R-:W-:Y:S01]  /*5df40*/  IMAD.MOV.U32 R8, RZ, RZ, R42 ;  /* 0x000000ffff087224 */ /* 0x001fe200078e002a */
[----:B---3--:R-:W-:-:S15]  /*5df50*/  HMMA.16816.F32 R28, R48, R34, R28 ;  /* 0x00000022301c723c */ /* 0x008fde000000181c */
[----:B------:R-:W-:-:S04]  /*5df60*/  NOP ;  /* 0x0000000000007918 */ /* 0x000fc80000000000 */
[----:B------:R-:W-:Y:S02]  /*5df70*/  IMAD.MOV.U32 R24, RZ, RZ, R28 ;  /* 0x000000ffff187224 */ /* 0x000fe400078e001c */
[----:B------:R-:W-:Y:S01]  /*5df80*/  IMAD.MOV.U32 R25, RZ, RZ, R29 ;  /* 0x000000ffff197224 */ /* 0x000fe200078e001d */
[----:B------:R0:W-:Y:S04]  /*5df90*/  STL.64 [R1+0xb88], R30 ;  /* 0x000b881e01007387 */ /* 0x0001e80000100a00 */
[----:B------:R-:W-:Y:S04]  /*5dfa0*/  STL.64 [R1+0x48c0], R26 ;  /* 0x0048c01a01007387 */ /* 0x000fe80000100a00 */
[----:B------:R1:W-:Y:S01]  /*5dfb0*/  STL.64 [R1+0x48b8], R24 ;  /* 0x0048b81801007387 */ /* 0x0003e20000100a00 */
[C---:B0-----:R-:W-:Y:S08]  /*5dfc0*/  HMMA.16816.F32 R28, R48.reuse, R42, R36 ;  /* 0x0000002a301c723c */ /* 0x041ff00000001824 */
[----:B-1----:R-:W-:Y:S01]  /*5dfd0*/  HMMA.16816.F32 R24, R48, R58, R52 ;  /* 0x0000003a3018723c */ /* 0x002fe20000001834 */
[----:B------:R-:W-:-:S02]  /*5dfe0*/  IMAD.MOV.U32 R38, RZ, RZ, R61 ;  /* 0x000000ffff267224 */ /* 0x000fc400078e003d */
[----:B----4-:R-:W-:-:S08]  /*5dff0*/  IMAD.MOV.U32 R39, RZ, RZ, R45 ;  /* 0x000000ffff277224 */ /* 0x010fd000078e002d */
[----:B------:R-:W-:Y:S02]  /*5e000*/  IMAD.MOV.U32 R20, RZ, RZ, R28 ;  /* 0x000000ffff147224 */ /* 0x000fe400078e001c */
[----:B------:R-:W-:Y:S01]  /*5e010*/  IMAD.MOV.U32 R21, RZ, RZ, R29 ;  /* 0x000000ffff157224 */ /* 0x000fe200078e001d */
[----:B------:R0:W-:Y:S04]  /*5e020*/  STL.64 [R1+0xb78], R30 ;  /* 0x000b781e01007387 */ /* 0x0001e80000100a00 */
[----:B------:R-:W-:Y:S01]  /*5e030*/  STL.64 [R1+0x4900], R22 ;  /* 0x0049001601007387 */ /* 0x000fe20000100a00 */
[----:B------:R-:W-:Y:S02]  /*5e040*/  IMAD.MOV.U32 R16, RZ, RZ, R24 ;  /* 0x000000ffff107224 */ /* 0x000fe400078e0018 */
[----:B------:R-:W-:Y:S01]  /*5e050*/  IMAD.MOV.U32 R17, RZ, RZ, R25 ;  /* 0x000000ffff117224 */ /* 0x000fe200078e0019 */
[----:B------:R1:W-:Y:S04]  /*5e060*/  STL.64 [R1+0x48f8], R20 ;  /* 0x0048f81401007387 */ /* 0x0003e80000100a00 */
[----:B------:R-:W-:Y:S04]  /*5e070*/  STL [R1+0x48f0], R8 ;  /* 0x0048f00801007387 */ /* 0x000fe80000100800 */
[----:B------:R-:W-:Y:S04]  /*5e080*/  STL.64 [R1+0xb68], R26 ;  /* 0x000b681a01007387 */ /* 0x000fe80000100a00 */
[----:B------:R2:W-:Y:S04]  /*5e090*/  STL.64 [R1+0x4910], R18 ;  /* 0x0049101201007387 */ /* 0x0005e80000100a00 */
[----:B------:R-:W-:Y:S04]  /*5e0a0*/  STL.64 [R1+0x4908], R16 ;  /* 0x0049081001007387 */ /* 0x000fe80000100a00 */
[----:B------:R-:W3:Y:S04]  /*5e0b0*/  LDL.LU R61, [R1+0x4a18] ;  /* 0x004a1800013d7983 */ /* 0x000ee80000300800 */
[----:B------:R-:W4:Y:S04]  /*5e0c0*/  LDL.LU R45, [R1+0x4a14] ;  /* 0x004a1400012d7983 */ /* 0x000f280000300800 */
[----:B------:R-:W-:Y:S04]  /*5e0d0*/  STL.64 [R1+0x4918], R38 ;  /* 0x0049182601007387 */ /* 0x000fe80000100a00 */
[----:B------:R-:W2:Y:S04]  /*5e0e0*/  LDL.LU R28, [R1+0xa90] ;  /* 0x000a9000011c7983 */ /* 0x000ea80000300800 */
[----:B------:R-:W2:Y:S04]  /*5e0f0*/  LDL.LU R29, [R1+0xa94] ;  /* 0x000a9400011d7983 */ /* 0x000ea80000300800 */
[----:B0-----:R-:W2:Y:S04]  /*5e100*/  LDL.LU R30, [R1+0xa98] ;  /* 0x000a9800011e7983 */ /* 0x001ea80000300800 */
[----:B------:R-:W2:Y:S01]  /*5e110*/  LDL.LU R31, [R1+0xa9c] ;  /* 0x000a9c00011f7983 */ /* 0x000ea20000300800 */
[----:B------:R-:W-:-:S02]  /*5e120*/  IMAD.MOV.U32 R4, RZ, RZ, R59 ;  /* 0x000000ffff047224 */ /* 0x000fc400078e003b */
[----:B------:R-:W-:Y:S01]  /*5e130*/  IMAD.MOV.U32 R58, RZ, RZ, R13 ;  /* 0x000000ffff3a7224 */ /* 0x000fe200078e000d */
[----:B------:R-:W-:Y:S01]  /*5e140*/  MOV R59, R12 ;  /* 0x0000000c003b7202 */ /* 0x000fe20000000f00 */
[----:B------:R-:W-:Y:S02]  /*5e150*/  IMAD.MOV.U32 R10, RZ, RZ, R60 ;  /* 0x000000ffff0a7224 */ /* 0x000fe400078e003c */
[----:B------:R-:W-:Y:S01]  /*5e160*/  IMAD.MOV.U32 R11, RZ, RZ, R2 ;  /* 0x000000ffff0b7224 */ /* 0x000fe200078e0002 */
[----:B--2---:R-:W-:Y:S04]  /*5e170*/  STL.64 [R1+0x4928], R30 ;  /* 0x0049281e01007387 */ /* 0x004fe80000100a00 */
[----:B------:R0:W-:Y:S04]  /*5e180*/  STL.64 [R1+0x4920], R28 ;  /* 0x0049201c01007387 */ /* 0x0001e80000100a00 */
[----:B------:R-:W2:Y:S04]  /*5e190*/  LDL.LU R13, [R1+0x4a10] ;  /* 0x004a1000010d7983 */ /* 0x000ea80000300800 */
[----:B------:R-:W2:Y:S04]  /*5e1a0*/  LDL.LU R12, [R1+0x4a0c] ;  /* 0x004a0c00010c7983 */ /* 0x000ea80000300800 */
[----:B------:R2:W-:Y:S04]  /*5e1b0*/  STL.64 [R1+0x4930], R58 ;  /* 0x0049303a01007387 */ /* 0x0005e80000100a00 */
[----:B------:R-:W2:Y:S04]  /*5e1c0*/  LDL.LU R60, [R1+0x4a08] ;  /* 0x004a0800013c7983 */ /* 0x000ea80000300800 */
[----:B------:R-:W2:Y:S04]  /*5e1d0*/  LDL.LU R2, [R1+0x4a04] ;  /* 0x004a040001027983 */ /* 0x000ea80000300800 */
[----:B------:R-:W-:Y:S04]  /*5e1e0*/  STL.64 [R1+0x4938], R10 ;  /* 0x0049380a01007387 */ /* 0x000fe80000100a00 */
[----:B-1----:R-:W2:Y:S04]  /*5e1f0*/  LDL.LU R20, [R1+0xab0] ;  /* 0x000ab00001147983 */ /* 0x002ea80000300800 */
[----:B------:R-:W2:Y:S04]  /*5e200*/  LDL.LU R21, [R1+0xab4] ;  /* 0x000ab40001157983 */ /* 0x000ea80000300800 */
[----:B------:R-:W2:Y:S04]  /*5e210*/  LDL.LU R22, [R1+0xab8] ;  /* 0x000ab80001167983 */ /* 0x000ea80000300800 */
[----:B------:R-:W2:Y:S01]  /*5e220*/  LDL.LU R23, [R1+0xabc] ;  /* 0x000abc0001177983 */ /* 0x000ea20000300800 */
[----:B------:R-:W-:-:S02]  /*5e230*/  IMAD.MOV.U32 R18, RZ, RZ, R0 ;  /* 0x000000ffff127224 */ /* 0x000fc400078e0000 */
[----:B------:R-:W-:Y:S02]  /*5e240*/  IMAD.MOV.U32 R19, RZ, RZ, R3 ;  /* 0x000000ffff137224 */ /* 0x000fe400078e0003 */
[----:B------:R-:W-:Y:S02]  /*5e250*/  IMAD.MOV.U32 R5, RZ, RZ, R43 ;  /* 0x000000ffff057224 */ /* 0x000fe400078e002b */
[----:B----4-:R-:W-:Y:S02]  /*5e260*/  IMAD.MOV.U32 R42, RZ, RZ, R45 ;  /* 0x000000ffff2a7224 */ /* 0x010fe400078e002d */
[----:B---3--:R-:W-:Y:S01]  /*5e270*/  IMAD.MOV.U32 R43, RZ, RZ, R61 ;  /* 0x000000ffff2b7224 */ /* 0x008fe200078e003d */
[----:B--2---:R1:W-:Y:S04]  /*5e280*/  STL.64 [R1+0x4948], R22 ;  /* 0x0049481601007387 */ /* 0x0043e80000100a00 */
[----:B------:R-:W-:Y:S04]  /*5e290*/  STL.64 [R1+0x4940], R20 ;  /* 0x0049401401007387 */ /* 0x000fe80000100a00 */
[----:B------:R-:W2:Y:S04]  /*5e2a0*/  LDL.LU R0, [R1+0x4a00] ;  /* 0x004a000001007983 */ /* 0x000ea80000300800 */
[----:B------:R-:W3:Y:S04]  /*5e2b0*/  LDL.LU R3, [R1+0x49fc] ;  /* 0x0049fc0001037983 */ /* 0x000ee80000300800 */
[----:B------:R-:W-:Y:S04]  /*5e2c0*/  STL.64 [R1+0x4950], R18 ;  /* 0x0049501201007387 */ /* 0x000fe80000100a00 */
[----:B------:R-:W4:Y:S04]  /*5e2d0*/  LDL.LU R45, [R1+0x49f8] ;  /* 0x0049f800012d7983 */ /* 0x000f280000300800 */
[----:B------:R-:W4:Y:S04]  /*5e2e0*/  LDL.LU R61, [R1+0x49f4] ;  /* 0x0049f400013d7983 */ /* 0x000f280000300800 */
[----:B------:R1:W-:Y:S04]  /*5e2f0*/  STL.64 [R1+0x4958], R42 ;  /* 0x0049582a01007387 */ /* 0x0003e80000100a00 */
[----:B0-----:R-:W4:Y:S04]  /*5e300*/  LDL.LU R28, [R1+0xad0] ;  /* 0x000ad000011c7983 */ /* 0x001f280000300800 */
[----:B------:R-:W4:Y:S04]  /*5e310*/  LDL.LU R29, [R1+0xad4] ;  /* 0x000ad400011d7983 */ /* 0x000f280000300800 */
[----:B------:R-:W4:Y:S04]  /*5e320*/  LDL.LU R30, [R1+0xad8] ;  /* 0x000ad800011e7983 */ /* 0x000f280000300800 */
[----:B------:R-:W4:Y:S01]  /*5e330*/  LDL.LU R31, [R1+0xadc] ;  /* 0x000adc00011f7983 */ /* 0x000f220000300800 */
[----:B------:R-:W-:-:S02]  /*5e340*/  IMAD.MOV.U32 R58, RZ, RZ, R12 ;  /* 0x000000ffff3a7224 */ /* 0x000fc400078e000c */
[----:B------:R-:W-:Y:S02]  /*5e350*/  IMAD.MOV.U32 R59, RZ, RZ, R13 ;  /* 0x000000ffff3b7224 */ /* 0x000fe400078e000d */
[----:B-1----:R-:W-:Y:S02]  /*5e360*/  IMAD.MOV.U32 R22, RZ, RZ, R2 ;  /* 0x000000ffff167224 */ /* 0x002fe400078e0002 */
[----:B------:R-:W-:Y:S02]  /*5e370*/  IMAD.MOV.U32 R23, RZ, RZ, R60 ;  /* 0x000000ffff177224 */ /* 0x000fe400078e003c */
[----:B--2---:R-:W-:Y:S02]  /*5e380*/  IMAD.MOV.U32 R27, RZ, RZ, R0 ;  /* 0x000000ffff1b7224 */ /* 0x004fe400078e0000 */
[----:B---3--:R-:W-:Y:S01]  /*5e390*/  IMAD.MOV.U32 R26, RZ, RZ, R3 ;  /* 0x000000ffff1a7224 */ /* 0x008fe200078e0003 */
[----:B----4-:R0:W-:Y:S04]  /*5e3a0*/  STL.64 [R1+0x4968], R30 ;  /* 0x0049681e01007387 */ /* 0x0101e80000100a00 */
[----:B------:R-:W-:Y:S04]  /*5e3b0*/  STL.64 [R1+0x4960], R28 ;  /* 0x0049601c01007387 */ /* 0x000fe80000100a00 */
[----:B------:R-:W2:Y:S04]  /*5e3c0*/  LDL.LU R12, [R1+0x49f0] ;  /* 0x0049f000010c7983 */ /* 0x000ea80000300800 */
[----:B------:R-:W3:Y:S04]  /*5e3d0*/  LDL.LU R13, [R1+0x49ec] ;  /* 0x0049ec00010d7983 */ /* 0x000ee80000300800 */
[----:B------:R-:W-:Y:S04]  /*5e3e0*/  STL.64 [R1+0x4970], R58 ;  /* 0x0049703a01007387 */ /* 0x000fe80000100a00 */
[----:B------:R-:W4:Y:S04]  /*5e3f0*/  LDL.LU R2, [R1+0x49e8] ;  /* 0x0049e80001027983 */ /* 0x000f280000300800 */
        /* <DEDUP_REMOVED lines=10> */
[----:B------:R-:W-:Y:S01]  /*5e4a0*/  IMAD.MOV.U32 R31, RZ, RZ, R45 ;  /* 0x000000ffff1f7224 */ /* 0x000fe200078e002d */
[----:B--2---:R-:W-:Y:S04]  /*5e4b0*/  STL.64 [R1+0x4990], R42 ;  /* 0x0049902a01007387 */ /* 0x004fe80000100a00 */
[----:B------:R-:W-:Y:S04]  /*5e4c0*/  STL.64 [R1+0x4988], R40 ;  /* 0x0049882801007387 */ /* 0x000fe80000100a00 */
[----:B------:R-:W2:Y:S04]  /*5e4d0*/  LDL.LU R61, [R1+0x49d8] ;  /* 0x0049d800013d7983 */ /* 0x000ea80000300800 */
[----:B------:R0:W-:Y:S04]  /*5e4e0*/  STL.64 [R1+0x4998], R30 ;  /* 0x0049981e01007387 */ /* 0x0001e80000100a00 */
[----:B------:R-:W2:Y:S04]  /*5e4f0*/  LDL.LU R24, [R1+0xb20] ;  /* 0x000b200001187983 */ /* 0x000ea80000300800 */
[----:B------:R-:W2:Y:S04]  /*5e500*/  LDL.LU R25, [R1+0xb24] ;  /* 0x000b240001197983 */ /* 0x000ea80000300800 */
[----:B-1----:R-:W2:Y:S04]  /*5e510*/  LDL.LU R26, [R1+0xb28] ;  /* 0x000b2800011a7983 */ /* 0x002ea80000300800 */
[----:B------:R-:W2:Y:S04]  /*5e520*/  LDL.LU R27, [R1+0xb2c] ;  /* 0x000b2c00011b7983 */ /* 0x000ea80000300800 */
[----:B--2---:R-:W-:Y:S04]  /*5e530*/  STL.64 [R1+0x49b8], R26 ;  /* 0x0049b81a01007387 */ /* 0x004fe80000100a00 */
[----:B------:R-:W-:Y:S04]  /*5e540*/  STL.64 [R1+0x49b0], R24 ;  /* 0x0049b01801007387 */ /* 0x000fe80000100a00 */
[----:B------:R-:W2:Y:S04]  /*5e550*/  LDL.LU R28, [R1+0xb30] ;  /* 0x000b3000011c7983 */ /* 0x000ea80000300800 */
[----:B------:R-:W2:Y:S04]  /*5e560*/  LDL.LU R29, [R1+0xb34] ;  /* 0x000b3400011d7983 */ /* 0x000ea80000300800 */
[----:B0-----:R-:W2:Y:S04]  /*5e570*/  LDL.LU R30, [R1+0xb38] ;  /* 0x000b3800011e7983 */ /* 0x001ea80000300800 */
[----:B------:R-:W2:Y:S04]  /*5e580*/  LDL.LU R31, [R1+0xb3c] ;  /* 0x000b3c00011f7983 */ /* 0x000ea80000300800 */
[----:B--2---:R0:W-:Y:S04]  /*5e590*/  STL.64 [R1+0x49c8], R30 ;  /* 0x0049c81e01007387 */ /* 0x0041e80000100a00 */
[----:B------:R1:W-:Y:S01]  /*5e5a0*/  STL.64 [R1+0x49c0], R28 ;  /* 0x0049c01c01007387 */ /* 0x0003e20000100a00 */
[----:B0-----:R-:W-:-:S02]  /*5e5b0*/  IMAD.MOV.U32 R31, RZ, RZ, R12 ;  /* 0x000000ffff1f7224 */ /* 0x001fc400078e000c */
[----:B---3--:R-:W-:Y:S01]  /*5e5c0*/  IMAD.MOV.U32 R30, RZ, RZ, R13 ;  /* 0x000000ffff1e7224 */ /* 0x008fe200078e000d */
[----:B------:R-:W1:Y:S04]  /*5e5d0*/  LDL.LU R12, [R1+0xb50] ;  /* 0x000b5000010c7983 */ /* 0x000e680000300800 */
[----:B------:R-:W1:Y:S04]  /*5e5e0*/  LDL.LU R13, [R1+0xb54] ;  /* 0x000b5400010d7983 */ /* 0x000e680000300800 */
[----:B------:R-:W1:Y:S04]  /*5e5f0*/  LDL.LU R14, [R1+0xb58] ;  /* 0x000b5800010e7983 */ /* 0x000e680000300800 */
[----:B------:R-:W1:Y:S04]  /*5e600*/  LDL.LU R15, [R1+0xb5c] ;  /* 0x000b5c00010f7983 */ /* 0x000e680000300800 */
[----:B------:R-:W2:Y:S04]  /*5e610*/  LDL.LU R24, [R1+0xb40] ;  /* 0x000b400001187983 */ /* 0x000ea80000300800 */
[----:B------:R-:W2:Y:S04]  /*5e620*/  LDL.LU R25, [R1+0xb44] ;  /* 0x000b440001197983 */ /* 0x000ea80000300800 */
[----:B------:R-:W2:Y:S04]  /*5e630*/  LDL.LU R26, [R1+0xb48] ;  /* 0x000b4800011a7983 */ /* 0x000ea80000300800 */
[----:B------:R-:W2:Y:S04]  /*5e640*/  LDL.LU R27, [R1+0xb4c] ;  /* 0x000b4c00011b7983 */ /* 0x000ea80000300800 */
[----:B------:R-:W2:Y:S04]  /*5e650*/  LDL.64 R46, [R1+0xb8] ;  /* 0x0000b800012e7983 */ /* 0x000ea80000100a00 */
[----:B------:R-:W3:Y:S04]  /*5e660*/  LDL.64 R42, [R1+0xa8] ;  /* 0x0000a800012a7983 */ /* 0x000ee80000100a00 */
[----:B------:R-:W2:Y:S04]  /*5e670*/  LDL.64 R22, [R1+0x98] ;  /* 0x0000980001167983 */ /* 0x000ea80000100a00 */
[----:B------:R-:W2:Y:S04]  /*5e680*/  LDL.LU R56, [R1+0xb10] ;  /* 0x000b100001387983 */ /* 0x000ea80000300800 */
[----:B------:R-:W2:Y:S04]  /*5e690*/  LDL.LU R57, [R1+0xb14] ;  /* 0x000b140001397983 */ /* 0x000ea80000300800 */
        /* <DEDUP_REMOVED lines=22> */
[----:B------:R-:W-:Y:S01]  /*5e800*/  STL [R1+0x4838], R4 ;  /* 0x0048380401007387 */ /* 0x000fe20000100800 */
[----:B-1----:R-:W-:Y:S03]  /*5e810*/  HMMA.16816.F32 R28, R48, R30, R12 ;  /* 0x0000001e301c723c */ /* 0x002fe6000000180c */
[----:B------:R-:W3:-:S15]  /*5e820*/  LDL.LU.64 R14, [R1+0x49d0] ;  /* 0x0049d000010e7983 */ /* 0x000ede0000300a00 */
[----:B------:R-:W-:Y:S01]  /*5e830*/  NOP ;  /* 0x0000000000007918 */ /* 0x000fe20000000000 */
[----:B------:R0:W-:Y:S01]  /*5e840*/  STL.64 [R1+0xb58], R30 ;  /* 0x000b581e01007387 */ /* 0x0001e20000100a00 */
[----:B------:R-:W-:Y:S02]  /*5e850*/  IMAD.MOV.U32 R12, RZ, RZ, R28 ;  /* 0x000000ffff0c7224 */ /* 0x000fe400078e001c */
[----:B------:R-:W-:Y:S01]  /*5e860*/  IMAD.MOV.U32 R13, RZ, RZ, R29 ;  /* 0x000000ffff0d7224 */ /* 0x000fe200078e001d */
[----:B0-----:R-:W3:Y:S04]  /*5e870*/  LDL.LU.64 R30, [R1+0x49c8] ;  /* 0x0049c800011e7983 */ /* 0x001ee80000300a00 */
[----:B------:R-:W3:Y:S01]  /*5e880*/  LDL.LU.64 R28, [R1+0x49c0] ;  /* 0x0049c000011c7983 */ /* 0x000ee20000300a00 */
[----:B--2---:R-:W-:-:S15]  /*5e890*/  HMMA.16816.F32 R24, R48, R46, R24 ;  /* 0x0000002e3018723c */ /* 0x004fde0000001818 */
[----:B------:R-:W-:-:S04]  /*5e8a0*/  NOP ;  /* 0x0000000000007918 */ /* 0x000fc80000000000 */
[----:B------:R-:W-:Y:S04]  /*5e8b0*/  STL.64 [R1+0xb40], R24 ;  /* 0x000b401801007387 */ /* 0x000fe80000100a00 */
[----:B------:R0:W-:Y:S04]  /*5e8c0*/  STL.64 [R1+0xb48], R26 ;  /* 0x000b481a01007387 */ /* 0x0001e80000100a00 */
[----:B0-----:R-:W2:Y:S04]  /*5e8d0*/  LDL.LU.64 R26, [R1+0x49b8] ;  /* 0x0049b800011a7983 */ /* 0x001ea80000300a00 */
[----:B------:R-:W2:Y:S01]  /*5e8e0*/  LDL.LU.64 R24, [R1+0x49b0] ;  /* 0x0049b00001187983 */ /* 0x000ea20000300a00 */
[----:B------:R-:W-:-:S03]  /*5e8f0*/  IMAD.MOV.U32 R45, RZ, RZ, R47 ;  /* 0x000000ffff2d7224 */ /* 0x000fc600078e002f */
[----:B------:R-:W4:Y:S04]  /*5e900*/  LDL.LU.64 R46, [R1+0x49a8] ;  /* 0x0049a800012e7983 */ /* 0x000f280000300a00 */
[----:B------:R-:W4:Y:S04]  /*5e910*/  LDL.LU R44, [R1+0x49a0] ;  /* 0x0049a000012c7983 */ /* 0x000f280000300800 */
[----:B------:R-:W-:Y:S01]  /*5e920*/  STL [R1+0x483c], R45 ;  /* 0x00483c2d01007387 */ /* 0x000fe20000100800 */
[----:B---3--:R-:W-:-:S15]  /*5e930*/  HMMA.16816.F32 R28, R48, R42, R28 ;  /* 0x0000002a301c723c */ /* 0x008fde000000181c */
[----:B------:R-:W-:-:S04]  /*5e940*/  NOP ;  /* 0x0000000000007918 */ /* 0x000fc80000000000 */
[----:B------:R-:W-:Y:S04]  /*5e950*/  STL.64 [R1+0xb30], R28 ;  /* 0x000b301c01007387 */ /* 0x000fe80000100a00 */
[----:B------:R0:W-:Y:S04]  /*5e960*/  STL.64 [R1+0xb38], R30 ;  /* 0x000b381e01007387 */ /* 0x0001e80000100a00 */
[----:B0-----:R-:W3:Y:S01]  /*5e970*/  LDL.LU.64 R30, [R1+0x4998] ;  /* 0x00499800011e7983 */ /* 0x001ee20000300a00 */
[----:B--2---:R-:W-:Y:S01]  /*5e980*/  HMMA.16816.F32 R24, R48, R22, R24 ;  /* 0x000000163018723c */ /* 0x004fe20000001818 */
[----:B------:R-:W-:-:S02]  /*5e990*/  IMAD.MOV.U32 R4, RZ, RZ, R43 ;  /* 0x000000ffff047224 */ /* 0x000fc400078e002b */
[----:B------:R-:W2:Y:S04]  /*5e9a0*/  LDL.LU.64 R42, [R1+0x4990] ;  /* 0x00499000012a7983 */ /* 0x000ea80000300a00 */
[----:B------:R-:W2:Y:S01]  /*5e9b0*/  LDL.LU.64 R40, [R1+0x4988] ;  /* 0x0049880001287983 */ /* 0x000ea20000300a00 */
[----:B------:R-:W-:-:S11]  /*5e9c0*/  IMAD.MOV.U32 R45, RZ, RZ, R23 ;  /* 0x000000ffff2d7224 */ /* 0x000fd600078e0017 */
[----:B------:R-:W-:Y:S04]  /*5e9d0*/  STL.64 [R1+0xb20], R24 ;  /* 0x000b201801007387 */ /* 0x000fe80000100a00 */
[----:B------:R0:W-:Y:S04]  /*5e9e0*/  STL.64 [R1+0xb28], R26 ;  /* 0x000b281a01007387 */ /* 0x0001e80000100a00 */
[----:B0-----:R-:W2:Y:S04]  /*5e9f0*/  LDL.LU.64 R26, [R1+0x4980] ;  /* 0x00498000011a7983 */ /* 0x001ea80000300a00 */
[----:B------:R-:W4:Y:S01]  /*5ea00*/  LDL.LU.64 R22, [R1+0x4978] ;  /* 0x0049780001167983 */ /* 0x000f220000300a00 */
[----:B---3--:R-:W-:Y:S03]  /*5ea10*/  HMMA.16816.F32 R28, R48, R30, R56 ;  /* 0x0000001e301c723c */ /* 0x008fe60000001838 */
[----:B------:R-:W3:-:S15]  /*5ea20*/  LDL.LU.64 R58, [R1+0x4970] ;  /* 0x00497000013a7983 */ /* 0x000ede0000300a00 */
[----:B------:R-:W-:Y:S01]  /*5ea30*/  NOP ;  /* 0x0000000000007918 */ /* 0x000fe20000000000 */
[----:B------:R-:W-:Y:S04]  /*5ea40*/  STL.64 [R1+0x15b0], R28 ;  /* 0x0015b01c01007387 */ /* 0x000fe80000100a00 */
[----:B------:R0:W-:Y:S04]  /*5ea50*/  STL.64 [R1+0x15b8], R30 ;  /* 0x0015b81e01007387 */ /* 0x0001e80000100a00 */
[----:B0-----:R-:W3:Y:S04]  /*5ea60*/  LDL.LU.64 R30, [R1+0x4968] ;  /* 0x00496800011e7983 */ /* 0x001ee80000300a00 */
[----:B------:R-:W3:Y:S01]  /*5ea70*/  LDL.LU.64 R28, [R1+0x4960] ;  /* 0x00496000011c7983 */ /* 0x000ee20000300a00 */
[C---:B--2---:R-:W-:Y:S08]  /*5ea80*/  HMMA.16816.F32 R24, R48.reuse, R26, R40 ;  /* 0x0000001a3018723c */ /* 0x044ff00000001828 */
[C---:B----4-:R-:W-:Y:S01]  /*5ea90*/  HMMA.16816.F32 R20, R48.reuse, R22, R16 ;  /* 0x000000163014723c */ /* 0x050fe20000001810 */
[----:B------:R-:W2:Y:S10]  /*5eaa0*/  LDL.LU.64 R42, [R1+0x4958] ;  /* 0x00495800012a7983 */ /* 0x000eb40000300a00 */
[----:B------:R0:W-:Y:S04]  /*5eab0*/  STL.64 [R1+0x15a0], R24 ;  /* 0x0015a01801007387 */ /* 0x0001e80000100a00 */
[----:B------:R1:W-:Y:S04]  /*5eac0*/  STL.64 [R1+0x15a8], R26 ;  /* 0x0015a81a01007387 */ /* 0x0003e80000100a00 */
[----:B0-----:R-:W4:Y:S04]  /*5ead0*/  LDL.LU R24, [R1+0xa70] ;  /* 0x000a700001187983 */ /* 0x001f280000300800 */
[----:B------:R-:W4:Y:S04]  /*5eae0*/  LDL.LU R25, [R1+0xa74] ;  /* 0x000a740001197983 */ /* 0x000f280000300800 */
[----:B-1----:R-:W4:Y:S04]  /*5eaf0*/  LDL.LU R26, [R1+0xa78] ;  /* 0x000a7800011a7983 */ /* 0x002f280000300800 */
[----:B------:R-:W4:Y:S04]  /*5eb00*/  LDL.LU R27, [R1+0xa7c] ;  /* 0x000a7c00011b7983 */ /* 0x000f280000300800 */
[----:B------:R-:W4:Y:S04]  /*5eb10*/  LDL.LU.64 R18, [R1+0x4950] ;  /* 0x0049500001127983 */ /* 0x000f280000300a00 */
[----:B------:R-:W-:Y:S04]  /*5eb20*/  STL.64 [R1+0x1590], R20 ;  /* 0x0015901401007387 */ /* 0x000fe80000100a00 */
[----:B------:R0:W-:Y:S04]  /*5eb30*/  STL.64 [R1+0x1598], R22 ;  /* 0x0015981601007387 */ /* 0x0001e80000100a00 */
[----:B0-----:R-:W4:Y:S04]  /*5eb40*/  LDL.LU.64 R22, [R1+0x4948] ;  /* 0x0049480001167983 */ /* 0x001f280000300a00 */
[----:B------:R-:W4:Y:S01]  /*5eb50*/  LDL.LU.64 R20, [R1+0x4940] ;  /* 0x0049400001147983 */ /* 0x000f220000300a00 */
[----:B---3--:R-:W-:Y:S03]  /*5eb60*/  HMMA.16816.F32 R56, R48, R58, R8 ;  /* 0x0000003a3038723c */ /* 0x008fe60000001808 */
[----:B------:R-:W3:-:S15]  /*5eb70*/  LDL.LU.64 R10, [R1+0x4938] ;  /* 0x00493800010a7983 */ /* 0x000ede0000300a00 */
[----:B------:R-:W-:Y:S01]  /*5eb80*/  NOP ;  /* 0x0000000000007918 */ /* 0x000fe20000000000 */
[----:B------:R-:W-:Y:S04]  /*5eb90*/  STL.64 [R1+0x1580], R56 ;  /* 0x0015803801007387 */ /* 0x000fe80000100a00 */
[----:B------:R0:W-:Y:S04]  /*5eba0*/  STL.64 [R1+0x1588], R58 ;  /* 0x0015883a01007387 */ /* 0x0001e80000100a00 */
[----:B0-----:R-:W3:Y:S01]  /*5ebb0*/  LDL.LU.64 R58, [R1+0x4930] ;  /* 0x00493000013a7983 */ /* 0x001ee20000300a00 */
[----:B--2---:R-:W-:Y:S03]  /*5ebc0*/  HMMA.16816.F32 R40, R48, R42, R28 ;  /* 0x0000002a3028723c */ /* 0x004fe6000000181c */
[----:B------:R-:W2:Y:S04]  /*5ebd0*/  LDL.LU.64 R30, [R1+0x4928] ;  /* 0x00492800011e7983 */ /* 0x000ea80000300a00 */
[----:B------:R-:W2:-:S12]  /*5ebe0*/  LDL.LU.64 R28, [R1+0x4920] ;  /* 0x00492000011c7983 */ /* 0x000e980000300a00 */
[----:B------:R0:W-:Y:S04]  /*5ebf0*/  STL.64 [R1+0x1570], R40 ;  /* 0x0015702801007387 */ /* 0x0001e80000100a00 */
[----:B------:R1:W-:Y:S04]  /*5ec00*/  STL.64 [R1+0x1578], R42 ;  /* 0x0015782a01007387 */ /* 0x0003e80000100a00 */
[----:B0-----:R-:W2:Y:S04]  /*5ec10*/  LDL.LU R40, [R1+0xa60] ;  /* 0x000a600001287983 */ /* 0x001ea80000300800 */
[----:B------:R-:W2:Y:S01]  /*5ec20*/  LDL.LU R41, [R1+0xa64] ;  /* 0x000a640001297983 */ /* 0x000ea20000300800 */
[C---:B----4-:R-:W-:Y:S03]  /*5ec30*/  HMMA.16816.F32 R16, R48.reuse, R18, R36 ;  /* 0x000000123010723c */ /* 0x050fe60000001824 */
[----:B-1----:R-:W4:Y:S04]  /*5ec40*/  LDL.LU R42, [R1+0xa68] ;  /* 0x000a6800012a7983 */ /* 0x002f280000300800 */
[----:B------:R-:W4:Y:S04]  /*5ec50*/  LDL.LU R43, [R1+0xa6c] ;  /* 0x000a6c00012b7983 */ /* 0x000f280000300800 */
[----:B------:R-:W2:Y:S08]  /*5ec60*/  LDL.LU.64 R38, [R1+0x4918] ;  /* 0x0049180001267983 */ /* 0x000eb00000300a00 */
[----:B------:R-:W-:Y:S04]  /*5ec70*/  STL.64 [R1+0x1560], R16 ;  /* 0x0015601001007387 */ /* 0x000fe80000100a00 */
[----:B------:R0:W-:Y:S04]  /*5ec80*/  STL.64 [R1+0x1568], R18 ;  /* 0x0015681201007387 */ /* 0x0001e80000100a00 */
[----:B0-----:R-:W4:Y:S04]  /*5ec90*/  LDL.LU.64 R18, [R1+0x4910] ;  /* 0x0049100001127983 */ /* 0x001f280000300a00 */
[----:B------:R-:W4:Y:S01]  /*5eca0*/  LDL.LU.64 R16, [R1+0x4908] ;  /* 0x0049080001107983 */ /* 0x000f220000300a00 */
[C---:B---3--:R-:W-:Y:S03]  /*5ecb0*/  HMMA.16816.F32 R8, R48.reuse, R10, R20 ;  /* 0x0000000a3008723c */ /* 0x048fe60000001814 */
[----:B------:R-:W3:Y:S04]  /*5ecc0*/  LDL.LU.64 R22, [R1+0x4900] ;  /* 0x0049000001167983 */ /* 0x000ee80000300a00 */
[----:B------:R-:W3:Y:S01]  /*5ecd0*/  LDL.LU.64 R20, [R1+0x48f8] ;  /* 0x0048f80001147983 */ /* 0x000ee20000300a00 */
[C---:B------:R-:W-:Y:S11]  /*5ece0*/  HMMA.16816.F32 R56, R48.reuse, R58, R52 ;  /* 0x0000003a3038723c */ /* 0x040ff60000001834 */
[----:B------:R0:W-:Y:S04]  /*5ecf0*/  STL.64 [R1+0x1550], R8 ;  /* 0x0015500801007387 */ /* 0x0001e80000100a00 */
[----:B------:R-:W-:Y:S04]  /*5ed00*/  STL.64 [R1+0x1558], R10 ;  /* 0x0015580a01007387 */ /* 0x000fe80000100a00 */
[----:B0-----:R-:W3:Y:S04]  /*5ed10*/  LDL.LU R8, [R1+0x48f0] ;  /* 0x0048f00001087983 */ /* 0x001ee80000300800 */
[----:B------:R-:W3:Y:S04]  /*5ed20*/  LDL.LU.64 R54, [R1+0x48e8] ;  /* 0x0048e80001367983 */ /* 0x000ee80000300a00 */
[----:B------:R-:W3:Y:S04]  /*5ed30*/  LDL.LU.64 R52, [R1+0x48e0] ;  /* 0x0048e00001347983 */ /* 0x000ee80000300a00 */
[----:B------:R-:W-:Y:S04]  /*5ed40*/  STL.64 [R1+0x1540], R56 ;  /* 0x0015403801007387 */ /* 0x000fe80000100a00 */
[----:B------:R0:W-:Y:S04]  /*5ed50*/  STL.64 [R1+0x1548], R58 ;  /* 0x0015483a01007387 */ /* 0x0001e80000100a00 */
[----:B0-----:R-:W3:Y:S04]  /*5ed60*/  LDL.LU.64 R58, [R1+0x48d8] ;  /* 0x0048d800013a7983 */ /* 0x001ee80000300a00 */
[----:B------:R-:W3:Y:S04]  /*5ed70*/  LDL.LU.64 R56, [R1+0x48d0] ;  /* 0x0048d00001387983 */ /* 0x000ee80000300a00 */
[----:B------:R-:W3:Y:S01]  /*5ed80*/  LDL.LU R36, [R1+0xa50] ;  /* 0x000a500001247983 */ /* 0x000ee20000300800 */
[----:B--2---:R-:W-:-:S15]  /*5ed90*/  HMMA.16816.F32 R28, R48, R38, R28 ;  /* 0x00000026301c723c */ /* 0x004fde000000181c */
[----:B------:R-:W-:-:S04]  /*5eda0*/  NOP ;  /* 0x0000000000007918 */ /* 0x000fc80000000000 */
[----:B------:R-:W-:Y:S04]  /*5edb0*/  STL.64 [R1+0x1530], R28 ;  /* 0x0015301c01007387 */ /* 0x000fe80000100a00 */
[----:B------:R0:W-:Y:S04]  /*5edc0*/  STL.64 [R1+0x1538], R30 ;  /* 0x0015381e01007387 */ /* 0x0001e80000100a00 */
[----:B------:R-:W2:Y:S04]  /*5edd0*/  LDL.LU R37, [R1+0xa54] ;  /* 0x000a540001257983 */ /* 0x000ea80000300800 */
[----:B------:R-:W2:Y:S04]  /*5ede0*/  LDL.LU R38, [R1+0xa58] ;  /* 0x000a580001267983 */ /* 0x000ea80000300800 */
[----:B------:R-:W2:Y:S01]  /*5edf0*/  LDL.LU R39, [R1+0xa5c] ;  /* 0x000a5c0001277983 */ /* 0x000ea20000300800 */
[C---:B----4-:R-:W-:Y:S08]  /*5ee00*/  HMMA.16816.F32 R40, R48.reuse, R46, R40 ;  /* 0x0000002e3028723c */ /* 0x050ff00000001828 */
[C---:B---3--:R-:W-:Y:S08]  /*5ee10*/  HMMA.16816.F32 R24, R48.reuse, R54, R24 ;  /* 0x000000363018723c */ /* 0x048ff00000001818 */
[----:B0-----:R-:W-:Y:S01]  /*5ee20*/  HMMA.16816.F32 R28, R48, R58, R32 ;  /* 0x0000003a301c723c */ /* 0x001fe20000001820 */
[----:B------:R-:W3:-:S15]  /*5ee30*/  LDL.LU R32, [R1+0xa40] ;  /* 0x000a400001207983 */ /* 0x000ede0000300800 */
[----:B------:R-:W-:-:S03]  /*5ee40*/  NOP ;  /* 0x0000000000007918 */ /* 0x000fc60000000000 */
[----:B------:R0:W-:Y:S04]  /*5ee50*/  STL.64 [R1+0x1520], R28 ;  /* 0x0015201c01007387 */ /* 0x0001e80000100a00 */
[----:B------:R1:W-:Y:S04]  /*5ee60*/  STL.64 [R1+0x1528], R30 ;  /* 0x0015281e01007387 */ /* 0x0003e80000100a00 */
[----:B------:R-:W3:Y:S04]  /*5ee70*/  LDL.LU R33, [R1+0xa44] ;  /* 0x000a440001217983 */ /* 0x000ee80000300800 */
[----:B------:R-:W3:Y:S04]  /*5ee80*/  LDL.LU R34, [R1+0xa48] ;  /* 0x000a480001227983 */ /* 0x000ee80000300800 */
[----:B------:R-:W3:Y:S04]  /*5ee90*/  LDL.LU R35, [R1+0xa4c] ;  /* 0x000a4c0001237983 */ /* 0x000ee80000300800 */
[----:B0-----:R-:W4:Y:S04]  /*5eea0*/  LDL.LU R28, [R1+0xa30] ;  /* 0x000a3000011c7983 */ /* 0x001f280000300800 */
[----:B------:R-:W4:Y:S04]  /*5eeb0*/  LDL.LU R29, [R1+0xa34] ;  /* 0x000a3400011d7983 */ /* 0x000f280000300800 */
[----:B-1----:R-:W4:Y:S04]  /*5eec0*/  LDL.LU R30, [R1+0xa38] ;  /* 0x000a3800011e7983 */ /* 0x002f280000300800 */
[----:B------:R-:W4:Y:S04]  /*5eed0*/  LDL.LU R31, [R1+0xa3c] ;  /* 0x000a3c00011f7983 */ /* 0x000f280000300800 */
[----:B------:R-:W-:Y:S04]  /*5eee0*/  STL.64 [R1+0x4798], R58 ;  /* 0x0047983a01007387 */ /* 0x000fe80000100a00 */
[----:B------:R0:W-:Y:S04]  /*5eef0*/  STL.64 [R1+0x4790], R56 ;  /* 0x0047903801007387 */ /* 0x0001e80000100a00 */
[----:B0-----:R-:W2:Y:S04]  /*5ef00*/  LDL.LU R56, [R1+0x9e0] ;  /* 0x0009e00001387983 */ /* 0x001ea80000300800 */
[----:B------:R-:W2:Y:S04]  /*5ef10*/  LDL.LU R57, [R1+0x9e4] ;  /* 0x0009e40001397983 */ /* 0x000ea80000300800 */
[----:B------:R-:W2:Y:S01]  /*5ef20*/  LDL.LU R58, [R1+0x9e8] ;  /* 0x0009e800013a7983 */ /* 0x000ea20000300800 */
[----:B------:R-:W-:-:S03]  /*5ef30*/  IMAD.MOV.U32 R59, RZ, RZ, R61 ;  /* 0x000000ffff3b7224 */ /* 0x000fc600078e003d */
[----:B------:R-:W2:Y:S04]  /*5ef40*/  LDL.LU R61, [R1+0x48c8] ;  /* 0x0048c800013d7983 */ /* 0x000ea80000300800 */
[----:B------:R-:W-:Y:S04]  /*5ef50*/  STL.64 [R1+0x1510], R24 ;  /* 0x0015101801007387 */ /* 0x000fe80000100a00 */
[----:B------:R0:W-:Y:S04]  /*5ef60*/  STL.64 [R1+0x1518], R26 ;  /* 0x0015181a01007387 */ /* 0x0001e80000100a00 */
[----:B0-----:R-:W3:Y:S04]  /*5ef70*/  LDL.LU.64 R26, [R1+0x48c0] ;  /* 0x0048c000011a7983 */ /* 0x001ee80000300a00 */
[----:B------:R-:W3:Y:S04]  /*5ef80*/  LDL.LU.64 R24, [R1+0x48b8] ;  /* 0x0048b80001187983 */ /* 0x000ee80000300a00 */
[----:B------:R-:W-:Y:S04]  /*5ef90*/  STL.64 [R1+0x4788], R54 ;  /* 0x0047883601007387 */ /* 0x000fe80000100a00 */
[----:B------:R0:W-:Y:S04]  /*5efa0*/  STL.64 [R1+0x4780], R52 ;  /* 0x0047803401007387 */ /* 0x0001e80000100a00 */
[----:B0-----:R-:W3:Y:S04]  /*5efb0*/  LDL.LU R52, [R1+0x9f0] ;  /* 0x0009f00001347983 */ /* 0x001ee80000300800 */
[----:B------:R-:W3:Y:S04]  /*5efc0*/  LDL.LU R53, [R1+0x9f4] ;  /* 0x0009f40001357983 */ /* 0x000ee80000300800 */
[----:B------:R-:W3:Y:S04]  /*5efd0*/  LDL.LU R54, [R1+0x9f8] ;  /* 0x0009f80001367983 */ /* 0x000ee80000300800 */
[----:B------:R-:W3:Y:S04]  /*5efe0*/  LDL.LU R55, [R1+0x9fc] ;  /* 0x0009fc0001377983 */ /* 0x000ee80000300800 */
[----:B------:R-:W-:Y:S04]  /*5eff0*/  STL.64 [R1+0x1500], R40 ;  /* 0x0015002801007387 */ /* 0x000fe80000100a00 */
[----:B------:R0:W-:Y:S04]  /*5f000*/  STL.64 [R1+0x1508], R42 ;  /* 0x0015082a01007387 */ /* 0x0001e80000100a00 */
[----:B0-----:R-:W3:Y:S04]  /*5f010*/  LDL.LU.64 R42, [R1+0x48b0] ;  /* 0x0048b000012a7983 */ /* 0x001ee80000300a00 */
[----:B------:R-:W4:Y:S04]  /*5f020*/  LDL.LU.64 R40, [R1+0x48a8] ;  /* 0x0048a80001287983 */ /* 0x000f280000300a00 */
[----:B------:R-:W-:Y:S04]  /*5f030*/  STL.64 [R1+0x47f0], R46 ;  /* 0x0047f02e01007387 */ /* 0x000fe80000100a00 */
[----:B------:R0:W-:Y:S04]  /*5f040*/  STL [R1+0x47e8], R44 ;  /* 0x0047e82c01007387 */ /* 0x0001e80000100800 */
[----:B------:R1:W-:Y:S04]  /*5f050*/  STL [R1+0x4850], R45 ;  /* 0x0048502d01007387 */ /* 0x0003e80000100800 */
[----:B0-----:R-:W4:Y:S04]  /*5f060*/  LDL.LU R44, [R1+0xa00] ;  /* 0x000a0000012c7983 */ /* 0x001f280000300800 */
[----:B-1----:R-:W4:Y:S04]  /*5f070*/  LDL.LU R45, [R1+0xa04] ;  /* 0x000a0400012d7983 */ /* 0x002f280000300800 */
[----:B------:R-:W4:Y:S01]  /*5f080*/  LDL.LU R46, [R1+0xa08] ;  /* 0x000a0800012e7983 */ /* 0x000f220000300800 */
[----:B--2---:R-:W-:-:S03]  /*5f090*/  MOV R47, R61 ;  /* 0x0000003d002f7202 */ /* 0x004fc60000000f00 */
[----:B------:R-:W2:Y:S01]  /*5f0a0*/  LDL.LU R61, [R1+0x48a0] ;  /* 0x0048a000013d7983 */ /* 0x000ea20000300800 */
[----:B---3--:R-:W-:-:S15]  /*5f0b0*/  HMMA.16816.F32 R36, R48, R42, R36 ;  /* 0x0000002a3024723c */ /* 0x008fde0000001824 */
[----:B------:R-:W-:-:S04]  /*5f0c0*/  NOP ;  /* 0x0000000000007918 */ /* 0x000fc80000000000 */
[----:B------:R-:W-:Y:S04]  /*5f0d0*/  STL.64 [R1+0x14f0], R36 ;  /* 0x0014f02401007387 */ /* 0x000fe80000100a00 */
[----:B------:R0:W-:Y:S04]  /*5f0e0*/  STL.64 [R1+0x14f8], R38 ;  /* 0x0014f82601007387 */ /* 0x0001e80000100a00 */
[----:B0-----:R-:W3:Y:S04]  /*5f0f0*/  LDL.LU.64 R38, [R1+0x4898] ;  /* 0x0048980001267983 */ /* 0x001ee80000300a00 */
[----:B------:R-:W2:Y:S04]  /*5f100*/  LDL.LU.64 R36, [R1+0x4890] ;  /* 0x0048900001247983 */ /* 0x000ea80000300a00 */
[----:B------:R-:W-:Y:S04]  /*5f110*/  STL.64 [R1+0x4768], R42 ;  /* 0x0047682a01007387 */ /* 0x000fe80000100a00 */
[----:B----4-:R0:W-:Y:S04]  /*5f120*/  STL.64 [R1+0x4760], R40 ;  /* 0x0047602801007387 */ /* 0x0101e80000100a00 */
[----:B0-----:R-:W4:Y:S04]  /*5f130*/  LDL.LU R40, [R1+0xa10] ;  /* 0x000a100001287983 */ /* 0x001f280000300800 */
[----:B------:R-:W4:Y:S04]  /*5f140*/  LDL.LU R41, [R1+0xa14] ;  /* 0x000a140001297983 */ /* 0x000f280000300800 */
[----:B------:R-:W4:Y:S04]  /*5f150*/  LDL.LU R42, [R1+0xa18] ;  /* 0x000a1800012a7983 */ /* 0x000f280000300800 */
[----:B------:R-:W4:Y:S01]  /*5f160*/  LDL.LU R43, [R1+0xa1c] ;  /* 0x000a1c00012b7983 */ /* 0x000f220000300800 */
[----:B---3--:R-:W-:-:S15]  /*5f170*/  HMMA.16816.F32 R32, R48, R38, R32 ;  /* 0x000000263020723c */ /* 0x008fde0000001820 */
[----:B------:R-:W-:-:S04]  /*5f180*/  NOP ;  /* 0x0000000000007918 */ /* 0x000fc80000000000 */
[----:B------:R-:W-:Y:S04]  /*5f190*/  STL.64 [R1+0x14e0], R32 ;  /* 0x0014e02001007387 */ /* 0x000fe80000100a00 */
[----:B------:R0:W-:Y:S04]  /*5f1a0*/  STL.64 [R1+0x14e8], R34 ;  /* 0x0014e82201007387 */ /* 0x0001e80000100a00 */
[----:B0-----:R-:W3:Y:S04]  /*5f1b0*/  LDL.LU.64 R34, [R1+0x4888] ;  /* 0x0048880001227983 */ /* 0x001ee80000300a00 */
[----:B------:R-:W4:Y:S04]  /*5f1c0*/  LDL.LU.64 R32, [R1+0x4880] ;  /* 0x0048800001207983 */ /* 0x000f280000300a00 */
[----:B------:R-:W-:Y:S04]  /*5f1d0*/  STL.64 [R1+0x4758], R38 ;  /* 0x0047582601007387 */ /* 0x000fe80000100a00 */
[----:B--2---:R0:W-:Y:S04]  /*5f1e0*/  STL.64 [R1+0x4750], R36 ;  /* 0x0047502401007387 */ /* 0x0041e80000100a00 */
[----:B0-----:R-:W2:Y:S04]  /*5f1f0*/  LDL.LU R36, [R1+0xa20] ;  /* 0x000a200001247983 */ /* 0x001ea80000300800 */
[----:B------:R-:W2:Y:S04]  /*5f200*/  LDL.LU R37, [R1+0xa24] ;  /* 0x000a240001257983 */ /* 0x000ea80000300800 */
[----:B------:R-:W2:Y:S01]  /*5f210*/  LDL.LU R38, [R1+0xa28] ;  /* 0x000a280001267983 */ /* 0x000ea20000300800 */
[----:B---3--:R-:W-:-:S15]  /*5f220*/  HMMA.16816.F32 R28, R48, R34, R28 ;  /* 0x00000022301c723c */ /* 0x008fde000000181c */
[----:B------:R-:W-:-:S04]  /*5f230*/  NOP ;  /* 0x0000000000007918 */ /* 0x000fc80000000000 */
[----:B------:R-:W-:Y:S04]  /*5f240*/  STL.64 [R1+0x14d0], R28 ;  /* 0x0014d01c01007387 */ /* 0x000fe80000100a00 */
[----:B------:R0:W-:Y:S04]  /*5f250*/  STL.64 [R1+0x14d8], R30 ;  /* 0x0014d81e01007387 */ /* 0x0001e80000100a00 */
[----:B0-----:R-:W2:Y:S04]  /*5f260*/  LDL.LU.64 R30, [R1+0x4878] ;  /* 0x00487800011e7983 */ /* 0x001ea80000300a00 */
[----:B------:R-:W3:Y:S01]  /*5f270*/  LDL.LU.64 R28, [R1+0x4870] ;  /* 0x00487000011c7983 */ /* 0x000ee20000300a00 */
[----:B------:R-:W-:-:S03]  /*5f280*/  IMAD.MOV.U32 R39, RZ, RZ, R61 ;  /* 0x000000ffff277224 */ /* 0x000fc600078e003d */
[----:B------:R-:W-:Y:S04]  /*5f290*/  STL.64 [R1+0x4778], R34 ;  /* 0x0047782201007387 */ /* 0x000fe80000100a00 */
[----:B----4-:R2:W-:Y:S02]  /*5f2a0*/  STL.64 [R1+0x4770], R32 ;  /* 0x0047702001007387 */ /* 0x0105e40000100a00 */
[C---:B--2---:R-:W-:Y:S02]  /*5f2b0*/  HMMA.16816.F32 R32, R48.reuse, R30, R36 ;  /* 0x0000001e3020723c */ /* 0x044fe40000001824 */
[----:B------:R-:W-:Y:S04]  /*5f2c0*/  STL.64 [R1+0x47a8], R30 ;  /* 0x0047a81e01007387 */ /* 0x000fe80000100a00 */
[----:B---3--:R0:W-:Y:S02]  /*5f2d0*/  STL.64 [R1+0x47a0], R28 ;  /* 0x0047a01c01007387 */ /* 0x0081e40000100a00 */
[C---:B0-----:R-:W-:Y:S11]  /*5f2e0*/  HMMA.16816.F32 R28, R48.reuse, R26, R40 ;  /* 0x0000001a301c723c */ /* 0x041ff60000001828 */
[----:B------:R-:W-:Y:S04]  /*5f2f0*/  STL.64 [R1+0x14c0], R32 ;  /* 0x0014c02001007387 */ /* 0x000fe80000100a00 */
[----:B------:R-:W-:Y:S04]  /*5f300*/  STL.64 [R1+0x14c8], R34 ;  /* 0x0014c82201007387 */ /* 0x000fe80000100a00 */
[----:B------:R-:W-:Y:S04]  /*5f310*/  STL.64 [R1+0x47b8], R26 ;  /* 0x0047b81a01007387 */ /* 0x000fe80000100a00 */
[----:B------:R0:W-:Y:S04]  /*5f320*/  STL.64 [R1+0x47b0], R24 ;  /* 0x0047b01801007387 */ /* 0x0001e80000100a00 */
[----:B------:R-:W-:Y:S01]  /*5f330*/  STL.64 [R1+0x14b0], R28 ;  /* 0x0014b01c01007387 */ /* 0x000fe20000100a00 */
[C---:B0-----:R-:W-:Y:S03]  /*5f340*/  HMMA.16816.F32 R24, R48.reuse, R22, R44 ;  /* 0x000000163018723c */ /* 0x041fe6000000182c */
[----:B------:R-:W-:Y:S04]  /*5f350*/  STL.64 [R1+0x14b8], R30 ;  /* 0x0014b81e01007387 */ /* 0x000fe80000100a00 */
[----:B------:R-:W-:Y:S04]  /*5f360*/  STL.64 [R1+0x47c8], R22 ;  /* 0x0047c81601007387 */ /* 0x000fe80000100a00 */
[----:B------:R0:W-:Y:S02]  /*5f370*/  STL.64 [R1+0x47c0], R20 ;  /* 0x0047c01401007387 */ /* 0x0001e40000100a00 */
[C---:B0-----:R-:W-:Y:S06]  /*5f380*/  HMMA.16816.F32 R20, R48.reuse, R18, R52 ;  /* 0x000000123014723c */ /* 0x041fec0000001834 */
[----:B------:R-:W-:Y:S04]  /*5f390*/  STL.64 [R1+0x14a0], R24 ;  /* 0x0014a01801007387 */ /* 0x000fe80000100a00 */
[----:B------:R-:W-:Y:S04]  /*5f3a0*/  STL.64 [R1+0x14a8], R26 ;  /* 0x0014a81a01007387 */ /* 0x000fe80000100a00 */
[----:B------:R-:W-:Y:S04]  /*5f3b0*/  STL.64 [R1+0x4748], R18 ;  /* 0x0047481201007387 */ /* 0x000fe80000100a00 */
[----:B------:R-:W-:Y:S04]  /*5f3c0*/  STL.64 [R1+0x4740], R16 ;  /* 0x0047401001007387 */ /* 0x000fe80000100a00 */
[----:B------:R-:W-:Y:S04]  /*5f3d0*/  STL.64 [R1+0x1490], R20 ;  /* 0x0014901401007387 */ /* 0x000fe80000100a00 */
[----:B------:R0:W-:Y:S02]  /*5f3e0*/  STL.64 [R1+0x1498], R22 ;  /* 0x0014981601007387 */ /* 0x0001e40000100a00 */
[----:B0-----:R-:W-:-:S15]  /*5f3f0*/  HMMA.16816.F32 R20, R48, R14, R56 ;  /* 0x0000000e3014723c */ /* 0x001fde0000001838 */
[----:B------:R-:W-:-:S04]  /*5f400*/  NOP ;  /* 0x0000000000007918 */ /* 0x000fc80000000000 */
[----:B------:R-:W-:Y:S04]  /*5f410*/  STL.64 [R1+0x1480], R20 ;  /* 0x0014801401007387 */ /* 0x000fe80000100a00 */
[----:B------:R-:W-:Y:S04]  /*5f420*/  STL [R1+0x1488], R22 ;  /* 0x0014881601007387 */ /* 0x000fe80000100800 */
[----:B------:R-:W2:Y:S04]  /*5f430*/  LDL.64 R46, [R1+0x118] ;  /* 0x00011800012e7983 */ /* 0x000ea80000100a00 */
        /* <DEDUP_REMOVED lines=10> */
[----:B------:R-:W4:Y:S04]  /*5f4e0*/  LDL.LU R36, [R1+0x370] ;  /* 0x0003700001247983 */ /* 0x000f280000300800 */
[----:B------:R-:W4:Y:S04]  /*5f4f0*/  LDL.LU R37, [R1+0x374] ;  /* 0x0003740001257983 */ /* 0x000f280000300800 */
[----:B------:R-:W4:Y:S04]  /*5f500*/  LDL.LU R38, [R1+0x378] ;  /* 0x0003780001267983 */ /* 0x000f280000300800 */
[----:B------:R-:W4:Y:S04]  /*5f510*/  LDL.LU R39, [R1+0x37c] ;  /* 0x00037c0001277983 */ /* 0x000f280000300800 */
[----:B------:R-:W3:Y:S04]  /*5f520*/  LDL.LU R20, [R1+0x9a0] ;  /* 0x0009a00001147983 */ /* 0x000ee80000300800 */
[----:B------:R-:W3:Y:S01]  /*5f530*/  LDL.LU R21, [R1+0x9a4] ;  /* 0x0009a40001157983 */ /* 0x000ee20000300800 */
[----:B------:R-:W-:-:S03]  /*5f540*/  IMAD.MOV.U32 R61, RZ, RZ, R23 ;  /* 0x000000ffff3d7224 */ /* 0x000fc600078e0017 */
[----:B------:R-:W3:Y:S04]  /*5f550*/  LDL.LU R22, [R1+0x9a8] ;  /* 0x0009a80001167983 */ /* 0x000ee80000300800 */
[----:B------:R-:W3:Y:S04]  /*5f560*/  LDL.LU R23, [R1+0x9ac] ;  /* 0x0009ac0001177983 */ /* 0x000ee80000300800 */
[----:B------:R-:W3:Y:S04]  /*5f570*/  LDL.64 R26, [R1+0x128] ;  /* 0x00012800011a7983 */ /* 0x000ee80000100a00 */
[----:B------:R-:W3:Y:S01]  /*5f580*/  LDL.LU R28, [R1+0x420] ;  /* 0x00042000011c7983 */ /* 0x000ee20000300800 */
[----:B------:R-:W-:-:S02]  /*5f590*/  IMAD.MOV.U32 R29, RZ, RZ, R0 ;  /* 0x000000ffff1d7224 */ /* 0x000fc400078e0000 */
[----:B------:R-:W-:Y:S01]  /*5f5a0*/  IMAD.MOV.U32 R30, RZ, RZ, R3 ;  /* 0x000000ffff1e7224 */ /* 0x000fe200078e0003 */
[----:B------:R-:W3:Y:S04]  /*5f5b0*/  LDL.LU R0, [R1+0x486c] ;  /* 0x00486c0001007983 */ /* 0x000ee80000300800 */
[----:B------:R-:W3:Y:S01]  /*5f5c0*/  LDL.LU R3, [R1+0x4868] ;  /* 0x0048680001037983 */ /* 0x000ee20000300800 */
[----:B------:R-:W-:Y:S02]  /*5f5d0*/  IMAD.MOV.U32 R31, RZ, RZ, R60 ;  /* 0x000000ffff1f7224 */ /* 0x000fe400078e003c */
[----:B------:R-:W-:Y:S01]  /*5f5e0*/  IMAD.MOV.U32 R52, RZ, RZ, R2 ;  /* 0x000000ffff347224 */ /* 0x000fe200078e0002 */
[----:B------:R-:W3:Y:S04]  /*5f5f0*/  LDL.LU R60, [R1+0x4864] ;  /* 0x00486400013c7983 */ /* 0x000ee80000300800 */
[----:B------:R-:W4:Y:S04]  /*5f600*/  LDL.64 R34, [R1+0x138] ;  /* 0x0001380001227983 */ /* 0x000f280000100a00 */
[----:B------:R-:W4:Y:S04]  /*5f610*/  LDL.64 R42, [R1+0xf8] ;  /* 0x0000f800012a7983 */ /* 0x000f280000100a00 */
[----:B------:R-:W4:Y:S04]  /*5f620*/  LDL.LU R2, [R1+0x4860] ;  /* 0x0048600001027983 */ /* 0x000f280000300800 */
[----:B------:R-:W4:Y:S04]  /*5f630*/  LDL.LU R53, [R1+0x364] ;  /* 0x0003640001357983 */ /* 0x000f280000300800 */
[----:B------:R-:W4:Y:S04]  /*5f640*/  LDL.LU R54, [R1+0x368] ;  /* 0x0003680001367983 */ /* 0x000f280000300800 */
[----:B------:R-:W4:Y:S04]  /*5f650*/  LDL.LU R55, [R1+0x36c] ;  /* 0x00036c0001377983 */ /* 0x000f280000300800 */
[----:B------:R-:W-:Y:S04]  /*5f660*/  STL.64 [R1+0x4738], R14 ;  /* 0x0047380e01007387 */ /* 0x000fe80000100a00 */
[----:B------:R-:W-:Y:S04]  /*5f670*/  STL.64 [R1+0x4730], R12 ;  /* 0x0047300c01007387 */ /* 0x000fe80000100a00 */
[----:B------:R-:W-:Y:S01]  /*5f680*/  STL [R1+0x3c68], R61 ;  /* 0x003c683d01007387 */ /* 0x000fe20000100800 */
[----:B--2---:R-:W-:-:S15]  /*5f690*/  HMMA.16816.F32 R44, R48, R6, R44 ;  /* 0x00000006302c723c */ /* 0x004fde000000182c */
[----:B------:R-:W-:-:S04]  /*5f6a0*/  NOP ;  /* 0x0000000000007918 */ /* 0x000fc80000000000 */
[----:B------:R-:W-:Y:S04]  /*5f6b0*/  STL.64 [R1+0x1470], R44 ;  /* 0x0014702c01007387 */ /* 0x000fe80000100a00 */
[----:B------:R0:W-:Y:S04]  /*5f6c0*/  STL.64 [R1+0x1478], R46 ;  /* 0x0014782e01007387 */ /* 0x0001e80000100a00 */
[----:B0-----:R-:W2:Y:S01]  /*5f6d0*/  LDL.LU.64 R46, [R1+0x4858] ;  /* 0x00485800012e7983 */ /* 0x001ea20000300a00 */
[----:B---3--:R-:W-:Y:S02]  /*5f6e0*/  IMAD.MOV.U32 R12, RZ, RZ, R60 ;  /* 0x000000ffff0c7224 */ /* 0x008fe400078e003c */
[----:B------:R-:W-:-:S02]  /*5f6f0*/  IMAD.MOV.U32 R13, RZ, RZ, R3 ;  /* 0x000000ffff0d7224 */ /* 0x000fc400078e0003 */
[----:B----4-:R-:W-:Y:S02]  /*5f700*/  IMAD.MOV.U32 R14, RZ, RZ, R2 ;  /* 0x000000ffff0e7224 */ /* 0x010fe400078e0002 */
[----:B------:R-:W-:Y:S02]  /*5f710*/  IMAD.MOV.U32 R15, RZ, RZ, R0 ;  /* 0x000000ffff0f7224 */ /* 0x000fe400078e0000 */
[----:B------:R-:W-:Y:S01]  /*5f720*/  IMAD.MOV.U32 R59, RZ, RZ, R5 ;  /* 0x000000ffff3b7224 */ /* 0x000fe200078e0005 */
[----:B------:R-:W-:Y:S01]  /*5f730*/  HMMA.16816.F32 R16, R48, R10, R16 ;  /* 0x0000000a3010723c */ /* 0x000fe20000001810 */
[----:B------:R-:W-:-:S07]  /*5f740*/  IMAD.MOV.U32 R58, RZ, RZ, R8 ;  /* 0x000000ffff3a7224 */ /* 0x000fce00078e0008 */
[----:B--2---:R-:W-:Y:S01]  /*5f750*/  HMMA.16816.F32 R12, R48, R46, R12 ;  /* 0x0000002e300c723c */ /* 0x004fe2000000180c */
[----:B------:R-:W-:-:S15]  /*5f760*/  IMAD.MOV.U32 R5, RZ, RZ, R47 ;  /* 0x000000ffff057224 */ /* 0x000fde00078e002f */
[----:B------:R-:W-:-:S03]  /*5f770*/  NOP ;  /* 0x0000000000007918 */ /* 0x000fc60000000000 */
[----:B------:R0:W-:Y:S04]  /*5f780*/  STL.64 [R1+0x1460], R12 ;  /* 0x0014600c01007387 */ /* 0x0001e80000100a00 */
[----:B------:R1:W-:Y:S04]  /*5f790*/  STL.64 [R1+0x1468], R14 ;  /* 0x0014680e01007387 */ /* 0x0003e80000100a00 */
[----:B------:R-:W2:Y:S04]  /*5f7a0*/  LDL.LU R45, [R1+0x4850] ;  /* 0x00485000012d7983 */ /* 0x000ea80000300800 */
[----:B------:R-:W-:Y:S04]  /*5f7b0*/  STL.64 [R1+0x4830], R6 ;  /* 0x0048300601007387 */ /* 0x000fe80000100a00 */
[----:B------:R-:W-:Y:S01]  /*5f7c0*/  STL [R1+0x4828], R5 ;  /* 0x0048280501007387 */ /* 0x000fe20000100800 */
[----:B0-----:R-:W-:-:S02]  /*5f7d0*/  IMAD.MOV.U32 R13, RZ, RZ, R11 ;  /* 0x000000ffff0d7224 */ /* 0x001fc400078e000b */
[----:B-1----:R-:W-:Y:S02]  /*5f7e0*/  IMAD.MOV.U32 R14, RZ, RZ, R10 ;  /* 0x000000ffff0e7224 */ /* 0x002fe400078e000a */
[----:B------:R-:W3:Y:S04]  /*5f7f0*/  LDL.LU.64 R10, [R1+0x4848] ;  /* 0x00484800010a7983 */ /* 0x000ee80000300a00 */
[----:B------:R-:W3:Y:S01]  /*5f800*/  LDL.LU.64 R8, [R1+0x4840] ;  /* 0x0048400001087983 */ /* 0x000ee20000300a00 */
[----:B------:R-:W-:Y:S02]  /*5f810*/  IMAD.MOV.U32 R60, RZ, RZ, R16 ;  /* 0x000000ffff3c7224 */ /* 0x000fe400078e0010 */
[----:B------:R-:W-:Y:S02]  /*5f820*/  IMAD.MOV.U32 R3, RZ, RZ, R17 ;  /* 0x000000ffff037224 */ /* 0x000fe400078e0011 */
[----:B------:R-:W-:-:S02]  /*5f830*/  IMAD.MOV.U32 R2, RZ, RZ, R18 ;  /* 0x000000ffff027224 */ /* 0x000fc400078e0012 */
[----:B------:R-:W-:Y:S02]  /*5f840*/  IMAD.MOV.U32 R0, RZ, RZ, R19 ;  /* 0x000000ffff007224 */ /* 0x000fe400078e0013 */
[----:B------:R-:W-:Y:S01]  /*5f850*/  HMMA.16816.F32 R16, R48, R26, R20 ;  /* 0x0000001a3010723c */ /* 0x000fe20000001814 */
[----:B------:R-:W-:Y:S02]  /*5f860*/  IMAD.MOV.U32 R15, RZ, RZ, R26 ;  /* 0x000000ffff0f7224 */ /* 0x000fe400078e001a */
[----:B------:R-:W-:Y:S04]  /*5f870*/  STL [R1+0x3c78], R0 ;  /* 0x003c780001007387 */ /* 0x000fe80000100800 */
[----:B------:R-:W-:Y:S01]  /*5f880*/  STL [R1+0x3c74], R2 ;  /* 0x003c740201007387 */ /* 0x000fe20000100800 */
[----:B------:R-:W-:-:S03]  /*5f890*/  IMAD.MOV.U32 R12, RZ, RZ, R46 ;  /* 0x000000ffff0c7224 */ /* 0x000fc600078e002e */
[----:B------:R-:W-:Y:S04]  /*5f8a0*/  STL [R1+0x3c70], R3 ;  /* 0x003c700301007387 */ /* 0x000fe80000100800 */
[----:B------:R-:W-:Y:S04]  /*5f8b0*/  STL [R1+0x3c6c], R60 ;  /* 0x003c6c3c01007387 */ /* 0x000fe80000100800 */
[----:B------:R-:W-:Y:S04]  /*5f8c0*/  STL.64 [R1+0xae0], R16 ;  /* 0x000ae01001007387 */ /* 0x000fe80000100a00 */
[----:B------:R-:W-:Y:S04]  /*5f8d0*/  STL.64 [R1+0xae8], R18 ;  /* 0x000ae81201007387 */ /* 0x000fe80000100a00 */
[----:B------:R-:W-:Y:S04]  /*5f8e0*/  STL.64 [R1+0x47d8], R14 ;  /* 0x0047d80e01007387 */ /* 0x000fe80000100a00 */
[----:B------:R0:W-:Y:S02]  /*5f8f0*/  STL.64 [R1+0x47d0], R12 ;  /* 0x0047d00c01007387 */ /* 0x0001e40000100a00 */
[----:B0-----:R-:W-:Y:S01]  /*5f900*/  HMMA.16816.F32 R12, R48, R34, R28 ;  /* 0x00000022300c723c */ /* 0x001fe2000000181c */
[----:B------:R-:W-:Y:S01]  /*5f910*/  MOV R17, R34 ;  /* 0x0000002200117202 */ /* 0x000fe20000000f00 */
[----:B------:R-:W-:-:S15]  /*5f920*/  IMAD.MOV.U32 R16, RZ, RZ, R35 ;  /* 0x000000ffff107224 */ /* 0x000fde00078e0023 */
[----:B------:R-:W-:Y:S02]  /*5f930*/  NOP ;  /* 0x0000000000007918 */ /* 0x000fe40000000000 */
[----:B------:R-:W-:Y:S04]  /*5f940*/  STL.64 [R1+0xad0], R12 ;  /* 0x000ad00c01007387 */ /* 0x000fe80000100a00 */
[----:B------:R3:W-:Y:S04]  /*5f950*/  STL.64 [R1+0xad8], R14 ;  /* 0x000ad80e01007387 */ /* 0x0007e80000100a00 */
[----:B------:R-:W-:Y:S01]  /*5f960*/  STL.64 [R1+0x47e0], R16 ;  /* 0x0047e01001007387 */ /* 0x000fe20000100a00 */
[----:B---3--:R-:W-:-:S15]  /*5f970*/  HMMA.16816.F32 R12, R8, R42, R36 ;  /* 0x0000002a080c723c */ /* 0x008fde0000001824 */
[----:B------:R-:W-:-:S04]  /*5f980*/  NOP ;  /* 0x0000000000007918 */ /* 0x000fc80000000000 */
[----:B------:R-:W-:Y:S04]  /*5f990*/  STL.64 [R1+0xcd0], R12 ;  /* 0x000cd00c01007387 */ /* 0x000fe80000100a00 */
[----:B------:R0:W-:Y:S04]  /*5f9a0*/  STL.64 [R1+0xcd8], R14 ;  /* 0x000cd80e01007387 */ /* 0x0001e80000100a00 */
[----:B------:R-:W3:Y:S01]  /*5f9b0*/  LDL.LU R36, [R1+0x590] ;  /* 0x0005900001247983 */ /* 0x000ee20000300800 */
[----:B0-----:R-:W-:-:S15]  /*5f9c0*/  HMMA.16816.F32 R12, R8, R58, R52 ;  /* 0x0000003a080c723c */ /* 0x001fde0000001834 */
[----:B------:R-:W-:-:S04]  /*5f9d0*/  NOP ;  /* 0x0000000000007918 */ /* 0x000fc80000000000 */
[----:B------:R-:W-:Y:S04]  /*5f9e0*/  STL.64 [R1+0xcc0], R12 ;  /* 0x000cc00c01007387 */ /* 0x000fe80000100a00 */
[----:B------:R-:W-:Y:S04]  /*5f9f0*/  STL.64 [R1+0xcc8], R14 ;  /* 0x000cc80e01007387 */ /* 0x000fe80000100a00 */
[----:B------:R-:W3:Y:S04]  /*5fa00*/  LDL.LU R37, [R1+0x594] ;  /* 0x0005940001257983 */ /* 0x000ee80000300800 */
[----:B------:R-:W4:Y:S04]  /*5fa10*/  LDL.LU R38, [R1+0x598] ;  /* 0x0005980001267983 */ /* 0x000f280000300800 */
[----:B------:R-:W4:Y:S01]  /*5fa20*/  LDL.LU R39, [R1+0x59c] ;  /* 0x00059c0001277983 */ /* 0x000f220000300800 */
[----:B--2---:R-:W-:-:S03]  /*5fa30*/  IMAD.MOV.U32 R51, RZ, RZ, R45 ;  /* 0x000000ffff337224 */ /* 0x004fc600078e002d */
[----:B----4-:R0:W-:Y:S04]  /*5fa40*/  STL.64 [R1+0x4800], R38 ;  /* 0x0048002601007387 */ /* 0x0101e80000100a00 */
[----:B---3--:R-:W-:Y:S04]  /*5fa50*/  STL.64 [R1+0x47f8], R36 ;  /* 0x0047f82401007387 */ /* 0x008fe80000100a00 */
[----:B------:R-:W2:Y:S04]  /*5fa60*/  LDL R50, [R1+0x98] ;  /* 0x0000980001327983 */ /* 0x000ea80000100800 */
[----:B------:R-:W3:Y:S01]  /*5fa70*/  LDL.LU R45, [R1+0x483c] ;  /* 0x00483c00012d7983 */ /* 0x000ee20000300800 */
[----:B0-----:R-:W-:-:S03]  /*5fa80*/  IMAD.MOV.U32 R39, RZ, RZ, R4 ;  /* 0x000000ffff277224 */ /* 0x001fc600078e0004 */
[----:B--2---:R0:W-:Y:S04]  /*5fa90*/  STL.64 [R1+0x4808], R50 ;  /* 0x0048083201007387 */ /* 0x0041e80000100a00 */
[----:B------:R-:W2:Y:S04]  /*5faa0*/  LDL R38, [R1+0xa8] ;  /* 0x0000a80001267983 */ /* 0x000ea80000100800 */
[----:B------:R-:W4:Y:S04]  /*5fab0*/  LDL.LU R4, [R1+0x4838] ;  /* 0x0048380001047983 */ /* 0x000f280000300800 */
[----:B------:R-:W2:Y:S04]  /*5fac0*/  LDL R54, [R1+0xc8] ;  /* 0x0000c80001367983 */ /* 0x000ea80000100800 */
[----:B------:R-:W2:Y:S04]  /*5fad0*/  LDL R55, [R1+0xcc] ;  /* 0x0000cc0001377983 */ /* 0x000ea80000100800 */
[----:B------:R-:W2:Y:S04]  /*5fae0*/  LDL.LU R32, [R1+0x340] ;  /* 0x0003400001207983 */ /* 0x000ea80000300800 */
[----:B------:R-:W2:Y:S04]  /*5faf0*/  LDL.LU R33, [R1+0x344] ;  /* 0x0003440001217983 */ /* 0x000ea80000300800 */
[----:B------:R-:W3:Y:S04]  /*5fb00*/  LDL.LU R34, [R1+0x348] ;  /* 0x0003480001227983 */ /* 0x000ee80000300800 */
[----:B------:R-:W3:Y:S04]  /*5fb10*/  LDL.LU R35, [R1+0x34c] ;  /* 0x00034c0001237983 */ /* 0x000ee80000300800 */
[----:B------:R-:W3:Y:S01]  /*5fb20*/  LDL R30, [R1+0xd8] ;  /* 0x0000d800011e7983 */ /* 0x000ee20000100800 */
[----:B----4-:R-:W-:-:S03]  /*5fb30*/  IMAD.MOV.U32 R31, RZ, RZ, R4 ;  /* 0x000000ffff1f7224 */ /* 0x010fc600078e0004 */
[----:B------:R-:W4:Y:S04]  /*5fb40*/  LDL.LU R4, [R1+0x350] ;  /* 0x0003500001047983 */ /* 0x000f280000300800 */
[----:B------:R-:W4:Y:S04]  /*5fb50*/  LDL.LU R5, [R1+0x354] ;  /* 0x0003540001057983 */ /* 0x000f280000300800 */
[----:B------:R-:W4:Y:S04]  /*5fb60*/  LDL.LU R6, [R1+0x358] ;  /* 0x0003580001067983 */ /* 0x000f280000300800 */
[----:B------:R-:W4:Y:S04]  /*5fb70*/  LDL.LU R7, [R1+0x35c] ;  /* 0x00035c0001077983 */ /* 0x000f280000300800 */
[----:B--2---:R1:W-:Y:S04]  /*5fb80*/  STL.64 [R1+0x4810], R38 ;  /* 0x0048102601007387 */ /* 0x0043e80000100a00 */
[----:B------:R-:W2:Y:S04]  /*5fb90*/  LDL.LU R48, [R1+0x320] ;  /* 0x0003200001307983 */ /* 0x000ea80000300800 */
[----:B------:R-:W2:Y:S04]  /*5fba0*/  LDL.LU R49, [R1+0x324] ;  /* 0x0003240001317983 */ /* 0x000ea80000300800 */
[----:B0-----:R-:W2:Y:S04]  /*5fbb0*/  LDL.LU R50, [R1+0x328] ;  /* 0x0003280001327983 */ /* 0x001ea80000300800 */
[----:B------:R-:W2:Y:S01]  /*5fbc0*/  LDL.LU R51, [R1+0x32c] ;  /* 0x00032c0001337983 */ /* 0x000ea20000300800 */
[----:B------:R-:W0:Y:S01]  /*5fbd0*/  S2R R59, SR_TID.X ;  /* 0x00000000003b7919 */ /* 0x000e220000002100 */
[C---:B---3--:R-:W-:Y:S02]  /*5fbe0*/  HMMA.16816.F32 R32, R8.reuse, R54, R32 ;  /* 0x000000360820723c */ /* 0x048fe40000001820 */
[----:B--2---:R-:W-:Y:S04]  /*5fbf0*/  STL.64 [R1+0x4820], R50 ;  /* 0x0048203201007387 */ /* 0x004fe80000100a00 */
[----:B------:R2:W-:Y:S04]  /*5fc00*/  STL.64 [R1+0x4818], R48 ;  /* 0x0048183001007387 */ /* 0x0005e80000100a00 */
[----:B-1----:R-:W3:Y:S04]  /*5fc10*/  LDL R38, [R1+0xb8] ;  /* 0x0000b80001267983 */ /* 0x002ee80000100800 */
[----:B--2---:R-:W3:Y:S04]  /*5fc20*/  LDL.LU R48, [R1+0x330] ;  /* 0x0003300001307983 */ /* 0x004ee80000300800 */
[----:B------:R-:W3:Y:S04]  /*5fc30*/  LDL.LU R49, [R1+0x334] ;  /* 0x0003340001317983 */ /* 0x000ee80000300800 */
[----:B------:R-:W3:Y:S04]  /*5fc40*/  LDL.LU R50, [R1+0x338] ;  /* 0x0003380001327983 */ /* 0x000ee80000300800 */
[----:B------:R-:W3:Y:S01]  /*5fc50*/  LDL.LU R51, [R1+0x33c] ;  /* 0x00033c0001337983 */ /* 0x000ee20000300800 */
[----:B----4-:R-:W-:Y:S01]  /*5fc60*/  HMMA.16816.F32 R28, R8, R30, R4 ;  /* 0x0000001e081c723c */ /* 0x010fe20000001804 */
[----:B------:R-:W-:-:S02]  /*5fc70*/  IMAD.MOV.U32 R39, RZ, RZ, R45 ;  /* 0x000000ffff277224 */ /* 0x000fc400078e002d */
[----:B------:R-:W2:Y:S04]  /*5fc80*/  LDL.LU R44, [R1+0x310] ;  /* 0x00031000012c7983 */ /* 0x000ea80000300800 */
[----:B------:R-:W2:Y:S04]  /*5fc90*/  LDL.LU R45, [R1+0x314] ;  /* 0x00031400012d7983 */ /* 0x000ea80000300800 */
[----:B------:R-:W2:Y:S04]  /*5fca0*/  LDL.LU R46, [R1+0x318] ;  /* 0x00031800012e7983 */ /* 0x000ea80000300800 */
[----:B------:R-:W2:Y:S04]  /*5fcb0*/  LDL.LU R47, [R1+0x31c] ;  /* 0x00031c00012f7983 */ /* 0x000ea80000300800 */
[----:B------:R-:W4:Y:S04]  /*5fcc0*/  LDL.LU R16, [R1+0x5b0] ;  /* 0x0005b00001107983 */ /* 0x000f280000300800 */
[----:B------:R-:W4:Y:S04]  /*5fcd0*/  LDL.LU R17, [R1+0x5b4] ;  /* 0x0005b40001117983 */ /* 0x000f280000300800 */
[----:B------:R-:W4:Y:S01]  /*5fce0*/  LDL.LU R18, [R1+0x5b8] ;  /* 0x0005b80001127983 */ /* 0x000f220000300800 */
[----:B------:R-:W-:-:S03]  /*5fcf0*/  IMAD.MOV.U32 R3, RZ, RZ, R27 ;  /* 0x000000ffff037224 */ /* 0x000fc600078e001b */
[----:B------:R-:W4:Y:S04]  /*5fd00*/  LDL.LU R19, [R1+0x5bc] ;  /* 0x0005bc0001137983 */ /* 0x000f280000300800 */
[----:B------:R-:W4:Y:S04]  /*5fd10*/  LDL.64 R14, [R1+0x88] ;  /* 0x00008800010e7983 */ /* 0x000f280000100a00 */
[----:B------:R-:W2:Y:S04]  /*5fd20*/  LDL R26, [R1+0x78] ;  /* 0x00007800011a7983 */ /* 0x000ea80000100800 */
[----:B------:R-:W2:Y:S04]  /*5fd30*/  LDL R27, [R1+0x7c] ;  /* 0x00007c00011b7983 */ /* 0x000ea80000100800 */
[----:B------:R-:W2:Y:S04]  /*5fd40*/  LDL.LU R20, [R1+0x5a0] ;  /* 0x0005a00001147983 */ /* 0x000ea80000300800 */
[----:B------:R-:W2:Y:S04]  /*5fd50*/  LDL.LU R21, [R1+0x5a4] ;  /* 0x0005a40001157983 */ /* 0x000ea80000300800 */
[----:B------:R-:W2:Y:S01]  /*5fd60*/  LDL.LU R22, [R1+0x5a8] ;  /* 0x0005a80001167983 */ /* 0x000ea20000300800 */
[----:B------:R-:W-:-:S02]  /*5fd70*/  IMAD.MOV.U32 R2, RZ, RZ, R42 ;  /* 0x000000ffff027224 */ /* 0x000fc400078e002a */
[----:B------:R-:W-:Y:S01]  /*5fd80*/  IMAD.MOV.U32 R0, RZ, RZ, R43 ;  /* 0x000000ffff007224 */ /* 0x000fe200078e002b */
[----:B------:R-:W2:Y:S04]  /*5fd90*/  LDL.LU R23, [R1+0x5ac] ;  /* 0x0005ac0001177983 */ /* 0x000ea80000300800 */
[----:B------:R-:W2:Y:S04]  /*5fda0*/  LDL.64 R42, [R1+0x68] ;  /* 0x00006800012a7983 */ /* 0x000ea80000100a00 */
[----:B------:R-:W2:Y:S04]  /*5fdb0*/  LDL.LU.64 R6, [R1+0x4830] ;  /* 0x0048300001067983 */ /* 0x000ea80000300a00 */
[----:B------:R-:W2:Y:S04]  /*5fdc0*/  LDL.LU R5, [R1+0x4828] ;  /* 0x0048280001057983 */ /* 0x000ea80000300800 */
[----:B------:R1:W-:Y:S04]  /*5fdd0*/  STL.64 [R1+0xcb0], R28 ;  /* 0x000cb01c01007387 */ /* 0x0003e80000100a00 */
[----:B------:R1:W-:Y:S01]  /*5fde0*/  STL.64 [R1+0xcb8], R30 ;  /* 0x000cb81e01007387 */ /* 0x0003e20000100a00 */
[----:B0-----:R-:W-:-:S03]  /*5fdf0*/  IMAD.SHL.U32 R4, R59, 0x2, RZ ;  /* 0x000000023b047824 */ /* 0x001fc600078e00ff */
[----:B-1----:R-:W2:Y:S04]  /*5fe00*/  LDL.LU R28, [R1+0x580] ;  /* 0x00058000011c7983 */ /* 0x002ea80000300800 */
[----:B------:R-:W-:Y:S04]  /*5fe10*/  STL.64 [R1+0xca0], R32 ;  /* 0x000ca02001007387 */ /* 0x000fe80000100a00 */
[----:B------:R0:W-:Y:S04]  /*5fe20*/  STL.64 [R1+0xca8], R34 ;  /* 0x000ca82201007387 */ /* 0x0001e80000100a00 */
[----:B------:R-:W2:Y:S04]  /*5fe30*/  LDL.LU R29, [R1+0x584] ;  /* 0x00058400011d7983 */ /* 0x000ea80000300800 */
[----:B------:R-:W2:Y:S04]  /*5fe40*/  LDL.LU R30, [R1+0x588] ;  /* 0x00058800011e7983 */ /* 0x000ea80000300800 */
[----:B------:R-:W2:Y:S01]  /*5fe50*/  LDL.LU R31, [R1+0x58c] ;  /* 0x00058c00011f7983 */ /* 0x000ea20000300800 */
[C---:B------:R-:W-:Y:S01]  /*5fe60*/  LOP3.LUT R56, R59.reuse, 0x7, RZ, 0xc0, !PT ;  /* 0x000000073b387812 */ /* 0x040fe200078ec0ff */
[----:B------:R-:W-:-:S02]  /*5fe70*/  IMAD.SHL.U32 R57, R59, 0x80, RZ ;  /* 0x000000803b397824 */ /* 0x000fc400078e00ff */
[----:B0-----:R-:W2:Y:S04]  /*5fe80*/  LDL.64 R34, [R1+0x58] ;  /* 0x0000580001227983 */ /* 0x001ea80000100a00 */
[----:B------:R-:W2:Y:S04]  /*5fe90*/  LDL.LU R52, [R1+0x570] ;  /* 0x0005700001347983 */ /* 0x000ea80000300800 */
[----:B------:R-:W2:Y:S04]  /*5fea0*/  LDL.LU R53, [R1+0x574] ;  /* 0x0005740001357983 */ /* 0x000ea80000300800 */
[----:B------:R-:W2:Y:S04]  /*5feb0*/  LDL.LU R54, [R1+0x578] ;  /* 0x0005780001367983 */ /* 0x000ea80000300800 */
[----:B------:R-:W2:Y:S04]  /*5fec0*/  LDL.LU R55, [R1+0x57c] ;  /* 0x00057c0001377983 */ /* 0x000ea80000300800 */
[----:B------:R-:W2:Y:S01]  /*5fed0*/  LDL.64 R58, [R1+0x48] ;  /* 0x00004800013a7983 */ /* 0x000ea20000100a00 */
[----:B---3--:R-:W-:Y:S03]  /*5fee0*/  HMMA.16816.F32 R36, R8, R38, R48 ;  /* 0x000000260824723c */ /* 0x008fe60000001830 */
[----:B------:R-:W3:Y:S04]  /*5fef0*/  LDL.LU.64 R50, [R1+0x4820] ;  /* 0x0048200001327983 */ /* 0x000ee80000300a00 */
[----:B------:R-:W3:-:S12]  /*5ff00*/  LDL.LU.64 R48, [R1+0x4818] ;  /* 0x0048180001307983 */ /* 0x000ed80000300a00 */
[----:B------:R-:W-:Y:S04]  /*5ff10*/  STL.64 [R1+0xc90], R36 ;  /* 0x000c902401007387 */ /* 0x000fe80000100a00 */
[----:B------:R0:W-:Y:S04]  /*5ff20*/  STL.64 [R1+0xc98], R38 ;  /* 0x000c982601007387 */ /* 0x0001e80000100a00 */
[----:B0-----:R-:W3:Y:S02]  /*5ff30*/  LDL.LU.64 R38, [R1+0x4810] ;  /* 0x0048100001267983 */ /* 0x001ee40000300a00 */
[----:B---3--:R-:W-:Y:S02]  /*5ff40*/  HMMA.16816.F32 R36, R8, R38, R48 ;  /* 0x000000260824723c */ /* 0x008fe40000001830 */
[----:B------:R-:W2:-:S15]  /*5ff50*/  LDL.LU.64 R50, [R1+0x4808] ;  /* 0x0048080001327983 */ /* 0x000e9e0000300a00 */
[----:B------:R-:W-:Y:S02]  /*5ff60*/  NOP ;  /* 0x0000000000007918 */ /* 0x000fe40000000000 */
[----:B------:R-:W-:Y:S04]  /*5ff70*/  STL.64 [R1+0xc80], R36 ;  /* 0x000c802401007387 */ /* 0x000fe80000100a00 */
[----:B------:R0:W-:Y:S04]  /*5ff80*/  STL.64 [R1+0xc88], R38 ;  /* 0x000c882601007387 */ /* 0x0001e80000100a00 */
[----:B0-----:R-:W3:Y:S04]  /*5ff90*/  LDL.LU.64 R38, [R1+0x4800] ;  /* 0x0048000001267983 */ /* 0x001ee80000300a00 */
[----:B------:R-:W3:Y:S01]  /*5ffa0*/  LDL.LU.64 R36, [R1+0x47f8] ;  /* 0x0047f80001247983 */ /* 0x000ee20000300a00 */
[----:B------:R-:W-:-:S05]  /*5ffb0*/  IMAD R56, R56, 0x110, RZ ;  /* 0x0000011038387824 */ /* 0x000fca00078e02ff */
[----:B------:R-:W-:-:S04]  /*5ffc0*/  LOP3.LUT R4, R56, 0x10, R4, 0x78, !PT ;  /* 0x0000001038047812 */ /* 0x000fc800078e7804 */
[----:B------:R-:W-:-:S04]  /*5ffd0*/  LOP3.LUT R4, R4, 0x800, R57, 0xf8, !PT ;  /* 0x0000080004047812 */ /* 0x000fc800078ef839 */
[----:B------:R-:W-:Y:S01]  /*5ffe0*/  LOP3.LUT R4, R4, 0x60, RZ, 0x3c, !PT ;  /* 0x0000006004047812 */ /* 0x000fe200078e3cff */
[----:B----4-:R-:W-:Y:S01]  /*5fff0*/  HMMA.16816.F32 R16, R8, R14, R16 ;  /* 0x0000000e0810723c */ /* 0x010fe20000001810 */
[----:B------:R-:W-:Y:S02]  /*60000*/  IMAD.MOV.U32 R61, RZ, RZ, R14 ;  /* 0x000000ffff3d7224 */ /* 0x000fe400078e000e */
[----:B------:R-:W-:-:S05]  /*60010*/  IMAD.MOV.U32 R60, RZ, RZ, R15 ;  /* 0x000000ffff3c7224 */ /* 0x000fca00078e000f */
[----:B--2---:R-:W-:Y:S01]  /*60020*/  HMMA.16816.F32 R48, R8, R50, R44 ;  /* 0x000000320830723c */ /* 0x004fe2000000182c */
[----:B------:R-:W2:Y:S04]  /*60030*/  LDL.LU.64 R46, [R1+0x47f0] ;  /* 0x0047f000012e7983 */ /* 0x000ea80000300a00 */
[----:B------:R-:W4:-:S14]  /*60040*/  LDL.LU R44, [R1+0x47e8] ;  /* 0x0047e800012c7983 */ /* 0x000f1c0000300800 */
[----:B------:R-:W-:Y:S04]  /*60050*/  STL.64 [R1+0xc70], R48 ;  /* 0x000c703001007387 */ /* 0x000fe80000100a00 */
[----:B------:R-:W-:Y:S04]  /*60060*/  STL.64 [R1+0xc78], R50 ;  /* 0x000c783201007387 */ /* 0x000fe80000100a00 */
[----:B------:R-:W0:Y:S04]  /*60070*/  LDSM.16.MT88.4 R48, [R4+UR5+0x9000] ;  /* 0x009000050430783b */ /* 0x000e280008004200 */
[----:B------:R-:W-:Y:S04]  /*60080*/  STL.64 [R1+0x4728], R6 ;  /* 0x0047280601007387 */ /* 0x000fe80000100a00 */
[----:B------:R-:W-:Y:S01]  /*60090*/  STL [R1+0x4720], R4 ;  /* 0x0047200401007387 */ /* 0x000fe20000100800 */
[C---:B---3--:R-:W-:Y:S03]  /*600a0*/  HMMA.16816.F32 R12, R8.reuse, R42, R36 ;  /* 0x0000002a080c723c */ /* 0x048fe60000001824 */
[----:B0-----:R-:W-:Y:S04]  /*600b0*/  STL.64 [R1+0x46b8], R50 ;  /* 0x0046b83201007387 */ /* 0x001fe80000100a00 */
[----:B------:R-:W-:Y:S04]  /*600c0*/  STL.64 [R1+0x46b0], R48 ;  /* 0x0046b03001007387 */ /* 0x000fe80000100a00 */
[----:B------:R-:W-:Y:S04]  /*600d0*/  STL.64 [R1+0xc60], R16 ;  /* 0x000c601001007387 */ /* 0x000fe80000100a00 */
[----:B------:R0:W-:Y:S02]  /*600e0*/  STL.64 [R1+0xc68], R18 ;  /* 0x000c681201007387 */ /* 0x0001e40000100a00 */
[----:B0-----:R-:W-:Y:S02]  /*600f0*/  HMMA.16816.F32 R16, R8, R26, R20 ;  /* 0x0000001a0810723c */ /* 0x001fe40000001814 */
[----:B------:R-:W-:Y:S04]  /*60100*/  STL [R1+0x468c], R60 ;  /* 0x00468c3c01007387 */ /* 0x000fe80000100800 */
[----:B------:R0:W-:Y:S01]  /*60110*/  STL [R1+0x4688], R61 ;  /* 0x0046883d01007387 */ /* 0x0001e20000100800 */
[----:B------:R-:W-:-:S12]  /*60120*/  IMAD.MOV.U32 R45, RZ, RZ, R43 ;  /* 0x000000ffff2d7224 */ /* 0x000fd800078e002b */
[----:B------:R-:W-:Y:S04]  /*60130*/  STL.64 [R1+0xc50], R16 ;  /* 0x000c501001007387 */ /* 0x000fe80000100a00 */
[----:B------:R-:W-:Y:S04]  /*60140*/  STL.64 [R1+0xc58], R18 ;  /* 0x000c581201007387 */ /* 0x000fe80000100a00 */
[----:B------:R-:W-:Y:S04]  /*60150*/  STL.64 [R1+0xc40], R12 ;  /* 0x000c400c01007387 */ /* 0x000fe80000100a00 */
[----:B------:R1:W-:Y:S01]  /*60160*/  STL.64 [R1+0xc48], R14 ;  /* 0x000c480e01007387 */ /* 0x0003e20000100a00 */
[----:B0-----:R-:W-:-:S03]  /*60170*/  IMAD.MOV.U32 R61, RZ, RZ, R42 ;  /* 0x000000ffff3d7224 */ /* 0x001fc600078e002a */
[----:B------:R-:W3:Y:S04]  /*60180*/  LDL.LU R36, [R1+0x560] ;  /* 0x0005600001247983 */ /* 0x000ee80000300800 */
[----:B------:R-:W3:Y:S04]  /*60190*/  LDL.LU R37, [R1+0x564] ;  /* 0x0005640001257983 */ /* 0x000ee80000300800 */
[----:B------:R-:W3:Y:S01]  /*601a0*/  LDL.LU R38, [R1+0x568] ;  /* 0x0005680001267983 */ /* 0x000ee20000300800 */
[----:B------:R-:W-:-:S03]  /*601b0*/  IMAD.MOV.U32 R60, RZ, RZ, R35 ;  /* 0x000000ffff3c7224 */ /* 0x000fc600078e0023 */
[----:B------:R-:W3:Y:S04]  /*601c0*/  LDL.LU R39, [R1+0x56c] ;  /* 0x00056c0001277983 */ /* 0x000ee80000300800 */
[----:B------:R-:W3:Y:S01]  /*601d0*/  LDL.64 R42, [R1+0x38] ;  /* 0x00003800012a7983 */ /* 0x000ee20000100a00 */
[C---:B-1----:R-:W-:Y:S03]  /*601e0*/  HMMA.16816.F32 R12, R8.reuse, R34, R28 ;  /* 0x00000022080c723c */ /* 0x042fe6000000181c */
[----:B------:R-:W-:Y:S04]  /*601f0*/  STL [R1+0x4694], R61 ;  /* 0x0046943d01007387 */ /* 0x000fe80000100800 */
[----:B------:R-:W-:Y:S04]  /*60200*/  STL [R1+0x4690], R45 ;  /* 0x0046902d01007387 */ /* 0x000fe80000100800 */
[----:B------:R-:W-:Y:S08]  /*60210*/  STL [R1+0x4698], R60 ;  /* 0x0046983c01007387 */ /* 0x000ff00000100800 */
[----:B------:R-:W-:Y:S04]  /*60220*/  STL.64 [R1+0xc30], R12 ;  /* 0x000c300c01007387 */ /* 0x000fe80000100a00 */
[----:B------:R0:W-:Y:S04]  /*60230*/  STL.64 [R1+0xc38], R14 ;  /* 0x000c380e01007387 */ /* 0x0001e80000100a00 */
[----:B------:R-:W2:Y:S01]  /*60240*/  LDL.LU R28, [R1+0x530] ;  /* 0x00053000011c7983 */ /* 0x000ea20000300800 */
[----:B0-----:R-:W-:-:S15]  /*60250*/  HMMA.16816.F32 R12, R8, R58, R52 ;  /* 0x0000003a080c723c */ /* 0x001fde0000001834 */
[----:B------:R-:W-:-:S04]  /*60260*/  NOP ;  /* 0x0000000000007918 */ /* 0x000fc80000000000 */
[----:B------:R-:W-:Y:S04]  /*60270*/  STL.64 [R1+0xc20], R12 ;  /* 0x000c200c01007387 */ /* 0x000fe80000100a00 */
[----:B------:R0:W-:Y:S04]  /*60280*/  STL.64 [R1+0xc28], R14 ;  /* 0x000c280e01007387 */ /* 0x0001e80000100a00 */
[----:B------:R-:W2:Y:S04]  /*60290*/  LDL.LU R29, [R1+0x534] ;  /* 0x00053400011d7983 */ /* 0x000ea80000300800 */
[----:B------:R-:W2:Y:S04]  /*602a0*/  LDL.LU R30, [R1+0x538] ;  /* 0x00053800011e7983 */ /* 0x000ea80000300800 */
[----:B------:R-:W2:Y:S04]  /*602b0*/  LDL.LU R31, [R1+0x53c] ;  /* 0x00053c00011f7983 */ /* 0x000ea80000300800 */
[----:B------:R-:W2:Y:S04]  /*602c0*/  LDL.LU R16, [R1+0x550] ;  /* 0x0005500001107983 */ /* 0x000ea80000300800 */
[----:B------:R-:W2:Y:S04]  /*602d0*/  LDL.LU R17, [R1+0x554] ;  /* 0x0005540001117983 */ /* 0x000ea80000300800 */
[----:B------:R-:W2:Y:S04]  /*602e0*/  LDL.LU R18, [R1+0x558] ;  /* 0x0005580001127983 */ /* 0x000ea80000300800 */
[----:B------:R-:W2:Y:S04]  /*602f0*/  LDL.LU R19, [R1+0x55c] ;  /* 0x00055c0001137983 */ /* 0x000ea80000300800 */
[----:B0-----:R-:W2:Y:S04]  /*60300*/  LDL.64 R14, [R1+0x28] ;  /* 0x00002800010e7983 */ /* 0x001ea80000100a00 */
[----:B------:R-:W4:Y:S04]  /*60310*/  LDL.LU R20, [R1+0x540] ;  /* 0x0005400001147983 */ /* 0x000f280000300800 */
[----:B------:R-:W4:Y:S04]  /*60320*/  LDL.LU R21, [R1+0x544] ;  /* 0x0005440001157983 */ /* 0x000f280000300800 */
[----:B------:R-:W4:Y:S04]  /*60330*/  LDL.LU R22, [R1+0x548] ;  /* 0x0005480001167983 */ /* 0x000f280000300800 */
[----:B------:R-:W4:Y:S04]  /*60340*/  LDL.LU R23, [R1+0x54c] ;  /* 0x00054c0001177983 */ /* 0x000f280000300800 */
[----:B------:R-:W4:Y:S01]  /*60350*/  LDL.64 R26, [R1+0x18] ;  /* 0x00001800011a7983 */ /* 0x000f220000100a00 */
[----:B------:R-:W-:-:S03]  /*60360*/  IMAD.MOV.U32 R45, RZ, RZ, R58 ;  /* 0x000000ffff2d7224 */ /* 0x000fc600078e003a */
[----:B------:R-:W4:Y:S04]  /*60370*/  LDL.64 R58, [R1+0x8] ;  /* 0x00000800013a7983 */ /* 0x000f280000100a00 */
        /* <DEDUP_REMOVED lines=8> */
[----:B------:R-:W-:Y:S01]  /*60400*/  STL [R1+0x469c], R45 ;  /* 0x00469c2d01007387 */ /* 0x000fe20000100800 */
[----:B---3--:R-:W-:Y:S01]  /*60410*/  HMMA.16816.F32 R36, R8, R42, R36 ;  /* 0x0000002a0824723c */ /* 0x008fe20000001824 */
[----:B------:R-:W-:-:S02]  /*60420*/  IMAD.MOV.U32 R60, RZ, RZ, R42 ;  /* 0x000000ffff3c7224 */ /* 0x000fc400078e002a */
[----:B------:R-:W-:-:S15]  /*60430*/  IMAD.MOV.U32 R61, RZ, RZ, R43 ;  /* 0x000000ffff3d7224 */ /* 0x000fde00078e002b */
[----:B------:R-:W-:Y:S01]  /*60440*/  NOP ;  /* 0x0000000000007918 */ /* 0x000fe20000000000 */
[----:B------:R0:W-:Y:S04]  /*60450*/  STL.64 [R1+0xc10], R36 ;  /* 0x000c102401007387 */ /* 0x0001e80000100a00 */
[----:B------:R1:W-:Y:S04]  /*60460*/  STL.64 [R1+0xc18], R38 ;  /* 0x000c182601007387 */ /* 0x0003e80000100a00 */
        /* <DEDUP_REMOVED lines=8> */
[----:B0-----:R-:W3:Y:S04]  /*604f0*/  LDL.LU R36, [R1+0x4f0] ;  /* 0x0004f00001247983 */ /* 0x001ee80000300800 */
[----:B------:R-:W3:Y:S04]  /*60500*/  LDL.LU R37, [R1+0x4f4] ;  /* 0x0004f40001257983 */ /* 0x000ee80000300800 */
[----:B-1----:R-:W3:Y:S04]  /*60510*/  LDL.LU R38, [R1+0x4f8] ;  /* 0x0004f80001267983 */ /* 0x002ee80000300800 */
[----:B------:R-:W3:Y:S04]  /*60520*/  LDL.LU R39, [R1+0x4fc] ;  /* 0x0004fc0001277983 */ /* 0x000ee80000300800 */
[----:B------:R0:W-:Y:S04]  /*60530*/  STL [R1+0x46a4], R61 ;  /* 0x0046a43d01007387 */ /* 0x0001e80000100800 */
[----:B------:R1:W-:Y:S01]  /*60540*/  STL [R1+0x46a0], R60 ;  /* 0x0046a03c01007387 */ /* 0x0003e20000100800 */
[C---:B--2---:R-:W-:Y:S08]  /*60550*/  HMMA.16816.F32 R16, R8.reuse, R14, R16 ;  /* 0x0000000e0810723c */ /* 0x044ff00000001810 */
[C---:B----4-:R-:W-:Y:S08]  /*60560*/  HMMA.16816.F32 R20, R8.reuse, R26, R20 ;  /* 0x0000001a0814723c */ /* 0x050ff00000001814 */
[----:B------:R-:W-:Y:S01]  /*60570*/  HMMA.16816.F32 R28, R8, R58, R28 ;  /* 0x0000003a081c723c */ /* 0x000fe2000000181c */
[----:B------:R-:W-:-:S02]  /*60580*/  IMAD.MOV.U32 R45, RZ, RZ, R15 ;  /* 0x000000ffff2d7224 */ /* 0x000fc400078e000f */
[----:B0-----:R-:W-:Y:S02]  /*60590*/  IMAD.MOV.U32 R61, RZ, RZ, R26 ;  /* 0x000000ffff3d7224 */ /* 0x001fe400078e001a */
[----:B-1----:R-:W-:Y:S01]  /*605a0*/  IMAD.MOV.U32 R60, RZ, RZ, R27 ;  /* 0x000000ffff3c7224 */ /* 0x002fe200078e001b */
[----:B------:R0:W-:Y:S04]  /*605b0*/  STL.64 [R1+0xc00], R16 ;  /* 0x000c001001007387 */ /* 0x0001e80000100a00 */
[----:B------:R-:W-:Y:S04]  /*605c0*/  STL.64 [R1+0xc08], R18 ;  /* 0x000c081201007387 */ /* 0x000fe80000100a00 */
[----:B0-----:R-:W2:Y:S04]  /*605d0*/  LDL.LU.64 R16, [R1+0x47e0] ;  /* 0x0047e00001107983 */ /* 0x001ea80000300a00 */
[----:B------:R-:W4:Y:S04]  /*605e0*/  LDL.LU.64 R14, [R1+0x47d8] ;  /* 0x0047d800010e7983 */ /* 0x000f280000300a00 */
[----:B------:R-:W2:Y:S04]  /*605f0*/  LDL.LU.64 R12, [R1+0x47d0] ;  /* 0x0047d000010c7983 */ /* 0x000ea80000300a00 */
[----:B------:R-:W-:Y:S04]  /*60600*/  STL [R1+0x46a8], R45 ;  /* 0x0046a82d01007387 */ /* 0x000fe80000100800 */
        /* <DEDUP_REMOVED lines=8> */
[----:B------:R-:W-:-:S03]  /*60690*/  IMAD.MOV.U32 R45, RZ, RZ, R59 ;  /* 0x000000ffff2d7224 */ /* 0x000fc600078e003b */
        /* <DEDUP_REMOVED lines=36> */
[----:B0-----:R-:W2:Y:S04]  /*608e0*/  LDL.LU R44, [R1+0x4e0] ;  /* 0x0004e000012c7983 */ /* 0x001ea80000300800 */
[----:B-1----:R-:W2:Y:S04]  /*608f0*/  LDL.LU R45, [R1+0x4e4] ;  /* 0x0004e400012d7983 */ /* 0x002ea80000300800 */
[----:B------:R-:W2:Y:S04]  /*60900*/  LDL.LU R46, [R1+0x4e8] ;  /* 0x0004e800012e7983 */ /* 0x000ea80000300800 */
[----:B------:R-:W2:Y:S01]  /*60910*/  LDL.LU R47, [R1+0x4ec] ;  /* 0x0004ec00012f7983 */ /* 0x000ea20000300800 */
[----:B----4-:R-:W-:-:S15]  /*60920*/  HMMA.16816.F32 R36, R8, R42, R36 ;  /* 0x0000002a0824723c */ /* 0x010fde0000001824 */
[----:B------:R-:W-:-:S04]  /*60930*/  NOP ;  /* 0x0000000000007918 */ /* 0x000fc80000000000 */
[----:B------:R-:W-:Y:S04]  /*60940*/  STL.64 [R1+0xba0], R36 ;  /* 0x000ba02401007387 */ /* 0x000fe80000100a00 */
[----:B------:R0:W-:Y:S04]  /*60950*/  STL.64 [R1+0xba8], R38 ;  /* 0x000ba82601007387 */ /* 0x0001e80000100a00 */
[----:B0-----:R-:W4:Y:S04]  /*60960*/  LDL.LU.64 R38, [R1+0x4758] ;  /* 0x0047580001267983 */ /* 0x001f280000300a00 */
[----:B------:R-:W3:Y:S04]  /*60970*/  LDL.LU.64 R36, [R1+0x4750] ;  /* 0x0047500001247983 */ /* 0x000ee80000300a00 */
[----:B------:R-:W-:Y:S04]  /*60980*/  STL.64 [R1+0x4578], R42 ;  /* 0x0045782a01007387 */ /* 0x000fe80000100a00 */
[----:B--2---:R4:W-:Y:S02]  /*60990*/  STL.64 [R1+0x4570], R40 ;  /* 0x0045702801007387 */ /* 0x0049e40000100a00 */
[C---:B----4-:R-:W-:Y:S02]  /*609a0*/  HMMA.16816.F32 R40, R8.reuse, R38, R44 ;  /* 0x000000260828723c */ /* 0x050fe4000000182c */
[----:B------:R-:W-:Y:S04]  /*609b0*/  STL.64 [R1+0x4568], R38 ;  /* 0x0045682601007387 */ /* 0x000fe80000100a00 */
[----:B---3--:R0:W-:Y:S02]  /*609c0*/  STL.64 [R1+0x4560], R36 ;  /* 0x0045602401007387 */ /* 0x0081e40000100a00 */
[C---:B0-----:R-:W-:Y:S11]  /*609d0*/  HMMA.16816.F32 R36, R8.reuse, R34, R52 ;  /* 0x000000220824723c */ /* 0x041ff60000001834 */
        /* <DEDUP_REMOVED lines=8> */
[----:B------:R0:W-:Y:S05]  /*60a60*/  STL.64 [R1+0x4580], R28 ;  /* 0x0045801c01007387 */ /* 0x0001ea0000100a00 */
[----:B------:R-:W-:Y:S04]  /*60a70*/  STL.64 [R1+0x11f0], R32 ;  /* 0x0011f02001007387 */ /* 0x000fe80000100a00 */
[----:B------:R1:W-:Y:S04]  /*60a80*/  STL.64 [R1+0x11f8], R34 ;  /* 0x0011f82201007387 */ /* 0x0003e80000100a00 */
[----:B0-----:R-:W2:Y:S01]  /*60a90*/  LDL.LU R28, [R1+0x970] ;  /* 0x00097000011c7983 */ /* 0x001ea20000300800 */
[----:B-1----:R-:W-:-:S15]  /*60aa0*/  HMMA.16816.F32 R32, R8, R26, R48 ;  /* 0x0000001a0820723c */ /* 0x002fde0000001830 */
[----:B------:R-:W-:-:S04]  /*60ab0*/  NOP ;  /* 0x0000000000007918 */ /* 0x000fc80000000000 */
[----:B------:R-:W-:Y:S04]  /*60ac0*/  STL.64 [R1+0x11e0], R32 ;  /* 0x0011e02001007387 */ /* 0x000fe80000100a00 */
[----:B------:R0:W-:Y:S04]  /*60ad0*/  STL.64 [R1+0x11e8], R34 ;  /* 0x0011e82201007387 */ /* 0x0001e80000100a00 */
[----:B------:R-:W2:Y:S04]  /*60ae0*/  LDL.LU R29, [R1+0x974] ;  /* 0x00097400011d7983 */ /* 0x000ea80000300800 */
[----:B------:R-:W3:Y:S04]  /*60af0*/  LDL.LU R30, [R1+0x978] ;  /* 0x00097800011e7983 */ /* 0x000ee80000300800 */
[----:B------:R-:W3:Y:S04]  /*60b00*/  LDL.LU R31, [R1+0x97c] ;  /* 0x00097c00011f7983 */ /* 0x000ee80000300800 */
[----:B---3--:R1:W-:Y:S04]  /*60b10*/  STL.64 [R1+0x46d0], R30 ;  /* 0x0046d01e01007387 */ /* 0x0083e80000100a00 */
[----:B--2---:R-:W-:Y:S04]  /*60b20*/  STL.64 [R1+0x46c8], R28 ;  /* 0x0046c81c01007387 */ /* 0x004fe80000100a00 */
[----:B0-----:R-:W2:Y:S04]  /*60b30*/  LDL.LU.64 R34, [R1+0xd8] ;  /* 0x0000d80001227983 */ /* 0x001ea80000300a00 */
[----:B--2---:R0:W-:Y:S04]  /*60b40*/  STL.64 [R1+0x46d8], R34 ;  /* 0x0046d82201007387 */ /* 0x0041e80000100a00 */
[----:B------:R-:W2:Y:S04]  /*60b50*/  LDL.LU R36, [R1+0x960] ;  /* 0x0009600001247983 */ /* 0x000ea80000300800 */
[----:B------:R-:W2:Y:S04]  /*60b60*/  LDL.LU R37, [R1+0x964] ;  /* 0x0009640001257983 */ /* 0x000ea80000300800 */
[----:B------:R-:W3:Y:S04]  /*60b70*/  LDL.LU R38, [R1+0x968] ;  /* 0x0009680001267983 */ /* 0x000ee80000300800 */
[----:B------:R-:W3:Y:S01]  /*60b80*/  LDL.LU R39, [R1+0x96c] ;  /* 0x00096c0001277983 */ /* 0x000ee20000300800 */
[----:B------:R-:W-:Y:S01]  /*60b90*/  IMAD.MOV.U32 R50, RZ, RZ, R17 ;  /* 0x000000ffff327224 */ /* 0x000fe200078e0011 */
[----:B------:R-:W-:-:S02]  /*60ba0*/  MOV R51, R16 ;  /* 0x0000001000337202 */ /* 0x000fc40000000f00 */
[----:B---3--:R3:W-:Y:S04]  /*60bb0*/  STL.64 [R1+0x46e8], R38 ;  /* 0x0046e82601007387 */ /* 0x0087e80000100a00 */
[----:B--2---:R-:W-:Y:S04]  /*60bc0*/  STL.64 [R1+0x46e0], R36 ;  /* 0x0046e02401007387 */ /* 0x004fe80000100a00 */
[----:B------:R-:W-:Y:S04]  /*60bd0*/  STL.64 [R1+0x46f0], R50 ;  /* 0x0046f03201007387 */ /* 0x000fe80000100a00 */
[----:B------:R-:W2:Y:S04]  /*60be0*/  LDL.LU R44, [R1+0x300] ;  /* 0x00030000012c7983 */ /* 0x000ea80000300800 */
[----:B------:R-:W2:Y:S04]  /*60bf0*/  LDL.LU R45, [R1+0x304] ;  /* 0x00030400012d7983 */ /* 0x000ea80000300800 */
[----:B------:R-:W4:Y:S04]  /*60c00*/  LDL.LU R46, [R1+0x308] ;  /* 0x00030800012e7983 */ /* 0x000f280000300800 */
[----:B------:R-:W4:Y:S01]  /*60c10*/  LDL.LU R47, [R1+0x30c] ;  /* 0x00030c00012f7983 */ /* 0x000f220000300800 */
[----:B-1----:R-:W-:-:S02]  /*60c20*/  IMAD.MOV.U32 R30, RZ, RZ, R15 ;  /* 0x000000ffff1e7224 */ /* 0x002fc400078e000f */
[----:B------:R-:W-:Y:S01]  /*60c30*/  IMAD.MOV.U32 R31, RZ, RZ, R3 ;  /* 0x000000ffff1f7224 */ /* 0x000fe200078e0003 */
[----:B----4-:R1:W-:Y:S04]  /*60c40*/  STL.64 [R1+0x4700], R46 ;  /* 0x0047002e01007387 */ /* 0x0103e80000100a00 */
[----:B--2---:R-:W-:Y:S04]  /*60c50*/  STL.64 [R1+0x46f8], R44 ;  /* 0x0046f82c01007387 */ /* 0x004fe80000100a00 */
[----:B------:R2:W-:Y:S04]  /*60c60*/  STL.64 [R1+0x4708], R30 ;  /* 0x0047081e01007387 */ /* 0x0005e80000100a00 */
[----:B------:R-:W4:Y:S04]  /*60c70*/  LDL.LU R32, [R1+0x440] ;  /* 0x0004400001207983 */ /* 0x000f280000300800 */
[----:B------:R-:W4:Y:S04]  /*60c80*/  LDL.LU R33, [R1+0x444] ;  /* 0x0004440001217983 */ /* 0x000f280000300800 */
[----:B0-----:R-:W2:Y:S04]  /*60c90*/  LDL.LU R34, [R1+0x448] ;  /* 0x0004480001227983 */ /* 0x001ea80000300800 */
[----:B------:R-:W2:Y:S01]  /*60ca0*/  LDL.LU R35, [R1+0x44c] ;  /* 0x00044c0001237983 */ /* 0x000ea20000300800 */
[----:B---3--:R-:W-:-:S02]  /*60cb0*/  IMAD.MOV.U32 R39, RZ, RZ, R13 ;  /* 0x000000ffff277224 */ /* 0x008fc400078e000d */
[----:B------:R-:W-:Y:S02]  /*60cc0*/  IMAD.MOV.U32 R38, RZ, RZ, R14 ;  /* 0x000000ffff267224 */ /* 0x000fe400078e000e */
[----:B-1----:R-:W-:Y:S01]  /*60cd0*/  IMAD.MOV.U32 R46, RZ, RZ, R12 ;  /* 0x000000ffff2e7224 */ /* 0x002fe200078e000c */
[----:B--2---:R-:W-:Y:S04]  /*60ce0*/  STL.64 [R1+0x4718], R34 ;  /* 0x0047182201007387 */ /* 0x004fe80000100a00 */
[----:B----4-:R0:W-:Y:S04]  /*60cf0*/  STL.64 [R1+0x4710], R32 ;  /* 0x0047102001007387 */ /* 0x0101e80000100a00 */
[----:B------:R-:W2:Y:S04]  /*60d00*/  LDL.LU R16, [R1+0x4a0] ;  /* 0x0004a00001107983 */ /* 0x000ea80000300800 */
[----:B------:R-:W2:Y:S04]  /*60d10*/  LDL.LU R17, [R1+0x4a4] ;  /* 0x0004a40001117983 */ /* 0x000ea80000300800 */
[----:B------:R-:W2:Y:S04]  /*60d20*/  LDL.LU R18, [R1+0x4a8] ;  /* 0x0004a80001127983 */ /* 0x000ea80000300800 */
[----:B------:R-:W2:Y:S04]  /*60d30*/  LDL.LU R19, [R1+0x4ac] ;  /* 0x0004ac0001137983 */ /* 0x000ea80000300800 */
[----:B------:R-:W3:Y:S04]  /*60d40*/  LDL.LU R12, [R1+0x490] ;  /* 0x00049000010c7983 */ /* 0x000ee80000300800 */
[----:B------:R-:W3:Y:S04]  /*60d50*/  LDL.LU R13, [R1+0x494] ;  /* 0x00049400010d7983 */ /* 0x000ee80000300800 */
[----:B------:R-:W3:Y:S04]  /*60d60*/  LDL.LU R14, [R1+0x498] ;  /* 0x00049800010e7983 */ /* 0x000ee80000300800 */
[----:B------:R-:W3:Y:S01]  /*60d70*/  LDL.LU R15, [R1+0x49c] ;  /* 0x00049c00010f7983 */ /* 0x000ee20000300800 */
[----:B------:R-:W-:-:S03]  /*60d80*/  IMAD.MOV.U32 R47, RZ, RZ, R5 ;  /* 0x000000ffff2f7224 */ /* 0x000fc600078e0005 */
[----:B------:R-:W4:Y:S04]  /*60d90*/  LDL.LU R4, [R1+0x480] ;  /* 0x0004800001047983 */ /* 0x000f280000300800 */
[----:B------:R-:W4:Y:S04]  /*60da0*/  LDL.LU R5, [R1+0x484] ;  /* 0x0004840001057983 */ /* 0x000f280000300800 */
[----:B------:R-:W4:Y:S04]  /*60db0*/  LDL.LU R6, [R1+0x488] ;  /* 0x0004880001067983 */ /* 0x000f280000300800 */
[----:B------:R-:W4:Y:S04]  /*60dc0*/  LDL.LU R7, [R1+0x48c] ;  /* 0x00048c0001077983 */ /* 0x000f280000300800 */
[----:B------:R-:W3:Y:S04]  /*60dd0*/  LDL.LU R28, [R1+0x460] ;  /* 0x00046000011c7983 */ /* 0x000ee80000300800 */
[----:B------:R-:W3:Y:S04]  /*60de0*/  LDL.LU R29, [R1+0x464] ;  /* 0x00046400011d7983 */ /* 0x000ee80000300800 */
[----:B------:R-:W3:Y:S04]  /*60df0*/  LDL.LU R30, [R1+0x468] ;  /* 0x00046800011e7983 */ /* 0x000ee80000300800 */
[----:B------:R-:W3:Y:S04]  /*60e00*/  LDL.LU R31, [R1+0x46c] ;  /* 0x00046c00011f7983 */ /* 0x000ee80000300800 */
        /* <DEDUP_REMOVED lines=8> */
[----:B------:R-:W3:Y:S04]  /*60e90*/  LDL.LU.64 R42, [R1+0xc8] ;  /* 0x0000c800012a7983 */ /* 0x000ee80000300a00 */
[----:B------:R-:W3:Y:S04]  /*60ea0*/  LDL.LU R52, [R1+0x950] ;  /* 0x0009500001347983 */ /* 0x000ee80000300800 */
[----:B------:R-:W3:Y:S04]  /*60eb0*/  LDL.LU R53, [R1+0x954] ;  /* 0x0009540001357983 */ /* 0x000ee80000300800 */
[----:B------:R-:W3:Y:S04]  /*60ec0*/  LDL.LU R54, [R1+0x958] ;  /* 0x0009580001367983 */ /* 0x000ee80000300800 */
[----:B------:R-:W3:Y:S04]  /*60ed0*/  LDL.LU R55, [R1+0x95c] ;  /* 0x00095c0001377983 */ /* 0x000ee80000300800 */
[----:B------:R-:W3:Y:S04]  /*60ee0*/  LDL.LU.64 R58, [R1+0xb8] ;  /* 0x0000b800013a7983 */ /* 0x000ee80000300a00 */
[----:B------:R0:W-:Y:S04]  /*60ef0*/  STL.64 [R1+0x45b8], R26 ;  /* 0x0045b81a01007387 */ /* 0x0001e80000100a00 */
[----:B------:R-:W-:Y:S04]  /*60f00*/  STL.64 [R1+0x45b0], R24 ;  /* 0x0045b01801007387 */ /* 0x000fe80000100a00 */
[----:B0-----:R-:W3:Y:S01]  /*60f10*/  LDL.LU.64 R26, [R1+0xe8] ;  /* 0x0000e800011a7983 */ /* 0x001ee20000300a00 */
[----:B--2---:R-:W-:-:S15]  /*60f20*/  HMMA.16816.F32 R16, R8, R22, R16 ;  /* 0x000000160810723c */ /* 0x004fde0000001810 */
[----:B------:R-:W-:-:S04]  /*60f30*/  NOP ;  /* 0x0000000000007918 */ /* 0x000fc80000000000 */
[----:B------:R-:W-:Y:S04]  /*60f40*/  STL.64 [R1+0x11d0], R16 ;  /* 0x0011d01001007387 */ /* 0x000fe80000100a00 */
[----:B------:R0:W-:Y:S04]  /*60f50*/  STL.64 [R1+0x11d8], R18 ;  /* 0x0011d81201007387 */ /* 0x0001e80000100a00 */
[----:B0-----:R-:W3:Y:S04]  /*60f60*/  LDL.LU.64 R18, [R1+0x4748] ;  /* 0x0047480001127983 */ /* 0x001ee80000300a00 */
[----:B------:R-:W2:Y:S04]  /*60f70*/  LDL.LU.64 R16, [R1+0x4740] ;  /* 0x0047400001107983 */ /* 0x000ea80000300a00 */
[----:B------:R-:W-:Y:S04]  /*60f80*/  STL.64 [R1+0x45c8], R22 ;  /* 0x0045c81601007387 */ /* 0x000fe80000100a00 */
[----:B------:R0:W-:Y:S04]  /*60f90*/  STL.64 [R1+0x45c0], R20 ;  /* 0x0045c01401007387 */ /* 0x0001e80000100a00 */
[----:B0-----:R-:W2:Y:S04]  /*60fa0*/  LDL.LU R20, [R1+0x980] ;  /* 0x0009800001147983 */ /* 0x001ea80000300800 */
[----:B------:R-:W2:Y:S04]  /*60fb0*/  LDL.LU R21, [R1+0x984] ;  /* 0x0009840001157983 */ /* 0x000ea80000300800 */
[----:B------:R-:W2:Y:S04]  /*60fc0*/  LDL.LU R22, [R1+0x988] ;  /* 0x0009880001167983 */ /* 0x000ea80000300800 */
[----:B------:R-:W2:Y:S01]  /*60fd0*/  LDL.LU R23, [R1+0x98c] ;  /* 0x00098c0001177983 */ /* 0x000ea20000300800 */
[----:B---3--:R-:W-:-:S15]  /*60fe0*/  HMMA.16816.F32 R12, R8, R18, R12 ;  /* 0x00000012080c723c */ /* 0x008fde000000180c */
[----:B------:R-:W-:-:S04]  /*60ff0*/  NOP ;  /* 0x0000000000007918 */ /* 0x000fc80000000000 */
[----:B------:R-:W-:Y:S04]  /*61000*/  STL.64 [R1+0x11c0], R12 ;  /* 0x0011c00c01007387 */ /* 0x000fe80000100a00 */
[----:B------:R0:W-:Y:S04]  /*61010*/  STL.64 [R1+0x11c8], R14 ;  /* 0x0011c80e01007387 */ /* 0x0001e80000100a00 */
[----:B0-----:R-:W4:Y:S04]  /*61020*/  LDL.LU.64 R14, [R1+0x4738] ;  /* 0x00473800010e7983 */ /* 0x001f280000300a00 */
[----:B------:R-:W3:Y:S04]  /*61030*/  LDL.LU.64 R12, [R1+0x4730] ;  /* 0x00473000010c7983 */ /* 0x000ee80000300a00 */
[----:B------:R-:W-:Y:S04]  /*61040*/  STL.64 [R1+0x45d8], R18 ;  /* 0x0045d81201007387 */ /* 0x000fe80000100a00 */
[----:B--2---:R-:W-:Y:S01]  /*61050*/  STL.64 [R1+0x45d0], R16 ;  /* 0x0045d01001007387 */ /* 0x004fe20000100a00 */
[----:B----4-:R-:W-:-:S15]  /*61060*/  HMMA.16816.F32 R4, R8, R14, R4 ;  /* 0x0000000e0804723c */ /* 0x010fde0000001804 */
[----:B------:R-:W-:-:S04]  /*61070*/  NOP ;  /* 0x0000000000007918 */ /* 0x000fc80000000000 */
[----:B------:R-:W-:Y:S04]  /*61080*/  STL.64 [R1+0x11b0], R4 ;  /* 0x0011b00401007387 */ /* 0x000fe80000100a00 */
[----:B------:R0:W-:Y:S04]  /*61090*/  STL.64 [R1+0x11b8], R6 ;  /* 0x0011b80601007387 */ /* 0x0001e80000100a00 */
[----:B0-----:R-:W2:Y:S04]  /*610a0*/  LDL.LU.64 R6, [R1+0x4728] ;  /* 0x0047280001067983 */ /* 0x001ea80000300a00 */
[----:B------:R-:W4:Y:S04]  /*610b0*/  LDL.LU R4, [R1+0x4720] ;  /* 0x0047200001047983 */ /* 0x000f280000300800 */
[----:B------:R-:W-:Y:S04]  /*610c0*/  STL.64 [R1+0x45e8], R14 ;  /* 0x0045e80e01007387 */ /* 0x000fe80000100a00 */
[----:B---3--:R0:W-:Y:S01]  /*610d0*/  STL.64 [R1+0x45e0], R12 ;  /* 0x0045e00c01007387 */ /* 0x0081e20000100a00 */
[C---:B------:R-:W-:Y:S03]  /*610e0*/  HMMA.16816.F32 R44, R8.reuse, R46, R28 ;  /* 0x0000002e082c723c */ /* 0x040fe6000000181c */
[----:B0-----:R-:W3:Y:S04]  /*610f0*/  LDL.LU R12, [R1+0x990] ;  /* 0x00099000010c7983 */ /* 0x001ee80000300800 */
[----:B------:R-:W3:Y:S04]  /*61100*/  LDL.LU R13, [R1+0x994] ;  /* 0x00099400010d7983 */ /* 0x000ee80000300800 */
[----:B------:R-:W3:Y:S04]  /*61110*/  LDL.LU R14, [R1+0x998] ;  /* 0x00099800010e7983 */ /* 0x000ee80000300800 */
[----:B------:R-:W3:Y:S01]  /*61120*/  LDL.LU R15, [R1+0x99c] ;  /* 0x00099c00010f7983 */ /* 0x000ee20000300800 */
[C---:B------:R-:W-:Y:S08]  /*61130*/  HMMA.16816.F32 R36, R8.reuse, R38, R48 ;  /* 0x000000260824723c */ /* 0x040ff00000001830 */
[----:B--2---:R-:W-:-:S15]  /*61140*/  HMMA.16816.F32 R32, R8, R6, R32 ;  /* 0x000000060820723c */ /* 0x004fde0000001820 */
[----:B------:R-:W-:-:S04]  /*61150*/  NOP ;  /* 0x0000000000007918 */ /* 0x000fc80000000000 */
[----:B------:R-:W-:Y:S04]  /*61160*/  STL.64 [R1+0x11a0], R32 ;  /* 0x0011a02001007387 */ /* 0x000fe80000100a00 */
[----:B------:R0:W-:Y:S04]  /*61170*/  STL.64 [R1+0x11a8], R34 ;  /* 0x0011a82201007387 */ /* 0x0001e80000100a00 */
[----:B0-----:R-:W2:Y:S04]  /*61180*/  LDL.LU.64 R34, [R1+0x4718] ;  /* 0x0047180001227983 */ /* 0x001ea80000300a00 */
[----:B------:R-:W2:Y:S04]  /*61190*/  LDL.LU.64 R32, [R1+0x4710] ;  /* 0x0047100001207983 */ /* 0x000ea80000300a00 */
[----:B------:R-:W2:Y:S04]  /*611a0*/  LDL.LU.64 R30, [R1+0x4708] ;  /* 0x00470800011e7983 */ /* 0x000ea80000300a00 */
[----:B------:R-:W-:Y:S04]  /*611b0*/  STL.64 [R1+0xb10], R44 ;  /* 0x000b102c01007387 */ /* 0x000fe80000100a00 */
[----:B------:R0:W-:Y:S04]  /*611c0*/  STL.64 [R1+0xb18], R46 ;  /* 0x000b182e01007387 */ /* 0x0001e80000100a00 */
[----:B0-----:R-:W3:Y:S04]  /*611d0*/  LDL.LU.64 R46, [R1+0x4700] ;  /* 0x00470000012e7983 */ /* 0x001ee80000300a00 */
[----:B------:R-:W3:Y:S04]  /*611e0*/  LDL.LU.64 R44, [R1+0x46f8] ;  /* 0x0046f800012c7983 */ /* 0x000ee80000300a00 */
[----:B------:R-:W3:Y:S04]  /*611f0*/  LDL.LU.64 R50, [R1+0x46f0] ;  /* 0x0046f00001327983 */ /* 0x000ee80000300a00 */
[----:B------:R-:W-:Y:S04]  /*61200*/  STL.64 [R1+0xb00], R36 ;  /* 0x000b002401007387 */ /* 0x000fe80000100a00 */
[----:B------:R0:W-:Y:S04]  /*61210*/  STL.64 [R1+0xb08], R38 ;  /* 0x000b082601007387 */ /* 0x0001e80000100a00 */
[----:B0-----:R-:W4:Y:S04]  /*61220*/  LDL.LU.64 R38, [R1+0x46e8] ;  /* 0x0046e80001267983 */ /* 0x001f280000300a00 */
[----:B------:R-:W4:Y:S01]  /*61230*/  LDL.LU.64 R36, [R1+0x46e0] ;  /* 0x0046e00001247983 */ /* 0x000f220000300a00 */
[C---:B--2---:R-:W-:Y:S03]  /*61240*/  HMMA.16816.F32 R28, R8.reuse, R30, R32 ;  /* 0x0000001e081c723c */ /* 0x044fe60000001820 */
[----:B------:R-:W2:Y:S05]  /*61250*/  LDL.LU.64 R34, [R1+0x46d8] ;  /* 0x0046d80001227983 */ /* 0x000eaa0000300a00 */
[----:B---3--:R-:W-:Y:S11]  /*61260*/  HMMA.16816.F32 R8, R8, R50, R44 ;  /* 0x000000320808723c */ /* 0x008ff6000000182c */
[----:B------:R-:W-:Y:S04]  /*61270*/  STL.64 [R1+0xaf0], R28 ;  /* 0x000af01c01007387 */ /* 0x000fe80000100a00 */
[----:B------:R0:W-:Y:S04]  /*61280*/  STL.64 [R1+0xaf8], R30 ;  /* 0x000af81e01007387 */ /* 0x0001e80000100a00 */
[----:B0-----:R-:W2:Y:S04]  /*61290*/  LDL.LU.64 R30, [R1+0x46d0] ;  /* 0x0046d000011e7983 */ /* 0x001ea80000300a00 */
[----:B------:R-:W2:Y:S04]  /*612a0*/  LDL.LU.64 R28, [R1+0x46c8] ;  /* 0x0046c800011c7983 */ /* 0x000ea80000300a00 */
[----:B------:R-:W3:Y:S04]  /*612b0*/  LDL.LU R45, [R1+0x46c0] ;  /* 0x0046c000012d7983 */ /* 0x000ee80000300800 */
[----:B------:R-:W2:Y:S04]  /*612c0*/  LDL.LU.64 R50, [R1+0x46b8] ;  /* 0x0046b80001327983 */ /* 0x000ea80000300a00 */
[----:B------:R-:W2:Y:S04]  /*612d0*/  LDL.LU.64 R48, [R1+0x46b0] ;  /* 0x0046b00001307983 */ /* 0x000ea80000300a00 */
[----:B------:R-:W-:Y:S04]  /*612e0*/  STL.64 [R1+0x760], R8 ;  /* 0x0007600801007387 */ /* 0x000fe80000100a00 */
[----:B------:R-:W-:Y:S04]  /*612f0*/  STL.64 [R1+0x768], R10 ;  /* 0x0007680a01007387 */ /* 0x000fe80000100a00 */
[----:B----4-:R-:W0:Y:S01]  /*61300*/  LDSM.16.MT88.4 R8, [R4+UR5+0x9080] ;  /* 0x009080050408783b */ /* 0x010e220008004200 */
[----:B------:R-:W-:-:S02]  /*61310*/  IMAD.MOV.U32 R18, RZ, RZ, R2 ;  /* 0x000000ffff127224 */ /* 0x000fc400078e0002 */
[----:B------:R-:W-:Y:S01]  /*61320*/  IMAD.MOV.U32 R19, RZ, RZ, R0 ;  /* 0x000000ffff137224 */ /* 0x000fe200078e0000 */
[----:B0-----:R-:W-:Y:S04]  /*61330*/  STL.64 [R1+0x44e0], R10 ;  /* 0x0044e00a01007387 */ /* 0x001fe80000100a00 */
[----:B------:R0:W-:Y:S01]  /*61340*/  STL.64 [R1+0x44d8], R8 ;  /* 0x0044d80801007387 */ /* 0x0001e20000100a00 */
[----:B------:R-:W-:Y:S01]  /*61350*/  IMAD.MOV.U32 R5, RZ, RZ, R43 ;  /* 0x000000ffff057224 */ /* 0x000fe200078e002b */
[C---:B--2---:R-:W-:Y:S08]  /*61360*/  HMMA.16816.F32 R12, R48.reuse, R18, R12 ;  /* 0x00000012300c723c */ /* 0x044ff0000000180c */
[C---:B0-----:R-:W-:Y:S11]  /*61370*/  HMMA.16816.F32 R8, R48.reuse, R26, R20 ;  /* 0x0000001a3008723c */ /* 0x041ff60000001814 */
[----:B------:R-:W-:Y:S04]  /*61380*/  STL.64 [R1+0x1190], R12 ;  /* 0x0011900c01007387 */ /* 0x000fe80000100a00 */
[----:B------:R0:W-:Y:S04]  /*61390*/  STL.64 [R1+0x1198], R14 ;  /* 0x0011980e01007387 */ /* 0x0001e80000100a00 */
[----:B------:R-:W-:Y:S04]  /*613a0*/  STL.64 [R1+0x1180], R8 ;  /* 0x0011800801007387 */ /* 0x000fe80000100a00 */
[----:B------:R1:W-:Y:S01]  /*613b0*/  STL.64 [R1+0x1188], R10 ;  /* 0x0011880a01007387 */ /* 0x0003e20000100a00 */
[C---:B0-----:R-:W-:Y:S08]  /*613c0*/  HMMA.16816.F32 R12, R48.reuse, R42, R36 ;  /* 0x0000002a300c723c */ /* 0x041ff00000001824 */
[----:B-1----:R-:W-:Y:S01]  /*613d0*/  HMMA.16816.F32 R8, R48, R34, R28 ;  /* 0x000000223008723c */ /* 0x002fe2000000181c */
[----:B------:R-:W-:-:S15]  /*613e0*/  IMAD.MOV.U32 R4, RZ, RZ, R34 ;  /* 0x000000ffff047224 */ /* 0x000fde00078e0022 */
[----:B------:R-:W-:-:S03]  /*613f0*/  NOP ;  /* 0x0000000000007918 */ /* 0x000fc60000000000 */
        /* <DEDUP_REMOVED lines=8> */
[----:B------:R0:W-:Y:S04]  /*61480*/  STL.64 [R1+0x7a0], R4 ;  /* 0x0007a00401007387 */ /* 0x0001e80000100a00 */
[----:B------:R1:W-:Y:S04]  /*61490*/  STL.64 [R1+0x7a8], R6 ;  /* 0x0007a80601007387 */ /* 0x0003e80000100a00 */
[----:B------:R-:W2:Y:S04]  /*614a0*/  LDL.LU R52, [R1+0x890] ;  /* 0x0008900001347983 */ /* 0x000ea80000300800 */
[----:B------:R-:W2:Y:S04]  /*614b0*/  LDL.LU R53, [R1+0x894] ;  /* 0x0008940001357983 */ /* 0x000ea80000300800 */
[----:B------:R-:W4:Y:S04]  /*614c0*/  LDL.LU R54, [R1+0x898] ;  /* 0x0008980001367983 */ /* 0x000f280000300800 */
[----:B------:R-:W4:Y:S01]  /*614d0*/  LDL.LU R55, [R1+0x89c] ;  /* 0x00089c0001377983 */ /* 0x000f220000300800 */
[----:B------:R-:W-:-:S02]  /*614e0*/  IMAD.MOV.U32 R10, RZ, RZ, R58 ;  /* 0x000000ffff0a7224 */ /* 0x000fc400078e003a */
[----:B------:R-:W-:Y:S02]  /*614f0*/  IMAD.MOV.U32 R9, RZ, RZ, R59 ;  /* 0x000000ffff097224 */ /* 0x000fe400078e003b */
[----:B---3--:R-:W-:Y:S01]  /*61500*/  IMAD.MOV.U32 R59, RZ, RZ, R45 ;  /* 0x000000ffff3b7224 */ /* 0x008fe200078e002d */
[----:B----4-:R3:W-:Y:S04]  /*61510*/  STL.64 [R1+0x4608], R54 ;  /* 0x0046083601007387 */ /* 0x0107e80000100a00 */
[----:B--2---:R-:W-:Y:S04]  /*61520*/  STL.64 [R1+0x4600], R52 ;  /* 0x0046003401007387 */ /* 0x004fe80000100a00 */
[----:B------:R-:W2:Y:S01]  /*61530*/  LDL R58, [R1+0x8] ;  /* 0x00000800013a7983 */ /* 0x000ea20000100800 */
[----:B------:R-:W-:-:S02]  /*61540*/  IMAD.MOV.U32 R22, RZ, RZ, R61 ;  /* 0x000000ffff167224 */ /* 0x000fc400078e003d */
[----:B------:R-:W-:Y:S01]  /*61550*/  IMAD.MOV.U32 R23, RZ, RZ, R60 ;  /* 0x000000ffff177224 */ /* 0x000fe200078e003c */
[----:B------:R-:W4:Y:S04]  /*61560*/  LDL.LU R45, [R1+0x46a8] ;  /* 0x0046a800012d7983 */ /* 0x000f280000300800 */
[----:B--2---:R2:W-:Y:S04]  /*61570*/  STL.64 [R1+0x4610], R58 ;  /* 0x0046103a01007387 */ /* 0x0045e80000100a00 */
[----:B------:R-:W2:Y:S04]  /*61580*/  LDL.LU R61, [R1+0x46a4] ;  /* 0x0046a400013d7983 */ /* 0x000ea80000300800 */
[----:B------:R-:W3:Y:S04]  /*61590*/  LDL.LU R60, [R1+0x46a0] ;  /* 0x0046a000013c7983 */ /* 0x000ee80000300800 */
[----:B------:R0:W-:Y:S04]  /*615a0*/  STL.64 [R1+0x4618], R22 ;  /* 0x0046181601007387 */ /* 0x0001e80000100a00 */
[----:B------:R-:W2:Y:S04]  /*615b0*/  LDL.LU R16, [R1+0x8b0] ;  /* 0x0008b00001107983 */ /* 0x000ea80000300800 */
[----:B------:R-:W2:Y:S04]  /*615c0*/  LDL.LU R17, [R1+0x8b4] ;  /* 0x0008b40001117983 */ /* 0x000ea80000300800 */
[----:B------:R-:W2:Y:S04]  /*615d0*/  LDL.LU R18, [R1+0x8b8] ;  /* 0x0008b80001127983 */ /* 0x000ea80000300800 */
[----:B------:R-:W2:Y:S01]  /*615e0*/  LDL.LU R19, [R1+0x8bc] ;  /* 0x0008bc0001137983 */ /* 0x000ea20000300800 */
[----:B----4-:R-:W-:-:S03]  /*615f0*/  IMAD.MOV.U32 R15, RZ, RZ, R45 ;  /* 0x000000ffff0f7224 */ /* 0x010fc600078e002d */
[----:B--2---:R-:W-:Y:S04]  /*61600*/  STL.64 [R1+0x4628], R18 ;  /* 0x0046281201007387 */ /* 0x004fe80000100a00 */
[----:B------:R-:W-:Y:S04]  /*61610*/  STL.64 [R1+0x4620], R16 ;  /* 0x0046201001007387 */ /* 0x000fe80000100a00 */
[----:B------:R-:W2:Y:S04]  /*61620*/  LDL R14, [R1+0x28] ;  /* 0x00002800010e7983 */ /* 0x000ea80000100800 */
[----:B------:R-:W4:Y:S04]  /*61630*/  LDL.LU R45, [R1+0x469c] ;  /* 0x00469c00012d7983 */ /* 0x000f280000300800 */
[----:B--2---:R2:W-:Y:S04]  /*61640*/  STL.64 [R1+0x4630], R14 ;  /* 0x0046300e01007387 */ /* 0x0045e80000100a00 */
[----:B0-----:R-:W2:Y:S04]  /*61650*/  LDL.LU R4, [R1+0x8c0] ;  /* 0x0008c00001047983 */ /* 0x001ea80000300800 */
[----:B------:R-:W2:Y:S04]  /*61660*/  LDL.LU R5, [R1+0x8c4] ;  /* 0x0008c40001057983 */ /* 0x000ea80000300800 */
[----:B-1----:R-:W2:Y:S04]  /*61670*/  LDL.LU R6, [R1+0x8c8] ;  /* 0x0008c80001067983 */ /* 0x002ea80000300800 */
[----:B------:R-:W2:Y:S01]  /*61680*/  LDL.LU R7, [R1+0x8cc] ;  /* 0x0008cc0001077983 */ /* 0x000ea20000300800 */
[----:B---3--:R-:W-:-:S02]  /*61690*/  IMAD.MOV.U32 R54, RZ, RZ, R60 ;  /* 0x000000ffff367224 */ /* 0x008fc400078e003c */
[----:B------:R-:W-:Y:S01]  /*616a0*/  IMAD.MOV.U32 R55, RZ, RZ, R61 ;  /* 0x000000ffff377224 */ /* 0x000fe200078e003d */
[----:B--2---:R-:W-:Y:S04]  /*616b0*/  STL.64 [R1+0x4640], R6 ;  /* 0x0046400601007387 */ /* 0x004fe80000100a00 */
[----:B------:R-:W-:Y:S04]  /*616c0*/  STL.64 [R1+0x4638], R4 ;  /* 0x0046380401007387 */ /* 0x000fe80000100a00 */
[----:B------:R-:W2:Y:S04]  /*616d0*/  LDL.LU R60, [R1+0x4698] ;  /* 0x00469800013c7983 */ /* 0x000ea80000300800 */
[----:B------:R-:W3:Y:S04]  /*616e0*/  LDL.LU R61, [R1+0x4694] ;  /* 0x00469400013d7983 */ /* 0x000ee80000300800 */
[----:B------:R0:W-:Y:S04]  /*616f0*/  STL.64 [R1+0x4648], R54 ;  /* 0x0046483601007387 */ /* 0x0001e80000100a00 */
[----:B------:R-:W2:Y:S04]  /*61700*/  LDL.LU R56, [R1+0x8d0] ;  /* 0x0008d00001387983 */ /* 0x000ea80000300800 */
[----:B------:R-:W2:Y:S04]  /*61710*/  LDL.LU R57, [R1+0x8d4] ;  /* 0x0008d40001397983 */ /* 0x000ea80000300800 */
[----:B------:R-:W2:Y:S04]  /*61720*/  LDL.LU R58, [R1+0x8d8] ;  /* 0x0008d800013a7983 */ /* 0x000ea80000300800 */
[----:B------:R-:W2:Y:S01]  /*61730*/  LDL.LU R59, [R1+0x8dc] ;  /* 0x0008dc00013b7983 */ /* 0x000ea20000300800 */
[----:B----4-:R-:W-:-:S03]  /*61740*/  MOV R22, R45 ;  /* 0x0000002d00167202 */ /* 0x010fc60000000f00 */
[----:B--2---:R1:W-:Y:S04]  /*61750*/  STL.64 [R1+0x4658], R58 ;  /* 0x0046583a01007387 */ /* 0x0043e80000100a00 */
[----:B------:R-:W-:Y:S04]  /*61760*/  STL.64 [R1+0x4650], R56 ;  /* 0x0046503801007387 */ /* 0x000fe80000100a00 */
[----:B------:R-:W2:Y:S04]  /*61770*/  LDL.LU R45, [R1+0x4690] ;  /* 0x00469000012d7983 */ /* 0x000ea80000300800 */
[----:B------:R-:W4:Y:S01]  /*61780*/  LDL R23, [R1+0x4c] ;  /* 0x00004c0001177983 */ /* 0x000f220000100800 */
[----:B------:R-:W-:-:S03]  /*61790*/  IMAD.MOV.U32 R15, RZ, RZ, R60 ;  /* 0x000000ffff0f7224 */ /* 0x000fc600078e003c */
[----:B----4-:R4:W-:Y:S04]  /*617a0*/  STL.64 [R1+0x4660], R22 ;  /* 0x0046601601007387 */ /* 0x0109e80000100a00 */
[----:B------:R-:W4:Y:S04]  /*617b0*/  LDL R14, [R1+0x58] ;  /* 0x00005800010e7983 */ /* 0x000f280000100800 */
[----:B------:R-:W4:Y:S01]  /*617c0*/  LDL.LU R60, [R1+0x468c] ;  /* 0x00468c00013c7983 */ /* 0x000f220000300800 */
[----:B---3--:R-:W-:Y:S02]  /*617d0*/  IMAD.MOV.U32 R34, RZ, RZ, R61 ;  /* 0x000000ffff227224 */ /* 0x008fe400078e003d */
[----:B------:R-:W-:-:S02]  /*617e0*/  IMAD.MOV.U32 R3, RZ, RZ, R35 ;  /* 0x000000ffff037224 */ /* 0x000fc400078e0023 */
[----:B--2---:R-:W-:Y:S02]  /*617f0*/  IMAD.MOV.U32 R35, RZ, RZ, R45 ;  /* 0x000000ffff237224 */ /* 0x004fe400078e002d */
[----:B------:R-:W-:Y:S01]  /*61800*/  IMAD.MOV.U32 R8, RZ, RZ, R42 ;  /* 0x000000ffff087224 */ /* 0x000fe200078e002a */
[----:B----4-:R-:W-:Y:S04]  /*61810*/  STL.64 [R1+0x4668], R14 ;  /* 0x0046680e01007387 */ /* 0x010fe80000100a00 */
[----:B------:R-:W2:Y:S04]  /*61820*/  LDL.LU R61, [R1+0x4688] ;  /* 0x00468800013d7983 */ /* 0x000ea80000300800 */
[----:B------:R-:W3:Y:S04]  /*61830*/  LDL.LU R44, [R1+0x940] ;  /* 0x00094000012c7983 */ /* 0x000ee80000300800 */
[----:B------:R-:W3:Y:S04]  /*61840*/  LDL.LU R45, [R1+0x944] ;  /* 0x00094400012d7983 */ /* 0x000ee80000300800 */
[----:B------:R-:W3:Y:S04]  /*61850*/  LDL.LU R46, [R1+0x948] ;  /* 0x00094800012e7983 */ /* 0x000ee80000300800 */
[----:B------:R-:W3:Y:S04]  /*61860*/  LDL.LU R47, [R1+0x94c] ;  /* 0x00094c00012f7983 */ /* 0x000ee80000300800 */
[----:B------:R-:W3:Y:S04]  /*61870*/  LDL.LU.64 R30, [R1+0xa8] ;  /* 0x0000a800011e7983 */ /* 0x000ee80000300a00 */
        /* <DEDUP_REMOVED lines=9> */
[----:B------:R-:W2:Y:S04]  /*61910*/  LDL.LU.64 R42, [R1+0x98] ;  /* 0x00009800012a7983 */ /* 0x000ea80000300a00 */
[----:B-1----:R-:W2:Y:S04]  /*61920*/  LDL R58, [R1+0x78] ;  /* 0x00007800013a7983 */ /* 0x002ea80000100800 */
[----:B------:R-:W2:Y:S04]  /*61930*/  LDL R59, [R1+0x7c] ;  /* 0x00007c00013b7983 */ /* 0x000ea80000100800 */
[----:B------:R-:W2:Y:S04]  /*61940*/  LDL.LU R20, [R1+0x910] ;  /* 0x0009100001147983 */ /* 0x000ea80000300800 */
[----:B------:R-:W2:Y:S04]  /*61950*/  LDL.LU R21, [R1+0x914] ;  /* 0x0009140001157983 */ /* 0x000ea80000300800 */
[----:B------:R-:W2:Y:S04]  /*61960*/  LDL.LU R22, [R1+0x918] ;  /* 0x0009180001167983 */ /* 0x000ea80000300800 */
[----:B------:R-:W2:Y:S04]  /*61970*/  LDL.LU R23, [R1+0x91c] ;  /* 0x00091c0001177983 */ /* 0x000ea80000300800 */
[----:B------:R-:W2:Y:S04]  /*61980*/  LDL.LU R32, [R1+0x920] ;  /* 0x0009200001207983 */ /* 0x000ea80000300800 */
[----:B------:R-:W2:Y:S04]  /*61990*/  LDL.LU R33, [R1+0x924] ;  /* 0x0009240001217983 */ /* 0x000ea80000300800 */
[----:B----4-:R-:W4:Y:S04]  /*619a0*/  LDL.LU R34, [R1+0x928] ;  /* 0x0009280001227983 */ /* 0x010f280000300800 */
        /* <DEDUP_REMOVED lines=11> */
[----:B------:R-:W4:Y:S01]  /*61a60*/  LDL.LU R25, [R1+0x8a4] ;  /* 0x0008a40001197983 */ /* 0x000f220000300800 */
[----:B------:R-:W-:-:S03]  /*61a70*/  IMAD.MOV.U32 R0, RZ, RZ, R27 ;  /* 0x000000ffff007224 */ /* 0x000fc600078e001b */
[----:B------:R-:W4:Y:S04]  /*61a80*/  LDL.LU R26, [R1+0x8a8] ;  /* 0x0008a800011a7983 */ /* 0x000f280000300800 */
[----:B------:R-:W4:Y:S01]  /*61a90*/  LDL.LU R27, [R1+0x8ac] ;  /* 0x0008ac00011b7983 */ /* 0x000f220000300800 */
[----:B------:R-:W-:Y:S01]  /*61aa0*/  IMAD.MOV.U32 R15, RZ, RZ, R60 ;  /* 0x000000ffff0f7224 */ /* 0x000fe200078e003c */
[C---:B---3--:R-:W-:Y:S08]  /*61ab0*/  HMMA.16816.F32 R44, R48.reuse, R30, R44 ;  /* 0x0000001e302c723c */ /* 0x048ff0000000182c */
[----:B--2---:R-:W-:Y:S01]  /*61ac0*/  HMMA.16816.F32 R36, R48, R42, R36 ;  /* 0x0000002a3024723c */ /* 0x004fe20000001824 */
[----:B------:R-:W-:-:S10]  /*61ad0*/  IMAD.MOV.U32 R11, RZ, RZ, R31 ;  /* 0x000000ffff0b7224 */ /* 0x000fd400078e001f */
[----:B------:R-:W-:Y:S04]  /*61ae0*/  STL.64 [R1+0x790], R44 ;  /* 0x0007902c01007387 */ /* 0x000fe80000100a00 */
[----:B------:R0:W-:Y:S01]  /*61af0*/  STL.64 [R1+0x798], R46 ;  /* 0x0007982e01007387 */ /* 0x0001e20000100a00 */
[----:B------:R-:W-:Y:S02]  /*61b00*/  IMAD.MOV.U32 R14, RZ, RZ, R61 ;  /* 0x000000ffff0e7224 */ /* 0x000fe400078e003d */
[----:B------:R-:W-:Y:S01]  /*61b10*/  IMAD.MOV.U32 R61, RZ, RZ, R42 ;  /* 0x000000ffff3d7224 */ /* 0x000fe200078e002a */
[----:B0-----:R-:W2:Y:S04]  /*61b20*/  LDL.LU.64 R46, [R1+0x4680] ;  /* 0x00468000012e7983 */ /* 0x001ea80000300a00 */
[----:B------:R-:W3:Y:S04]  /*61b30*/  LDL.LU R44, [R1+0x4678] ;  /* 0x00467800012c7983 */ /* 0x000ee80000300800 */
[----:B------:R-:W2:Y:S01]  /*61b40*/  LDL.LU R28, [R1+0x880] ;  /* 0x00088000011c7983 */ /* 0x000ea20000300800 */
[----:B------:R-:W-:-:S03]  /*61b50*/  IMAD.MOV.U32 R45, RZ, RZ, R30 ;  /* 0x000000ffff2d7224 */ /* 0x000fc600078e001e */
[----:B------:R-:W2:Y:S04]  /*61b60*/  LDL.LU R29, [R1+0x884] ;  /* 0x00088400011d7983 */ /* 0x000ea80000300800 */
[----:B------:R-:W2:Y:S04]  /*61b70*/  LDL.LU R30, [R1+0x888] ;  /* 0x00088800011e7983 */ /* 0x000ea80000300800 */
[----:B------:R-:W2:Y:S04]  /*61b80*/  LDL.LU R31, [R1+0x88c] ;  /* 0x00088c00011f7983 */ /* 0x000ea80000300800 */
[----:B------:R0:W-:Y:S04]  /*61b90*/  STL.64 [R1+0x780], R36 ;  /* 0x0007802401007387 */ /* 0x0001e80000100a00 */
[----:B------:R1:W-:Y:S04]  /*61ba0*/  STL.64 [R1+0x788], R38 ;  /* 0x0007882601007387 */ /* 0x0003e80000100a00 */
[----:B------:R-:W2:Y:S04]  /*61bb0*/  LDL.LU R40, [R1+0x870] ;  /* 0x0008700001287983 */ /* 0x000ea80000300800 */
[----:B------:R-:W2:Y:S01]  /*61bc0*/  LDL.LU R41, [R1+0x874] ;  /* 0x0008740001297983 */ /* 0x000ea20000300800 */
[----:B------:R-:W-:-:S03]  /*61bd0*/  IMAD.MOV.U32 R60, RZ, RZ, R43 ;  /* 0x000000ffff3c7224 */ /* 0x000fc600078e002b */
[----:B------:R-:W2:Y:S04]  /*61be0*/  LDL.LU R42, [R1+0x878] ;  /* 0x00087800012a7983 */ /* 0x000ea80000300800 */
[----:B------:R-:W2:Y:S01]  /*61bf0*/  LDL.LU R43, [R1+0x87c] ;  /* 0x00087c00012b7983 */ /* 0x000ea20000300800 */
[C---:B----4-:R-:W-:Y:S03]  /*61c00*/  HMMA.16816.F32 R12, R48.reuse, R14, R32 ;  /* 0x0000000e300c723c */ /* 0x050fe60000001820 */
[----:B0-----:R-:W4:Y:S04]  /*61c10*/  LDL.LU R36, [R1+0x860] ;  /* 0x0008600001247983 */ /* 0x001f280000300800 */
[----:B------:R-:W4:Y:S04]  /*61c20*/  LDL.LU R37, [R1+0x864] ;  /* 0x0008640001257983 */ /* 0x000f280000300800 */
[----:B-1----:R-:W4:Y:S04]  /*61c30*/  LDL.LU R38, [R1+0x868] ;  /* 0x0008680001267983 */ /* 0x002f280000300800 */
[----:B------:R-:W4:Y:S04]  /*61c40*/  LDL.LU R39, [R1+0x86c] ;  /* 0x00086c0001277983 */ /* 0x000f280000300800 */
[----:B------:R-:W2:Y:S01]  /*61c50*/  LDL.LU.64 R34, [R1+0x4670] ;  /* 0x0046700001227983 */ /* 0x000ea20000300a00 */
[C---:B------:R-:W-:Y:S03]  /*61c60*/  HMMA.16816.F32 R56, R48.reuse, R58, R20 ;  /* 0x0000003a3038723c */ /* 0x040fe60000001814 */
[----:B------:R-:W-:Y:S04]  /*61c70*/  STL.64 [R1+0x1440], R12 ;  /* 0x0014400c01007387 */ /* 0x000fe80000100a00 */
[----:B------:R0:W-:Y:S04]  /*61c80*/  STL.64 [R1+0x1448], R14 ;  /* 0x0014480e01007387 */ /* 0x0001e80000100a00 */
[----:B0-----:R-:W3:Y:S04]  /*61c90*/  LDL.LU.64 R14, [R1+0x4668] ;  /* 0x00466800010e7983 */ /* 0x001ee80000300a00 */
[----:B------:R-:W4:Y:S04]  /*61ca0*/  LDL.LU.64 R22, [R1+0x4660] ;  /* 0x0046600001167983 */ /* 0x000f280000300a00 */
[----:B------:R-:W-:Y:S04]  /*61cb0*/  STL.64 [R1+0x1430], R56 ;  /* 0x0014303801007387 */ /* 0x000fe80000100a00 */
[----:B------:R0:W-:Y:S04]  /*61cc0*/  STL.64 [R1+0x1438], R58 ;  /* 0x0014383a01007387 */ /* 0x0001e80000100a00 */
[----:B0-----:R-:W4:Y:S04]  /*61cd0*/  LDL.LU.64 R58, [R1+0x4658] ;  /* 0x00465800013a7983 */ /* 0x001f280000300a00 */
[----:B------:R-:W4:Y:S01]  /*61ce0*/  LDL.LU.64 R56, [R1+0x4650] ;  /* 0x0046500001387983 */ /* 0x000f220000300a00 */
[C---:B--2---:R-:W-:Y:S03]  /*61cf0*/  HMMA.16816.F32 R32, R48.reuse, R34, R52 ;  /* 0x000000223020723c */ /* 0x044fe60000001834 */
[----:B------:R-:W2:Y:S05]  /*61d00*/  LDL.LU.64 R54, [R1+0x4648] ;  /* 0x0046480001367983 */ /* 0x000eaa0000300a00 */
[C---:B---3--:R-:W-:Y:S08]  /*61d10*/  HMMA.16816.F32 R12, R48.reuse, R14, R4 ;  /* 0x0000000e300c723c */ /* 0x048ff00000001804 */
[C---:B----4-:R-:W-:Y:S03]  /*61d20*/  HMMA.16816.F32 R20, R48.reuse, R22, R16 ;  /* 0x000000163014723c */ /* 0x050fe60000001810 */
[----:B------:R0:W-:Y:S04]  /*61d30*/  STL.64 [R1+0x1420], R32 ;  /* 0x0014202001007387 */ /* 0x0001e80000100a00 */
[----:B------:R1:W-:Y:S04]  /*61d40*/  STL.64 [R1+0x1428], R34 ;  /* 0x0014282201007387 */ /* 0x0003e80000100a00 */
[----:B0-----:R-:W3:Y:S04]  /*61d50*/  LDL.LU R32, [R1+0x850] ;  /* 0x0008500001207983 */ /* 0x001ee80000300800 */
[----:B------:R-:W3:Y:S04]  /*61d60*/  LDL.LU R33, [R1+0x854] ;  /* 0x0008540001217983 */ /* 0x000ee80000300800 */
[----:B-1----:R-:W3:Y:S04]  /*61d70*/  LDL.LU R34, [R1+0x858] ;  /* 0x0008580001227983 */ /* 0x002ee80000300800 */
[----:B------:R-:W3:Y:S04]  /*61d80*/  LDL.LU R35, [R1+0x85c] ;  /* 0x00085c0001237983 */ /* 0x000ee80000300800 */
[----:B------:R-:W4:Y:S04]  /*61d90*/  LDL.LU.64 R6, [R1+0x4640] ;  /* 0x0046400001067983 */ /* 0x000f280000300a00 */
[----:B------:R-:W4:Y:S04]  /*61da0*/  LDL.LU.64 R4, [R1+0x4638] ;  /* 0x0046380001047983 */ /* 0x000f280000300a00 */
[----:B------:R-:W-:Y:S04]  /*61db0*/  STL.64 [R1+0x1410], R12 ;  /* 0x0014100c01007387 */ /* 0x000fe80000100a00 */
[----:B------:R0:W-:Y:S04]  /*61dc0*/  STL.64 [R1+0x1418], R14 ;  /* 0x0014180e01007387 */ /* 0x0001e80000100a00 */
[----:B0-----:R-:W4:Y:S04]  /*61dd0*/  LDL.LU.64 R14, [R1+0x4630] ;  /* 0x00463000010e7983 */ /* 0x001f280000300a00 */
[----:B------:R-:W3:Y:S04]  /*61de0*/  LDL.LU.64 R18, [R1+0x4628] ;  /* 0x0046280001127983 */ /* 0x000ee80000300a00 */
[----:B------:R-:W3:Y:S04]  /*61df0*/  LDL.LU.64 R16, [R1+0x4620] ;  /* 0x0046200001107983 */ /* 0x000ee80000300a00 */
[----:B------:R-:W-:Y:S04]  /*61e00*/  STL.64 [R1+0x1400], R20 ;  /* 0x0014001401007387 */ /* 0x000fe80000100a00 */
[----:B------:R0:W-:Y:S04]  /*61e10*/  STL.64 [R1+0x1408], R22 ;  /* 0x0014081601007387 */ /* 0x0001e80000100a00 */
[----:B0-----:R-:W3:Y:S01]  /*61e20*/  LDL.LU.64 R22, [R1+0x4618] ;  /* 0x0046180001167983 */ /* 0x001ee20000300a00 */
[----:B--2---:R-:W-:Y:S03]  /*61e30*/  HMMA.16816.F32 R52, R48, R54, R56 ;  /* 0x000000363034723c */ /* 0x004fe60000001838 */
[----:B------:R-:W2:-:S15]  /*61e40*/  LDL.LU.64 R58, [R1+0x4610] ;  /* 0x00461000013a7983 */ /* 0x000e9e0000300a00 */
[----:B------:R-:W-:Y:S01]  /*61e50*/  NOP ;  /* 0x0000000000007918 */ /* 0x000fe20000000000 */
[----:B------:R-:W-:Y:S04]  /*61e60*/  STL.64 [R1+0x13f0], R52 ;  /* 0x0013f03401007387 */ /* 0x000fe80000100a00 */
[----:B------:R0:W-:Y:S04]  /*61e70*/  STL.64 [R1+0x13f8], R54 ;  /* 0x0013f83601007387 */ /* 0x0001e80000100a00 */
[----:B0-----:R-:W2:Y:S04]  /*61e80*/  LDL.LU.64 R54, [R1+0x4608] ;  /* 0x0046080001367983 */ /* 0x001ea80000300a00 */
[----:B------:R-:W2:Y:S01]  /*61e90*/  LDL.LU.64 R52, [R1+0x4600] ;  /* 0x0046000001347983 */ /* 0x000ea20000300a00 */
[C---:B----4-:R-:W-:Y:S03]  /*61ea0*/  HMMA.16816.F32 R12, R48.reuse, R14, R4 ;  /* 0x0000000e300c723c */ /* 0x050fe60000001804 */
[----:B------:R-:W4:Y:S04]  /*61eb0*/  LDL.LU.64 R6, [R1+0x45f8] ;  /* 0x0045f80001067983 */ /* 0x000f280000300a00 */
[----:B------:R-:W4:Y:S01]  /*61ec0*/  LDL.LU.64 R4, [R1+0x45f0] ;  /* 0x0045f00001047983 */ /* 0x000f220000300a00 */
[C---:B---3--:R-:W-:Y:S11]  /*61ed0*/  HMMA.16816.F32 R20, R48.reuse, R22, R16 ;  /* 0x000000163014723c */ /* 0x048ff60000001810 */
        /* <DEDUP_REMOVED lines=8> */
[----:B0-----:R-:W3:Y:S04]  /*61f60*/  LDL.LU.64 R22, [R1+0x45c8] ;  /* 0x0045c80001167983 */ /* 0x001ee80000300a00 */
[----:B------:R-:W3:Y:S01]  /*61f70*/  LDL.LU.64 R20, [R1+0x45c0] ;  /* 0x0045c00001147983 */ /* 0x000ee20000300a00 */
[----:B--2---:R-:W-:Y:S03]  /*61f80*/  HMMA.16816.F32 R56, R48, R58, R24 ;  /* 0x0000003a3038723c */ /* 0x004fe60000001818 */
[----:B------:R-:W2:Y:S04]  /*61f90*/  LDL.LU.64 R26, [R1+0x45b8] ;  /* 0x0045b800011a7983 */ /* 0x000ea80000300a00 */
[----:B------:R-:W2:-:S12]  /*61fa0*/  LDL.LU.64 R24, [R1+0x45b0] ;  /* 0x0045b00001187983 */ /* 0x000e980000300a00 */
        /* <DEDUP_REMOVED lines=9> */
[----:B------:R-:W4:Y:S01]  /*62040*/  LDL.LU.64 R52, [R1+0x4590] ;  /* 0x0045900001347983 */ /* 0x000f220000300a00 */
[C---:B------:R-:W-:Y:S03]  /*62050*/  HMMA.16816.F32 R40, R48.reuse, R46, R40 ;  /* 0x0000002e3028723c */ /* 0x040fe60000001828 */
        /* <DEDUP_REMOVED lines=14> */
[----:B0-----:R-:W4:Y:S04]  /*62140*/  LDL.LU R52, [R1+0x820] ;  /* 0x0008200001347983 */ /* 0x001f280000300800 */
[----:B------:R-:W4:Y:S04]  /*62150*/  LDL.LU R53, [R1+0x824] ;  /* 0x0008240001357983 */ /* 0x000f280000300800 */
[----:B------:R-:W4:Y:S04]  /*62160*/  LDL.LU R54, [R1+0x828] ;  /* 0x0008280001367983 */ /* 0x000f280000300800 */
[----:B------:R-:W4:Y:S04]  /*62170*/  LDL.LU R55, [R1+0x82c] ;  /* 0x00082c0001377983 */ /* 0x000f280000300800 */
[----:B------:R-:W-:Y:S04]  /*62180*/  STL.64 [R1+0x1390], R40 ;  /* 0x0013902801007387 */ /* 0x000fe80000100a00 */
[----:B------:R0:W-:Y:S04]  /*62190*/  STL.64 [R1+0x1398], R42 ;  /* 0x0013982a01007387 */ /* 0x0001e80000100a00 */
[----:B0-----:R-:W2:Y:S04]  /*621a0*/  LDL.LU.64 R42, [R1+0x4578] ;  /* 0x00457800012a7983 */ /* 0x001ea80000300a00 */
[----:B------:R-:W3:Y:S04]  /*621b0*/  LDL.LU.64 R40, [R1+0x4570] ;  /* 0x0045700001287983 */ /* 0x000ee80000300a00 */
[----:B------:R-:W-:Y:S04]  /*621c0*/  STL.64 [R1+0x4520], R46 ;  /* 0x0045202e01007387 */ /* 0x000fe80000100a00 */
[----:B------:R-:W-:Y:S01]  /*621d0*/  STL [R1+0x4518], R44 ;  /* 0x0045182c01007387 */ /* 0x000fe20000100800 */
        /* <DEDUP_REMOVED lines=17> */
[----:B------:R-:W3:Y:S04]  /*622f0*/  LDL.LU.64 R32, [R1+0x4550] ;  /* 0x0045500001207983 */ /* 0x000ee80000300a00 */
[----:B------:R-:W-:Y:S04]  /*62300*/  STL.64 [R1+0x43f8], R38 ;  /* 0x0043f82601007387 */ /* 0x000fe80000100a00 */
[----:B----4-:R0:W-:Y:S04]  /*62310*/  STL.64 [R1+0x43f0], R36 ;  /* 0x0043f02401007387 */ /* 0x0101e80000100a00 */
[----:B0-----:R-:W4:Y:S04]  /*62320*/  LDL.LU R36, [R1+0x840] ;  /* 0x0008400001247983 */ /* 0x001f280000300800 */
[----:B------:R-:W4:Y:S04]  /*62330*/  LDL.LU R37, [R1+0x844] ;  /* 0x0008440001257983 */ /* 0x000f280000300800 */
[----:B------:R-:W4:Y:S04]  /*62340*/  LDL.LU R38, [R1+0x848] ;  /* 0x0008480001267983 */ /* 0x000f280000300800 */
[----:B------:R-:W4:Y:S04]  /*62350*/  LDL.LU R39, [R1+0x84c] ;  /* 0x00084c0001277983 */ /* 0x000f280000300800 */
[----:B--2---:R-:W-:Y:S04]  /*62360*/  STL.64 [R1+0x43e8], R34 ;  /* 0x0043e82201007387 */ /* 0x004fe80000100a00 */
[----:B---3--:R0:W-:Y:S01]  /*62370*/  STL.64 [R1+0x43e0], R32 ;  /* 0x0043e02001007387 */ /* 0x0081e20000100a00 */
[C---:B----4-:R-:W-:Y:S08]  /*62380*/  HMMA.16816.F32 R36, R48.reuse, R34, R36 ;  /* 0x000000223024723c */ /* 0x050ff00000001824 */
[C---:B0-----:R-:W-:Y:S11]  /*62390*/  HMMA.16816.F32 R32, R48.reuse, R30, R40 ;  /* 0x0000001e3020723c */ /* 0x041ff60000001828 */
[----:B------:R-:W-:Y:S04]  /*623a0*/  STL.64 [R1+0x1360], R36 ;  /* 0x0013602401007387 */ /* 0x000fe80000100a00 */
[----:B------:R-:W-:Y:S04]  /*623b0*/  STL.64 [R1+0x1368], R38 ;  /* 0x0013682601007387 */ /* 0x000fe80000100a00 */
[----:B------:R-:W-:Y:S04]  /*623c0*/  STL.64 [R1+0x43d8], R30 ;  /* 0x0043d81e01007387 */ /* 0x000fe80000100a00 */
[----:B------:R0:W-:Y:S04]  /*623d0*/  STL.64 [R1+0x43d0], R28 ;  /* 0x0043d01c01007387 */ /* 0x0001e80000100a00 */
[----:B------:R-:W-:Y:S04]  /*623e0*/  STL.64 [R1+0x1350], R32 ;  /* 0x0013502001007387 */ /* 0x000fe80000100a00 */
[----:B------:R-:W-:Y:S04]  /*623f0*/  STL.64 [R1+0x1358], R34 ;  /* 0x0013582201007387 */ /* 0x000fe80000100a00 */
[----:B------:R-:W-:Y:S04]  /*62400*/  STL.64 [R1+0x43c8], R26 ;  /* 0x0043c81a01007387 */ /* 0x000fe80000100a00 */
[----:B------:R1:W-:Y:S01]  /*62410*/  STL.64 [R1+0x43c0], R24 ;  /* 0x0043c01801007387 */ /* 0x0003e20000100a00 */
[C---:B0-----:R-:W-:Y:S08]  /*62420*/  HMMA.16816.F32 R28, R48.reuse, R26, R52 ;  /* 0x0000001a301c723c */ /* 0x041ff00000001834 */
[----:B-1----:R-:W-:Y:S01]  /*62430*/  HMMA.16816.F32 R24, R48, R22, R56 ;  /* 0x000000163018723c */ /* 0x002fe20000001838 */
[----:B------:R-:W-:-:S02]  /*62440*/  IMAD.MOV.U32 R58, RZ, RZ, R61 ;  /* 0x000000ffff3a7224 */ /* 0x000fc400078e003d */
[----:B------:R-:W-:-:S08]  /*62450*/  IMAD.MOV.U32 R59, RZ, RZ, R60 ;  /* 0x000000ffff3b7224 */ /* 0x000fd000078e003c */
[----:B------:R0:W-:Y:S04]  /*62460*/  STL.64 [R1+0x1340], R28 ;  /* 0x0013401c01007387 */ /* 0x0001e80000100a00 */
[----:B------:R1:W-:Y:S04]  /*62470*/  STL.64 [R1+0x1348], R30 ;  /* 0x0013481e01007387 */ /* 0x0003e80000100a00 */
[----:B------:R-:W-:Y:S04]  /*62480*/  STL.64 [R1+0x1330], R24 ;  /* 0x0013301801007387 */ /* 0x000fe80000100a00 */
[----:B------:R2:W-:Y:S04]  /*62490*/  STL.64 [R1+0x1338], R26 ;  /* 0x0013381a01007387 */ /* 0x0005e80000100a00 */
[----:B------:R3:W-:Y:S04]  /*624a0*/  STL.64 [R1+0x44d0], R58 ;  /* 0x0044d03a01007387 */ /* 0x0007e80000100a00 */
[----:B------:R-:W4:Y:S04]  /*624b0*/  LDL.LU R52, [R1+0x290] ;  /* 0x0002900001347983 */ /* 0x000f280000300800 */
[----:B------:R-:W4:Y:S04]  /*624c0*/  LDL.LU R53, [R1+0x294] ;  /* 0x0002940001357983 */ /* 0x000f280000300800 */
[----:B------:R-:W2:Y:S04]  /*624d0*/  LDL.LU R54, [R1+0x298] ;  /* 0x0002980001367983 */ /* 0x000ea80000300800 */
[----:B------:R-:W2:Y:S01]  /*624e0*/  LDL.LU R55, [R1+0x29c] ;  /* 0x00029c0001377983 */ /* 0x000ea20000300800 */
[----:B------:R-:W-:-:S02]  /*624f0*/  IMAD.MOV.U32 R42, RZ, RZ, R45 ;  /* 0x000000ffff2a7224 */ /* 0x000fc400078e002d */
[----:B------:R-:W-:Y:S02]  /*62500*/  IMAD.MOV.U32 R43, RZ, RZ, R11 ;  /* 0x000000ffff2b7224 */ /* 0x000fe400078e000b */
[----:B------:R-:W-:Y:S02]  /*62510*/  IMAD.MOV.U32 R34, RZ, RZ, R10 ;  /* 0x000000ffff227224 */ /* 0x000fe400078e000a */
[----:B------:R-:W-:Y:S01]  /*62520*/  IMAD.MOV.U32 R35, RZ, RZ, R9 ;  /* 0x000000ffff237224 */ /* 0x000fe200078e0009 */
[----:B--2---:R-:W-:Y:S04]  /*62530*/  STL.64 [R1+0x44f0], R54 ;  /* 0x0044f03601007387 */ /* 0x004fe80000100a00 */
[----:B----4-:R-:W-:Y:S04]  /*62540*/  STL.64 [R1+0x44e8], R52 ;  /* 0x0044e83401007387 */ /* 0x010fe80000100a00 */
[----:B------:R-:W-:Y:S04]  /*62550*/  STL.64 [R1+0x44f8], R42 ;  /* 0x0044f82a01007387 */ /* 0x000fe80000100a00 */
[----:B------:R-:W-:Y:S04]  /*62560*/  STL.64 [R1+0x4500], R34 ;  /* 0x0045002201007387 */ /* 0x000fe80000100a00 */
[----:B0-----:R-:W2:Y:S04]  /*62570*/  LDL.LU R28, [R1+0x2b0] ;  /* 0x0002b000011c7983 */ /* 0x001ea80000300800 */
[----:B------:R-:W2:Y:S04]  /*62580*/  LDL.LU R29, [R1+0x2b4] ;  /* 0x0002b400011d7983 */ /* 0x000ea80000300800 */
[----:B-1----:R-:W4:Y:S04]  /*62590*/  LDL.LU R30, [R1+0x2b8] ;  /* 0x0002b800011e7983 */ /* 0x002f280000300800 */
[----:B------:R-:W4:Y:S01]  /*625a0*/  LDL.LU R31, [R1+0x2bc] ;  /* 0x0002bc00011f7983 */ /* 0x000f220000300800 */
[----:B------:R-:W-:-:S02]  /*625b0*/  IMAD.MOV.U32 R26, RZ, RZ, R8 ;  /* 0x000000ffff1a7224 */ /* 0x000fc400078e0008 */
[----:B------:R-:W-:Y:S01]  /*625c0*/  IMAD.MOV.U32 R27, RZ, RZ, R5 ;  /* 0x000000ffff1b7224 */ /* 0x000fe200078e0005 */
[----:B----4-:R-:W-:Y:S04]  /*625d0*/  STL.64 [R1+0x4510], R30 ;  /* 0x0045101e01007387 */ /* 0x010fe80000100a00 */
[----:B--2---:R-:W-:Y:S04]  /*625e0*/  STL.64 [R1+0x4508], R28 ;  /* 0x0045081c01007387 */ /* 0x004fe80000100a00 */
[----:B------:R-:W2:Y:S04]  /*625f0*/  LDL.LU R56, [R1+0x800] ;  /* 0x0008000001387983 */ /* 0x000ea80000300800 */
[----:B------:R-:W2:Y:S04]  /*62600*/  LDL.LU R57, [R1+0x804] ;  /* 0x0008040001397983 */ /* 0x000ea80000300800 */
[----:B---3--:R-:W2:Y:S04]  /*62610*/  LDL.LU R58, [R1+0x808] ;  /* 0x00080800013a7983 */ /* 0x008ea80000300800 */
[----:B------:R-:W2:Y:S04]  /*62620*/  LDL.LU R59, [R1+0x80c] ;  /* 0x00080c00013b7983 */ /* 0x000ea80000300800 */
[----:B------:R-:W3:Y:S04]  /*62630*/  LDL.LU R8, [R1+0x7f0] ;  /* 0x0007f00001087983 */ /* 0x000ee80000300800 */
[----:B------:R-:W3:Y:S04]  /*62640*/  LDL.LU R9, [R1+0x7f4] ;  /* 0x0007f40001097983 */ /* 0x000ee80000300800 */
[----:B------:R-:W3:Y:S04]  /*62650*/  LDL.LU R10, [R1+0x7f8] ;  /* 0x0007f800010a7983 */ /* 0x000ee80000300800 */
[----:B------:R-:W3:Y:S04]  /*62660*/  LDL.LU R11, [R1+0x7fc] ;  /* 0x0007fc00010b7983 */ /* 0x000ee80000300800 */
[----:B------:R-:W-:Y:S04]  /*62670*/  STL.64 [R1+0x4528], R26 ;  /* 0x0045281a01007387 */ /* 0x000fe80000100a00 */
[----:B------:R-:W4:Y:S04]  /*62680*/  LDL.LU R36, [R1+0x2a0] ;  /* 0x0002a00001247983 */ /* 0x000f280000300800 */
[----:B------:R-:W4:Y:S04]  /*62690*/  LDL.LU R37, [R1+0x2a4] ;  /* 0x0002a40001257983 */ /* 0x000f280000300800 */
[----:B------:R-:W2:Y:S04]  /*626a0*/  LDL.LU R38, [R1+0x2a8] ;  /* 0x0002a80001267983 */ /* 0x000ea80000300800 */
[----:B------:R-:W2:Y:S04]  /*626b0*/  LDL.LU R39, [R1+0x2ac] ;  /* 0x0002ac0001277983 */ /* 0x000ea80000300800 */
[----:B--2---:R-:W-:Y:S04]  /*626c0*/  STL.64 [R1+0x4538], R38 ;  /* 0x0045382601007387 */ /* 0x004fe80000100a00 */
[----:B----4-:R-:W-:Y:S04]  /*626d0*/  STL.64 [R1+0x4530], R36 ;  /* 0x0045302401007387 */ /* 0x010fe80000100a00 */
[----:B------:R-:W-:Y:S04]  /*626e0*/  STL.64 [R1+0x4438], R22 ;  /* 0x0044381601007387 */ /* 0x000fe80000100a00 */
[----:B------:R0:W-:Y:S04]  /*626f0*/  STL.64 [R1+0x4430], R20 ;  /* 0x0044301401007387 */ /* 0x0001e80000100a00 */
[----:B0-----:R-:W2:Y:S04]  /*62700*/  LDL.LU R20, [R1+0x2c0] ;  /* 0x0002c00001147983 */ /* 0x001ea80000300800 */
[----:B------:R-:W2:Y:S04]  /*62710*/  LDL.LU R21, [R1+0x2c4] ;  /* 0x0002c40001157983 */ /* 0x000ea80000300800 */
[----:B------:R-:W4:Y:S04]  /*62720*/  LDL.LU R22, [R1+0x2c8] ;  /* 0x0002c80001167983 */ /* 0x000f280000300800 */
[----:B------:R-:W4:Y:S01]  /*62730*/  LDL.LU R23, [R1+0x2cc] ;  /* 0x0002cc0001177983 */ /* 0x000f220000300800 */
[C---:B------:R-:W-:Y:S08]  /*62740*/  HMMA.16816.F32 R32, R48.reuse, R18, R56 ;  /* 0x000000123020723c */ /* 0x040ff00000001838 */
[----:B---3--:R-:W-:Y:S01]  /*62750*/  HMMA.16816.F32 R8, R48, R14, R8 ;  /* 0x0000000e3008723c */ /* 0x008fe20000001808 */
[----:B----4-:R-:W-:Y:S04]  /*62760*/  STL.64 [R1+0x4548], R22 ;  /* 0x0045481601007387 */ /* 0x010fe80000100a00 */
[----:B--2---:R0:W-:Y:S04]  /*62770*/  STL.64 [R1+0x4540], R20 ;  /* 0x0045401401007387 */ /* 0x0041e80000100a00 */
[----:B------:R-:W2:Y:S04]  /*62780*/  LDL.LU R36, [R1+0x7d0] ;  /* 0x0007d00001247983 */ /* 0x000ea80000300800 */
[----:B------:R-:W2:Y:S04]  /*62790*/  LDL.LU R37, [R1+0x7d4] ;  /* 0x0007d40001257983 */ /* 0x000ea80000300800 */
[----:B------:R-:W2:Y:S04]  /*627a0*/  LDL.LU R38, [R1+0x7d8] ;  /* 0x0007d80001267983 */ /* 0x000ea80000300800 */
[----:B------:R-:W2:Y:S04]  /*627b0*/  LDL.LU R39, [R1+0x7dc] ;  /* 0x0007dc0001277983 */ /* 0x000ea80000300800 */
[----:B0-----:R-:W3:Y:S04]  /*627c0*/  LDL.LU R20, [R1+0x7e0] ;  /* 0x0007e00001147983 */ /* 0x001ee80000300800 */
[----:B------:R-:W3:Y:S04]  /*627d0*/  LDL.LU R21, [R1+0x7e4] ;  /* 0x0007e40001157983 */ /* 0x000ee80000300800 */
[----:B------:R-:W3:Y:S04]  /*627e0*/  LDL.LU R22, [R1+0x7e8] ;  /* 0x0007e80001167983 */ /* 0x000ee80000300800 */
[----:B------:R-:W3:Y:S04]  /*627f0*/  LDL.LU R23, [R1+0x7ec] ;  /* 0x0007ec0001177983 */ /* 0x000ee80000300800 */
[----:B------:R-:W2:Y:S04]  /*62800*/  LDL.LU.64 R26, [R1+0x118] ;  /* 0x00011800011a7983 */ /* 0x000ea80000300a00 */
[----:B------:R-:W4:Y:S04]  /*62810*/  LDL.LU R44, [R1+0x7c0] ;  /* 0x0007c000012c7983 */ /* 0x000f280000300800 */
[----:B------:R-:W4:Y:S04]  /*62820*/  LDL.LU R45, [R1+0x7c4] ;  /* 0x0007c400012d7983 */ /* 0x000f280000300800 */
[----:B------:R-:W4:Y:S04]  /*62830*/  LDL.LU R46, [R1+0x7c8] ;  /* 0x0007c800012e7983 */ /* 0x000f280000300800 */
[----:B------:R-:W4:Y:S04]  /*62840*/  LDL.LU R47, [R1+0x7cc] ;  /* 0x0007cc00012f7983 */ /* 0x000f280000300800 */
[----:B------:R-:W4:Y:S04]  /*62850*/  LDL.LU.64 R30, [R1+0x108] ;  /* 0x00010800011e7983 */ /* 0x000f280000300a00 */
[----:B------:R-:W-:Y:S04]  /*62860*/  STL.64 [R1+0x4448], R18 ;  /* 0x0044481201007387 */ /* 0x000fe80000100a00 */
[----:B------:R-:W-:Y:S04]  /*62870*/  STL.64 [R1+0x4440], R16 ;  /* 0x0044401001007387 */ /* 0x000fe80000100a00 */
[----:B------:R0:W-:Y:S04]  /*62880*/  STL.64 [R1+0x1320], R32 ;  /* 0x0013202001007387 */ /* 0x0001e80000100a00 */
[----:B------:R1:W-:Y:S04]  /*62890*/  STL.64 [R1+0x1328], R34 ;  /* 0x0013282201007387 */ /* 0x0003e80000100a00 */
[----:B0-----:R-:W4:Y:S04]  /*628a0*/  LDL.LU R32, [R1+0x7b0] ;  /* 0x0007b00001207983 */ /* 0x001f280000300800 */
[----:B------:R-:W-:Y:S04]  /*628b0*/  STL.64 [R1+0x1310], R8 ;  /* 0x0013100801007387 */ /* 0x000fe80000100a00 */
[----:B------:R0:W-:Y:S04]  /*628c0*/  STL.64 [R1+0x1318], R10 ;  /* 0x0013180a01007387 */ /* 0x0001e80000100a00 */
[----:B------:R-:W4:Y:S04]  /*628d0*/  LDL.LU R33, [R1+0x7b4] ;  /* 0x0007b40001217983 */ /* 0x000f280000300800 */
[----:B-1----:R-:W4:Y:S04]  /*628e0*/  LDL.LU R34, [R1+0x7b8] ;  /* 0x0007b80001227983 */ /* 0x002f280000300800 */
[----:B------:R-:W4:Y:S04]  /*628f0*/  LDL.LU R35, [R1+0x7bc] ;  /* 0x0007bc0001237983 */ /* 0x000f280000300800 */
[----:B------:R-:W4:Y:S04]  /*62900*/  LDL.LU.64 R42, [R1+0x128] ;  /* 0x00012800012a7983 */ /* 0x000f280000300a00 */
[----:B------:R-:W4:Y:S04]  /*62910*/  LDL.LU R52, [R1+0x410] ;  /* 0x0004100001347983 */ /* 0x000f280000300800 */
[----:B------:R-:W4:Y:S04]  /*62920*/  LDL.LU R53, [R1+0x414] ;  /* 0x0004140001357983 */ /* 0x000f280000300800 */
[----:B------:R-:W4:Y:S04]  /*62930*/  LDL.LU R54, [R1+0x418] ;  /* 0x0004180001367983 */ /* 0x000f280000300800 */
[----:B------:R-:W4:Y:S04]  /*62940*/  LDL.LU R55, [R1+0x41c] ;  /* 0x00041c0001377983 */ /* 0x000f280000300800 */
[----:B0-----:R-:W4:Y:S04]  /*62950*/  LDL.LU.64 R10, [R1+0x138] ;  /* 0x00013800010a7983 */ /* 0x001f280000300a00 */
[----:B------:R-:W4:Y:S04]  /*62960*/  LDL.LU R56, [R1+0x2f0] ;  /* 0x0002f00001387983 */ /* 0x000f280000300800 */
[----:B------:R-:W4:Y:S04]  /*62970*/  LDL.LU R57, [R1+0x2f4] ;  /* 0x0002f40001397983 */ /* 0x000f280000300800 */
[----:B------:R-:W4:Y:S04]  /*62980*/  LDL.LU R58, [R1+0x2f8] ;  /* 0x0002f800013a7983 */ /* 0x000f280000300800 */
[----:B------:R-:W4:Y:S04]  /*62990*/  LDL.LU R59, [R1+0x2fc] ;  /* 0x0002fc00013b7983 */ /* 0x000f280000300800 */
[----:B------:R-:W-:Y:S04]  /*629a0*/  STL.64 [R1+0x4458], R14 ;  /* 0x0044580e01007387 */ /* 0x000fe80000100a00 */
[----:B------:R0:W-:Y:S01]  /*629b0*/  STL.64 [R1+0x4450], R12 ;  /* 0x0044500c01007387 */ /* 0x0001e20000100a00 */
[----:B------:R-:W-:-:S03]  /*629c0*/  IMAD.MOV.U32 R18, RZ, RZ, R4 ;  /* 0x000000ffff127224 */ /* 0x000fc600078e0004 */
[----:B0-----:R-:W4:Y:S04]  /*629d0*/  LDL.LU R12, [R1+0x2d0] ;  /* 0x0002d000010c7983 */ /* 0x001f280000300800 */
[----:B------:R-:W4:Y:S04]  /*629e0*/  LDL.LU R13, [R1+0x2d4] ;  /* 0x0002d400010d7983 */ /* 0x000f280000300800 */
[----:B------:R-:W4:Y:S04]  /*629f0*/  LDL.LU R14, [R1+0x2d8] ;  /* 0x0002d800010e7983 */ /* 0x000f280000300800 */
[----:B------:R-:W4:Y:S01]  /*62a00*/  LDL.LU R15, [R1+0x2dc] ;  /* 0x0002dc00010f7983 */ /* 0x000f220000300800 */
[C---:B---3--:R-:W-:Y:S08]  /*62a10*/  HMMA.16816.F32 R20, R48.reuse, R6, R20 ;  /* 0x000000063014723c */ /* 0x048ff00000001814 */
[C---:B--2---:R-:W-:Y:S08]  /*62a20*/  HMMA.16816.F32 R36, R48.reuse, R26, R36 ;  /* 0x0000001a3024723c */ /* 0x044ff00000001824 */
[----:B----4-:R-:W-:Y:S01]  /*62a30*/  HMMA.16816.F32 R44, R48, R30, R44 ;  /* 0x0000001e302c723c */ /* 0x010fe2000000182c */
[----:B------:R-:W-:-:S02]  /*62a40*/  IMAD.MOV.U32 R4, RZ, RZ, R26 ;  /* 0x000000ffff047224 */ /* 0x000fc400078e001a */
[----:B------:R-:W-:Y:S01]  /*62a50*/  IMAD.MOV.U32 R61, RZ, RZ, R27 ;  /* 0x000000ffff3d7224 */ /* 0x000fe200078e001b */
[----:B------:R-:W-:Y:S04]  /*62a60*/  STL.64 [R1+0x1300], R20 ;  /* 0x0013001401007387 */ /* 0x000fe80000100a00 */
[----:B------:R0:W-:Y:S04]  /*62a70*/  STL.64 [R1+0x1308], R22 ;  /* 0x0013081601007387 */ /* 0x0001e80000100a00 */
[----:B0-----:R-:W2:Y:S04]  /*62a80*/  LDL.LU.64 R22, [R1+0x4548] ;  /* 0x0045480001167983 */ /* 0x001ea80000300a00 */
[----:B------:R-:W2:Y:S04]  /*62a90*/  LDL.LU.64 R20, [R1+0x4540] ;  /* 0x0045400001147983 */ /* 0x000ea80000300a00 */
[----:B------:R-:W-:Y:S04]  /*62aa0*/  STL.64 [R1+0x12f0], R36 ;  /* 0x0012f02401007387 */ /* 0x000fe80000100a00 */
[----:B------:R0:W-:Y:S04]  /*62ab0*/  STL.64 [R1+0x12f8], R38 ;  /* 0x0012f82601007387 */ /* 0x0001e80000100a00 */
[----:B0-----:R-:W3:Y:S04]  /*62ac0*/  LDL.LU.64 R38, [R1+0x4538] ;  /* 0x0045380001267983 */ /* 0x001ee80000300a00 */
[----:B------:R-:W3:Y:S04]  /*62ad0*/  LDL.LU.64 R36, [R1+0x4530] ;  /* 0x0045300001247983 */ /* 0x000ee80000300a00 */
[----:B------:R-:W2:Y:S04]  /*62ae0*/  LDL.LU.64 R26, [R1+0x4528] ;  /* 0x00452800011a7983 */ /* 0x000ea80000300a00 */
[----:B------:R-:W-:Y:S04]  /*62af0*/  STL.64 [R1+0x12e0], R44 ;  /* 0x0012e02c01007387 */ /* 0x000fe80000100a00 */
[----:B------:R0:W-:Y:S04]  /*62b00*/  STL.64 [R1+0x12e8], R46 ;  /* 0x0012e82e01007387 */ /* 0x0001e80000100a00 */
[----:B0-----:R-:W4:Y:S04]  /*62b10*/  LDL.LU.64 R46, [R1+0x4520] ;  /* 0x00452000012e7983 */ /* 0x001f280000300a00 */
[----:B------:R-:W2:Y:S01]  /*62b20*/  LDL.LU R44, [R1+0x4518] ;  /* 0x00451800012c7983 */ /* 0x000ea20000300800 */
[C---:B------:R-:W-:Y:S08]  /*62b30*/  HMMA.16816.F32 R32, R48.reuse, R42, R32 ;  /* 0x0000002a3020723c */ /* 0x040ff00000001820 */
[----:B------:R-:W-:Y:S01]  /*62b40*/  HMMA.16816.F32 R48, R48, R10, R52 ;  /* 0x0000000a3030723c */ /* 0x000fe20000001834 */
[----:B------:R-:W-:Y:S01]  /*62b50*/  MOV R5, R31 ;  /* 0x0000001f00057202 */ /* 0x000fe20000000f00 */
[----:B------:R-:W-:-:S02]  /*62b60*/  IMAD.MOV.U32 R45, RZ, RZ, R30 ;  /* 0x000000ffff2d7224 */ /* 0x000fc400078e001e */
[----:B------:R-:W3:Y:S04]  /*62b70*/  LDL.LU.64 R30, [R1+0x4510] ;  /* 0x00451000011e7983 */ /* 0x000ee80000300a00 */
[----:B------:R-:W3:Y:S04]  /*62b80*/  LDL.LU.64 R28, [R1+0x4508] ;  /* 0x00450800011c7983 */ /* 0x000ee80000300a00 */
[----:B------:R0:W-:Y:S04]  /*62b90*/  STL.64 [R1+0x4478], R6 ;  /* 0x0044780601007387 */ /* 0x0001e80000100a00 */
[----:B------:R-:W-:Y:S01]  /*62ba0*/  STL.64 [R1+0x4470], R4 ;  /* 0x0044700401007387 */ /* 0x000fe20000100a00 */
[----:B------:R-:W-:-:S02]  /*62bb0*/  IMAD.MOV.U32 R19, RZ, RZ, R3 ;  /* 0x000000ffff137224 */ /* 0x000fc400078e0003 */
[----:B------:R-:W-:Y:S02]  /*62bc0*/  IMAD.MOV.U32 R60, RZ, RZ, R10 ;  /* 0x000000ffff3c7224 */ /* 0x000fe400078e000a */
[----:B------:R-:W-:Y:S02]  /*62bd0*/  IMAD.MOV.U32 R3, RZ, RZ, R11 ;  /* 0x000000ffff037224 */ /* 0x000fe400078e000b */
[----:B0-----:R-:W-:Y:S02]  /*62be0*/  IMAD.MOV.U32 R6, RZ, RZ, R2 ;  /* 0x000000ffff067224 */ /* 0x001fe400078e0002 */
[----:B------:R-:W-:Y:S02]  /*62bf0*/  IMAD.MOV.U32 R7, RZ, RZ, R0 ;  /* 0x000000ffff077224 */ /* 0x000fe400078e0000 */
[----:B------:R-:W-:Y:S02]  /*62c00*/  IMAD.MOV.U32 R2, RZ, RZ, R42 ;  /* 0x000000ffff027224 */ /* 0x000fe400078e002a */
[----:B------:R-:W-:Y:S01]  /*62c10*/  IMAD.MOV.U32 R0, RZ, RZ, R43 ;  /* 0x000000ffff007224 */ /* 0x000fe200078e002b */
[----:B----4-:R-:W-:Y:S04]  /*62c20*/  STL.64 [R1+0x4468], R46 ;  /* 0x0044682e01007387 */ /* 0x010fe80000100a00 */
[----:B--2---:R0:W-:Y:S04]  /*62c30*/  STL.64 [R1+0x4460], R44 ;  /* 0x0044602c01007387 */ /* 0x0041e80000100a00 */
[----:B0-----:R-:W2:Y:S04]  /*62c40*/  LDL.LU R44, [R1+0x2e0] ;  /* 0x0002e000012c7983 */ /* 0x001ea80000300800 */
[----:B------:R-:W2:Y:S04]  /*62c50*/  LDL.LU R45, [R1+0x2e4] ;  /* 0x0002e400012d7983 */ /* 0x000ea80000300800 */
[----:B------:R-:W2:Y:S04]  /*62c60*/  LDL.LU R46, [R1+0x2e8] ;  /* 0x0002e800012e7983 */ /* 0x000ea80000300800 */
[----:B------:R-:W2:Y:S04]  /*62c70*/  LDL.LU R47, [R1+0x2ec] ;  /* 0x0002ec00012f7983 */ /* 0x000ea80000300800 */
[----:B------:R-:W-:Y:S04]  /*62c80*/  STL.64 [R1+0x12d0], R32 ;  /* 0x0012d02001007387 */ /* 0x000fe80000100a00 */
[----:B------:R0:W-:Y:S04]  /*62c90*/  STL.64 [R1+0x12d8], R34 ;  /* 0x0012d82201007387 */ /* 0x0001e80000100a00 */
[----:B0-----:R-:W3:Y:S04]  /*62ca0*/  LDL.LU.64 R34, [R1+0x4500] ;  /* 0x0045000001227983 */ /* 0x001ee80000300a00 */
[----:B------:R-:W4:Y:S04]  /*62cb0*/  LDL.LU.64 R42, [R1+0x44f8] ;  /* 0x0044f800012a7983 */ /* 0x000f280000300a00 */
[----:B------:R-:W2:Y:S04]  /*62cc0*/  LDL.LU.64 R54, [R1+0x44f0] ;  /* 0x0044f00001367983 */ /* 0x000ea80000300a00 */
[----:B------:R-:W2:Y:S04]  /*62cd0*/  LDL.LU.64 R52, [R1+0x44e8] ;  /* 0x0044e80001347983 */ /* 0x000ea80000300a00 */
[----:B------:R-:W-:Y:S04]  /*62ce0*/  STL.64 [R1+0x1150], R48 ;  /* 0x0011503001007387 */ /* 0x000fe80000100a00 */
[----:B------:R0:W-:Y:S04]  /*62cf0*/  STL.64 [R1+0x1158], R50 ;  /* 0x0011583201007387 */ /* 0x0001e80000100a00 */
[----:B------:R-:W2:Y:S04]  /*62d00*/  LDL.LU.64 R10, [R1+0x44e0] ;  /* 0x0044e000010a7983 */ /* 0x000ea80000300a00 */
[----:B------:R-:W2:Y:S04]  /*62d10*/  LDL.LU.64 R8, [R1+0x44d8] ;  /* 0x0044d80001087983 */ /* 0x000ea80000300a00 */
[----:B0-----:R-:W2:Y:S04]  /*62d20*/  LDL.LU R50, [R1+0xf8] ;  /* 0x0000f80001327983 */ /* 0x001ea80000300800 */
[----:B------:R-:W2:Y:S02]  /*62d30*/  LDL.LU R51, [R1+0xfc] ;  /* 0x0000fc0001337983 */ /* 0x000ea40000300800 */
[C---:B--2---:R-:W-:Y:S02]  /*62d40*/  HMMA.16816.F32 R48, R8.reuse, R50, R56 ;  /* 0x000000320830723c */ /* 0x044fe40000001838 */
[----:B------:R-:W2:Y:S06]  /*62d50*/  LDL.LU.64 R58, [R1+0x44d0] ;  /* 0x0044d000013a7983 */ /* 0x000eac0000300a00 */
[C---:B------:R-:W-:Y:S08]  /*62d60*/  HMMA.16816.F32 R44, R8.reuse, R6, R44 ;  /* 0x00000006082c723c */ /* 0x040ff0000000182c */
[C---:B------:R-:W-:Y:S08]  /*62d70*/  HMMA.16816.F32 R12, R8.reuse, R18, R12 ;  /* 0x00000012080c723c */ /* 0x040ff0000000180c */
[C---:B------:R-:W-:Y:S08]  /*62d80*/  HMMA.16816.F32 R4, R8.reuse, R26, R20 ;  /* 0x0000001a0804723c */ /* 0x040ff00000001814 */
[C---:B---3--:R-:W-:Y:S01]  /*62d90*/  HMMA.16816.F32 R16, R8.reuse, R34, R28 ;  /* 0x000000220810723c */ /* 0x048fe2000000181c */
[----:B------:R-:W-:Y:S04]  /*62da0*/  STL.64 [R1+0x750], R48 ;  /* 0x0007503001007387 */ /* 0x000fe80000100a00 */
[----:B------:R-:W-:Y:S04]  /*62db0*/  STL.64 [R1+0x758], R50 ;  /* 0x0007583201007387 */ /* 0x000fe80000100a00 */
[----:B------:R-:W-:Y:S04]  /*62dc0*/  STL.64 [R1+0x740], R44 ;  /* 0x0007402c01007387 */ /* 0x000fe80000100a00 */
[----:B------:R-:W-:Y:S04]  /*62dd0*/  STL.64 [R1+0x748], R46 ;  /* 0x0007482e01007387 */ /* 0x000fe80000100a00 */
[----:B------:R-:W-:Y:S04]  /*62de0*/  STL.64 [R1+0x730], R12 ;  /* 0x0007300c01007387 */ /* 0x000fe80000100a00 */
[----:B------:R4:W-:Y:S04]  /*62df0*/  STL.64 [R1+0x738], R14 ;  /* 0x0007380e01007387 */ /* 0x0009e80000100a00 */
[----:B------:R-:W-:Y:S04]  /*62e00*/  STL.64 [R1+0x720], R4 ;  /* 0x0007200401007387 */ /* 0x000fe80000100a00 */
[----:B------:R2:W-:Y:S01]  /*62e10*/  STL.64 [R1+0x728], R6 ;  /* 0x0007280601007387 */ /* 0x0005e20000100a00 */
[C---:B----4-:R-:W-:Y:S03]  /*62e20*/  HMMA.16816.F32 R12, R8.reuse, R42, R36 ;  /* 0x0000002a080c723c */ /* 0x050fe60000001824 */
[----:B------:R-:W-:Y:S04]  /*62e30*/  STL.64 [R1+0x710], R16 ;  /* 0x0007101001007387 */ /* 0x000fe80000100a00 */
[----:B------:R0:W-:Y:S01]  /*62e40*/  STL.64 [R1+0x718], R18 ;  /* 0x0007181201007387 */ /* 0x0001e20000100a00 */
[C---:B--2---:R-:W-:Y:S03]  /*62e50*/  HMMA.16816.F32 R4, R8.reuse, R58, R52 ;  /* 0x0000003a0804723c */ /* 0x044fe60000001834 */
[----:B------:R-:W2:Y:S08]  /*62e60*/  LDL.LU R52, [R1+0x1f0] ;  /* 0x0001f00001347983 */ /* 0x000eb00000300800 */
[----:B------:R1:W-:Y:S04]  /*62e70*/  STL.64 [R1+0x700], R12 ;  /* 0x0007000c01007387 */ /* 0x0003e80000100a00 */
[----:B------:R3:W-:Y:S04]  /*62e80*/  STL.64 [R1+0x708], R14 ;  /* 0x0007080e01007387 */ /* 0x0007e80000100a00 */
[----:B------:R-:W-:Y:S04]  /*62e90*/  STL.64 [R1+0x6f0], R4 ;  /* 0x0006f00401007387 */ /* 0x000fe80000100a00 */
[----:B------:R-:W-:Y:S04]  /*62ea0*/  STL.64 [R1+0x6f8], R6 ;  /* 0x0006f80601007387 */ /* 0x000fe80000100a00 */
[----:B------:R-:W2:Y:S04]  /*62eb0*/  LDL.LU R53, [R1+0x1f4] ;  /* 0x0001f40001357983 */ /* 0x000ea80000300800 */
[----:B------:R-:W4:Y:S04]  /*62ec0*/  LDL.LU R54, [R1+0x1f8] ;  /* 0x0001f80001367983 */ /* 0x000f280000300800 */
[----:B------:R-:W4:Y:S04]  /*62ed0*/  LDL.LU R55, [R1+0x1fc] ;  /* 0x0001fc0001377983 */ /* 0x000f280000300800 */
[----:B----4-:R4:W-:Y:S04]  /*62ee0*/  STL.64 [R1+0x4488], R54 ;  /* 0x0044883601007387 */ /* 0x0109e80000100a00 */
[----:B--2---:R2:W-:Y:S04]  /*62ef0*/  STL.64 [R1+0x4480], R52 ;  /* 0x0044803401007387 */ /* 0x0045e80000100a00 */
[----:B------:R-:W2:Y:S04]  /*62f00*/  LDL.LU R58, [R1+0x8] ;  /* 0x00000800013a7983 */ /* 0x000ea80000300800 */
[----:B------:R-:W2:Y:S04]  /*62f10*/  LDL.LU R59, [R1+0xc] ;  /* 0x00000c00013b7983 */ /* 0x000ea80000300800 */
[----:B--2---:R-:W-:Y:S04]  /*62f20*/  STL.64 [R1+0x4490], R58 ;  /* 0x0044903a01007387 */ /* 0x004fe80000100a00 */
[----:B------:R-:W2:Y:S04]  /*62f30*/  LDL.LU R20, [R1+0x200] ;  /* 0x0002000001147983 */ /* 0x000ea80000300800 */
[----:B------:R-:W2:Y:S04]  /*62f40*/  LDL.LU R21, [R1+0x204] ;  /* 0x0002040001157983 */ /* 0x000ea80000300800 */
[----:B------:R-:W2:Y:S04]  /*62f50*/  LDL.LU R22, [R1+0x208] ;  /* 0x0002080001167983 */ /* 0x000ea80000300800 */
[----:B------:R-:W2:Y:S04]  /*62f60*/  LDL.LU R23, [R1+0x20c] ;  /* 0x00020c0001177983 */ /* 0x000ea80000300800 */
[----:B--2---:R-:W-:Y:S04]  /*62f70*/  STL.64 [R1+0x44a0], R22 ;  /* 0x0044a01601007387 */ /* 0x004fe80000100a00 */
[----:B------:R-:W-:Y:S04]  /*62f80*/  STL.64 [R1+0x4498], R20 ;  /* 0x0044981401007387 */ /* 0x000fe80000100a00 */
[----:B0-----:R-:W2:Y:S04]  /*62f90*/  LDL.LU R18, [R1+0x18] ;  /* 0x0000180001127983 */ /* 0x001ea80000300800 */
[----:B------:R-:W2:Y:S04]  /*62fa0*/  LDL.LU R19, [R1+0x1c] ;  /* 0x00001c0001137983 */ /* 0x000ea80000300800 */
[----:B--2---:R-:W-:Y:S04]  /*62fb0*/  STL.64 [R1+0x44a8], R18 ;  /* 0x0044a81201007387 */ /* 0x004fe80000100a00 */
[----:B-1----:R-:W2:Y:S04]  /*62fc0*/  LDL.LU R12, [R1+0x210] ;  /* 0x00021000010c7983 */ /* 0x002ea80000300800 */
[----:B------:R-:W2:Y:S04]  /*62fd0*/  LDL.LU R13, [R1+0x214] ;  /* 0x00021400010d7983 */ /* 0x000ea80000300800 */
[----:B---3--:R-:W3:Y:S04]  /*62fe0*/  LDL.LU R14, [R1+0x218] ;  /* 0x00021800010e7983 */ /* 0x008ee80000300800 */
[----:B------:R-:W3:Y:S04]  /*62ff0*/  LDL.LU R15, [R1+0x21c] ;  /* 0x00021c00010f7983 */ /* 0x000ee80000300800 */
[----:B---3--:R-:W-:Y:S04]  /*63000*/  STL.64 [R1+0x44b8], R14 ;  /* 0x0044b80e01007387 */ /* 0x008fe80000100a00 */
[----:B--2---:R-:W-:Y:S04]  /*63010*/  STL.64 [R1+0x44b0], R12 ;  /* 0x0044b00c01007387 */ /* 0x004fe80000100a00 */
[----:B------:R-:W2:Y:S04]  /*63020*/  LDL.LU R46, [R1+0x28] ;  /* 0x00002800012e7983 */ /* 0x000ea80000300800 */
[----:B------:R-:W2:Y:S04]  /*63030*/  LDL.LU R47, [R1+0x2c] ;  /* 0x00002c00012f7983 */ /* 0x000ea80000300800 */
[----:B--2---:R-:W-:Y:S04]  /*63040*/  STL.64 [R1+0x44c0], R46 ;  /* 0x0044c02e01007387 */ /* 0x004fe80000100a00 */
[----:B----4-:R-:W2:Y:S04]  /*63050*/  LDL.LU R54, [R1+0x38] ;  /* 0x0000380001367983 */ /* 0x010ea80000300800 */
[----:B------:R-:W2:Y:S04]  /*63060*/  LDL.LU R55, [R1+0x3c] ;  /* 0x00003c0001377983 */ /* 0x000ea80000300800 */
[----:B--2---:R0:W-:Y:S04]  /*63070*/  STL.64 [R1+0x44c8], R54 ;  /* 0x0044c83601007387 */ /* 0x0041e80000100a00 */
[----:B------:R-:W2:Y:S04]  /*63080*/  LDL.LU R38, [R1+0x78] ;  /* 0x0000780001267983 */ /* 0x000ea80000300800 */
[----:B------:R-:W2:Y:S04]  /*63090*/  LDL.LU R39, [R1+0x7c] ;  /* 0x00007c0001277983 */ /* 0x000ea80000300800 */
        /* <DEDUP_REMOVED lines=8> */
[----:B0-----:R-:W3:Y:S04]  /*63120*/  LDL.LU R54, [R1+0x288] ;  /* 0x0002880001367983 */ /* 0x001ee80000300800 */
        /* <DEDUP_REMOVED lines=31> */
[C---:B---3--:R-:W-:Y:S03]  /*63320*/  HMMA.16816.F32 R48, R8.reuse, R50, R52 ;  /* 0x000000320830723c */ /* 0x048fe60000001834 */
[----:B------:R-:W3:Y:S05]  /*63330*/  LDL.LU.64 R54, [R1+0x44c8] ;  /* 0x0044c80001367983 */ /* 0x000eea0000300a00 */
[C---:B--2---:R-:W-:Y:S01]  /*63340*/  HMMA.16816.F32 R32, R8.reuse, R38, R32 ;  /* 0x000000260820723c */ /* 0x044fe20000001820 */
[----:B------:R-:W2:Y:S07]  /*63350*/  LDL.LU R36, [R1+0x1c0] ;  /* 0x0001c00001247983 */ /* 0x000eae0000300800 */
[C---:B----4-:R-:W-:Y:S03]  /*63360*/  HMMA.16816.F32 R28, R8.reuse, R30, R44 ;  /* 0x0000001e081c723c */ /* 0x050fe6000000182c */
[----:B------:R-:W-:Y:S04]  /*63370*/  STL.64 [R1+0x6e0], R48 ;  /* 0x0006e03001007387 */ /* 0x000fe80000100a00 */
[----:B------:R-:W-:Y:S04]  /*63380*/  STL.64 [R1+0x6e8], R50 ;  /* 0x0006e83201007387 */ /* 0x000fe80000100a00 */
[----:B------:R0:W-:Y:S04]  /*63390*/  STL.64 [R1+0x6d0], R32 ;  /* 0x0006d02001007387 */ /* 0x0001e80000100a00 */
[----:B------:R1:W-:Y:S04]  /*633a0*/  STL.64 [R1+0x6d8], R34 ;  /* 0x0006d82201007387 */ /* 0x0003e80000100a00 */
[----:B------:R-:W2:Y:S04]  /*633b0*/  LDL.LU R37, [R1+0x1c4] ;  /* 0x0001c40001257983 */ /* 0x000ea80000300800 */
[----:B------:R-:W2:Y:S01]  /*633c0*/  LDL.LU R38, [R1+0x1c8] ;  /* 0x0001c80001267983 */ /* 0x000ea20000300800 */
[C---:B------:R-:W-:Y:S03]  /*633d0*/  HMMA.16816.F32 R16, R8.reuse, R18, R12 ;  /* 0x000000120810723c */ /* 0x040fe6000000180c */
[----:B------:R-:W2:Y:S05]  /*633e0*/  LDL.LU R39, [R1+0x1cc] ;  /* 0x0001cc0001277983 */ /* 0x000eaa0000300800 */
[C---:B------:R-:W-:Y:S01]  /*633f0*/  HMMA.16816.F32 R24, R8.reuse, R26, R20 ;  /* 0x0000001a0818723c */ /* 0x040fe20000001814 */
[----:B0-----:R-:W4:Y:S04]  /*63400*/  LDL.LU R32, [R1+0x1b0] ;  /* 0x0001b00001207983 */ /* 0x001f280000300800 */
[----:B------:R-:W4:Y:S04]  /*63410*/  LDL.LU R33, [R1+0x1b4] ;  /* 0x0001b40001217983 */ /* 0x000f280000300800 */
[----:B-1----:R-:W4:Y:S04]  /*63420*/  LDL.LU R34, [R1+0x1b8] ;  /* 0x0001b80001227983 */ /* 0x002f280000300800 */
[----:B------:R-:W4:Y:S04]  /*63430*/  LDL.LU R35, [R1+0x1bc] ;  /* 0x0001bc0001237983 */ /* 0x000f280000300800 */
[----:B------:R-:W2:Y:S04]  /*63440*/  LDL.LU R48, [R1+0x160] ;  /* 0x0001600001307983 */ /* 0x000ea80000300800 */
[----:B------:R-:W2:Y:S04]  /*63450*/  LDL.LU R49, [R1+0x164] ;  /* 0x0001640001317983 */ /* 0x000ea80000300800 */
[----:B------:R-:W2:Y:S04]  /*63460*/  LDL.LU R50, [R1+0x168] ;  /* 0x0001680001327983 */ /* 0x000ea80000300800 */
[----:B------:R-:W2:Y:S04]  /*63470*/  LDL.LU R51, [R1+0x16c] ;  /* 0x00016c0001337983 */ /* 0x000ea80000300800 */
[----:B------:R-:W2:Y:S04]  /*63480*/  LDL.LU.64 R46, [R1+0x44c0] ;  /* 0x0044c000012e7983 */ /* 0x000ea80000300a00 */
[----:B------:R0:W-:Y:S04]  /*63490*/  STL.64 [R1+0x6c0], R28 ;  /* 0x0006c01c01007387 */ /* 0x0001e80000100a00 */
[----:B------:R1:W-:Y:S04]  /*634a0*/  STL.64 [R1+0x6c8], R30 ;  /* 0x0006c81e01007387 */ /* 0x0003e80000100a00 */
[----:B0-----:R-:W4:Y:S04]  /*634b0*/  LDL.LU R28, [R1+0x1a0] ;  /* 0x0001a000011c7983 */ /* 0x001f280000300800 */
[----:B------:R-:W4:Y:S04]  /*634c0*/  LDL.LU R29, [R1+0x1a4] ;  /* 0x0001a400011d7983 */ /* 0x000f280000300800 */
[----:B-1----:R-:W4:Y:S04]  /*634d0*/  LDL.LU R30, [R1+0x1a8] ;  /* 0x0001a800011e7983 */ /* 0x002f280000300800 */
[----:B------:R-:W4:Y:S04]  /*634e0*/  LDL.LU R31, [R1+0x1ac] ;  /* 0x0001ac00011f7983 */ /* 0x000f280000300800 */
[----:B------:R-:W4:Y:S04]  /*634f0*/  LDL.LU.64 R14, [R1+0x44b8] ;  /* 0x0044b800010e7983 */ /* 0x000f280000300a00 */
[----:B------:R-:W4:Y:S04]  /*63500*/  LDL.LU.64 R12, [R1+0x44b0] ;  /* 0x0044b000010c7983 */ /* 0x000f280000300a00 */
[----:B------:R-:W-:Y:S04]  /*63510*/  STL.64 [R1+0x6b0], R16 ;  /* 0x0006b01001007387 */ /* 0x000fe80000100a00 */
[----:B------:R0:W-:Y:S04]  /*63520*/  STL.64 [R1+0x6b8], R18 ;  /* 0x0006b81201007387 */ /* 0x0001e80000100a00 */
[----:B0-----:R-:W4:Y:S04]  /*63530*/  LDL.LU.64 R18, [R1+0x44a8] ;  /* 0x0044a80001127983 */ /* 0x001f280000300a00 */
[----:B------:R-:W4:Y:S04]  /*63540*/  LDL.LU.64 R22, [R1+0x44a0] ;  /* 0x0044a00001167983 */ /* 0x000f280000300a00 */
[----:B------:R-:W4:Y:S04]  /*63550*/  LDL.LU.64 R20, [R1+0x4498] ;  /* 0x0044980001147983 */ /* 0x000f280000300a00 */
[----:B------:R0:W-:Y:S04]  /*63560*/  STL.64 [R1+0x6a0], R24 ;  /* 0x0006a01801007387 */ /* 0x0001e80000100a00 */
[----:B------:R1:W-:Y:S04]  /*63570*/  STL.64 [R1+0x6a8], R26 ;  /* 0x0006a81a01007387 */ /* 0x0003e80000100a00 */
[----:B0-----:R-:W4:Y:S04]  /*63580*/  LDL.LU R24, [R1+0x190] ;  /* 0x0001900001187983 */ /* 0x001f280000300800 */
[----:B------:R-:W4:Y:S04]  /*63590*/  LDL.LU R25, [R1+0x194] ;  /* 0x0001940001197983 */ /* 0x000f280000300800 */
[----:B-1----:R-:W4:Y:S04]  /*635a0*/  LDL.LU R26, [R1+0x198] ;  /* 0x00019800011a7983 */ /* 0x002f280000300800 */
[----:B------:R-:W4:Y:S01]  /*635b0*/  LDL.LU R27, [R1+0x19c] ;  /* 0x00019c00011b7983 */ /* 0x000f220000300800 */
[----:B---3--:R-:W-:Y:S03]  /*635c0*/  HMMA.16816.F32 R52, R8, R54, R56 ;  /* 0x000000360834723c */ /* 0x008fe60000001838 */
[----:B------:R-:W3:-:S15]  /*635d0*/  LDL.LU.64 R58, [R1+0x4490] ;  /* 0x00449000013a7983 */ /* 0x000ede0000300a00 */
[----:B------:R-:W-:Y:S01]  /*635e0*/  NOP ;  /* 0x0000000000007918 */ /* 0x000fe20000000000 */
[----:B------:R-:W-:Y:S04]  /*635f0*/  STL.64 [R1+0x690], R52 ;  /* 0x0006903401007387 */ /* 0x000fe80000100a00 */
[----:B------:R0:W-:Y:S04]  /*63600*/  STL.64 [R1+0x698], R54 ;  /* 0x0006983601007387 */ /* 0x0001e80000100a00 */
[----:B0-----:R-:W3:Y:S04]  /*63610*/  LDL.LU.64 R54, [R1+0x4488] ;  /* 0x0044880001367983 */ /* 0x001ee80000300a00 */
[----:B------:R-:W3:Y:S01]  /*63620*/  LDL.LU.64 R52, [R1+0x4480] ;  /* 0x0044800001347983 */ /* 0x000ee20000300a00 */
[----:B--2---:R-:W-:Y:S03]  /*63630*/  HMMA.16816.F32 R44, R8, R46, R4 ;  /* 0x0000002e082c723c */ /* 0x004fe60000001804 */
[----:B------:R-:W2:Y:S04]  /*63640*/  LDL.LU.64 R6, [R1+0x4478] ;  /* 0x0044780001067983 */ /* 0x000ea80000300a00 */
[----:B------:R-:W2:-:S12]  /*63650*/  LDL.LU.64 R4, [R1+0x4470] ;  /* 0x0044700001047983 */ /* 0x000e980000300a00 */
[----:B------:R-:W-:Y:S01]  /*63660*/  STL.64 [R1+0x680], R44 ;  /* 0x0006802c01007387 */ /* 0x000fe20000100a00 */
[C---:B----4-:R-:W-:Y:S03]  /*63670*/  HMMA.16816.F32 R16, R8.reuse, R18, R12 ;  /* 0x000000120810723c */ /* 0x050fe6000000180c */
        /* <DEDUP_REMOVED lines=8> */
[----:B------:R-:W2:Y:S01]  /*63700*/  LDL.LU.64 R16, [R1+0x4440] ;  /* 0x0044400001107983 */ /* 0x000ea20000300a00 */
[----:B---3--:R-:W-:Y:S03]  /*63710*/  HMMA.16816.F32 R56, R8, R58, R20 ;  /* 0x0000003a0838723c */ /* 0x008fe60000001814 */
[----:B------:R-:W3:Y:S04]  /*63720*/  LDL.LU.64 R22, [R1+0x4438] ;  /* 0x0044380001167983 */ /* 0x000ee80000300a00 */
        /* <DEDUP_REMOVED lines=17> */
[----:B---3--:R0:W-:Y:S04]  /*63840*/  STL.64 [R1+0x4398], R52 ;  /* 0x0043983401007387 */ /* 0x0081e80000100a00 */
[----:B0-----:R-:W4:Y:S04]  /*63850*/  LDL.LU R52, [R1+0x1d0] ;  /* 0x0001d00001347983 */ /* 0x001f280000300800 */
[----:B------:R-:W4:Y:S04]  /*63860*/  LDL.LU R53, [R1+0x1d4] ;  /* 0x0001d40001357983 */ /* 0x000f280000300800 */
[----:B------:R-:W4:Y:S04]  /*63870*/  LDL.LU R54, [R1+0x1d8] ;  /* 0x0001d80001367983 */ /* 0x000f280000300800 */
[----:B------:R-:W4:Y:S01]  /*63880*/  LDL.LU R55, [R1+0x1dc] ;  /* 0x0001dc0001377983 */ /* 0x000f220000300800 */
[C---:B--2---:R-:W-:Y:S08]  /*63890*/  HMMA.16816.F32 R36, R8.reuse, R42, R36 ;  /* 0x0000002a0824723c */ /* 0x044ff00000001824 */
[----:B----4-:R-:W-:-:S15]  /*638a0*/  HMMA.16816.F32 R52, R8, R46, R52 ;  /* 0x0000002e0834723c */ /* 0x010fde0000001834 */
[----:B------:R-:W-:-:S04]  /*638b0*/  NOP ;  /* 0x0000000000007918 */ /* 0x000fc80000000000 */
[----:B------:R0:W-:Y:S04]  /*638c0*/  STL.64 [R1+0x630], R52 ;  /* 0x0006303401007387 */ /* 0x0001e80000100a00 */
[----:B------:R1:W-:Y:S04]  /*638d0*/  STL.64 [R1+0x638], R54 ;  /* 0x0006383601007387 */ /* 0x0003e80000100a00 */
[----:B0-----:R-:W2:Y:S04]  /*638e0*/  LDL.LU R52, [R1+0x140] ;  /* 0x0001400001347983 */ /* 0x001ea80000300800 */
[----:B------:R-:W2:Y:S04]  /*638f0*/  LDL.LU R53, [R1+0x144] ;  /* 0x0001440001357983 */ /* 0x000ea80000300800 */
[----:B-1----:R-:W2:Y:S04]  /*63900*/  LDL.LU R54, [R1+0x148] ;  /* 0x0001480001367983 */ /* 0x002ea80000300800 */
[----:B------:R-:W2:Y:S04]  /*63910*/  LDL.LU R55, [R1+0x14c] ;  /* 0x00014c0001377983 */ /* 0x000ea80000300800 */
[----:B------:R-:W-:Y:S04]  /*63920*/  STL.64 [R1+0x620], R36 ;  /* 0x0006202401007387 */ /* 0x000fe80000100a00 */
[----:B------:R0:W-:Y:S04]  /*63930*/  STL.64 [R1+0x628], R38 ;  /* 0x0006282601007387 */ /* 0x0001e80000100a00 */
[----:B0-----:R-:W3:Y:S04]  /*63940*/  LDL.LU.64 R38, [R1+0x43f8] ;  /* 0x0043f80001267983 */ /* 0x001ee80000300a00 */
[----:B------:R-:W4:Y:S04]  /*63950*/  LDL.LU.64 R36, [R1+0x43f0] ;  /* 0x0043f00001247983 */ /* 0x000f280000300a00 */
        /* <DEDUP_REMOVED lines=9> */
[----:B0-----:R-:W3:Y:S04]  /*639f0*/  LDL.LU.64 R34, [R1+0x43e8] ;  /* 0x0043e80001227983 */ /* 0x001ee80000300a00 */
[----:B------:R-:W2:Y:S04]  /*63a00*/  LDL.LU.64 R32, [R1+0x43e0] ;  /* 0x0043e00001207983 */ /* 0x000ea80000300a00 */
        /* <DEDUP_REMOVED lines=11> */
[----:B--2---:R0:W-:Y:S04]  /*63ac0*/  STL.64 [R1+0x43a8], R32 ;  /* 0x0043a82001007387 */ /* 0x0041e80000100a00 */
        /* <DEDUP_REMOVED lines=10> */
[C---:B--2---:R-:W-:Y:S03]  /*63b70*/  HMMA.16816.F32 R32, R8.reuse, R26, R32 ;  /* 0x0000001a0820723c */ /* 0x044fe60000001820 */
[----:B---3--:R4:W-:Y:S05]  /*63b80*/  STL.64 [R1+0x3d28], R24 ;  /* 0x003d281801007387 */ /* 0x0089ea0000100a00 */
[C---:B----4-:R-:W-:Y:S11]  /*63b90*/  HMMA.16816.F32 R24, R8.reuse, R22, R36 ;  /* 0x000000160818723c */ /* 0x050ff60000001824 */
[----:B------:R-:W-:Y:S04]  /*63ba0*/  STL.64 [R1+0x5e0], R32 ;  /* 0x0005e02001007387 */ /* 0x000fe80000100a00 */
[----:B------:R-:W-:Y:S04]  /*63bb0*/  STL.64 [R1+0x5e8], R34 ;  /* 0x0005e82201007387 */ /* 0x000fe80000100a00 */
[----:B------:R0:W-:Y:S02]  /*63bc0*/  STL.64 [R1+0x3d30], R20 ;  /* 0x003d301401007387 */ /* 0x0001e40000100a00 */
[----:B0-----:R-:W-:Y:S02]  /*63bd0*/  HMMA.16816.F32 R20, R8, R18, R48 ;  /* 0x000000120814723c */ /* 0x001fe40000001830 */
[----:B------:R-:W-:Y:S04]  /*63be0*/  STL.64 [R1+0x5d0], R24 ;  /* 0x0005d01801007387 */ /* 0x000fe80000100a00 */
[----:B------:R-:W-:Y:S01]  /*63bf0*/  STL.64 [R1+0x5d8], R26 ;  /* 0x0005d81a01007387 */ /* 0x000fe20000100a00 */
[----:B------:R-:W-:-:S12]  /*63c00*/  LOP3.LUT R51, R56, 0x7, RZ, 0xc0, !PT ;  /* 0x0000000738337812 */ /* 0x000fd800078ec0ff */
[----:B------:R-:W-:Y:S04]  /*63c10*/  STL.64 [R1+0x5c0], R20 ;  /* 0x0005c01401007387 */ /* 0x000fe80000100a00 */
[----:B------:R-:W-:Y:S04]  /*63c20*/  STL.64 [R1+0x5c8], R22 ;  /* 0x0005c81601007387 */ /* 0x000fe80000100a00 */
[----:B------:R0:W-:Y:S02]  /*63c30*/  STL.64 [R1+0x3d38], R16 ;  /* 0x003d381001007387 */ /* 0x0001e40000100a00 */
[----:B0-----:R-:W-:Y:S01]  /*63c40*/  HMMA.16816.F32 R16, R8, R14, R40 ;  /* 0x0000000e0810723c */ /* 0x001fe20000001828 */
[----:B------:R-:W-:-:S02]  /*63c50*/  IMAD R51, R51, 0x90, RZ ;  /* 0x0000009033337824 */ /* 0x000fc400078e02ff */
[----:B------:R-:W-:Y:S02]  /*63c60*/  IMAD.SHL.U32 R56, R56, 0x2, RZ ;  /* 0x0000000238387824 */ /* 0x000fe400078e00ff */
[----:B------:R-:W-:Y:S02]  /*63c70*/  IMAD.MOV.U32 R50, RZ, RZ, R45 ;  /* 0x000000ffff327224 */ /* 0x000fe400078e002d */
[----:B------:R-:W-:Y:S01]  /*63c80*/  IMAD.MOV.U32 R22, RZ, RZ, R4 ;  /* 0x000000ffff167224 */ /* 0x000fe200078e0004 */
[----:B------:R-:W-:Y:S01]  /*63c90*/  LOP3.LUT R56, R51, 0x30, R56, 0x78, !PT ;  /* 0x0000003033387812 */ /* 0x000fe200078e7838 */
[----:B------:R-:W-:-:S10]  /*63ca0*/  IMAD.MOV.U32 R51, RZ, RZ, R5 ;  /* 0x000000ffff337224 */ /* 0x000fd400078e0005 */
[----:B------:R0:W-:Y:S04]  /*63cb0*/  STL.64 [R1+0x5b0], R16 ;  /* 0x0005b01001007387 */ /* 0x0001e80000100a00 */
[----:B------:R1:W-:Y:S04]  /*63cc0*/  STL.64 [R1+0x5b8], R18 ;  /* 0x0005b81201007387 */ /* 0x0003e80000100a00 */
[----:B------:R-:W2:Y:S04]  /*63cd0*/  LDL.LU R45, [R1+0x43b8] ;  /* 0x0043b800012d7983 */ /* 0x000ea80000300800 */
[----:B------:R-:W3:Y:S04]  /*63ce0*/  LDL.LU R5, [R1+0x43b4] ;  /* 0x0043b40001057983 */ /* 0x000ee80000300800 */
[----:B------:R-:W4:Y:S04]  /*63cf0*/  LDL.LU R4, [R1+0x43b0] ;  /* 0x0043b00001047983 */ /* 0x000f280000300800 */
[----:B------:R-:W2:Y:S04]  /*63d00*/  LDL.LU R32, [R1+0x1110] ;  /* 0x0011100001207983 */ /* 0x000ea80000300800 */
[----:B------:R-:W2:Y:S04]  /*63d10*/  LDL.LU R33, [R1+0x1114] ;  /* 0x0011140001217983 */ /* 0x000ea80000300800 */
[----:B------:R-:W2:Y:S04]  /*63d20*/  LDL.LU R34, [R1+0x1118] ;  /* 0x0011180001227983 */ /* 0x000ea80000300800 */
[----:B------:R-:W2:Y:S04]  /*63d30*/  LDL.LU R35, [R1+0x111c] ;  /* 0x00111c0001237983 */ /* 0x000ea80000300800 */
[----:B0-----:R-:W3:Y:S04]  /*63d40*/  LDL.LU R16, [R1+0x1120] ;  /* 0x0011200001107983 */ /* 0x001ee80000300800 */
[----:B------:R-:W3:Y:S04]  /*63d50*/  LDL.LU R17, [R1+0x1124] ;  /* 0x0011240001117983 */ /* 0x000ee80000300800 */
[----:B-1----:R-:W3:Y:S04]  /*63d60*/  LDL.LU R18, [R1+0x1128] ;  /* 0x0011280001127983 */ /* 0x002ee80000300800 */
[----:B------:R0:W-:Y:S02]  /*63d70*/  STL.64 [R1+0x3d40], R12 ;  /* 0x003d400c01007387 */ /* 0x0001e40000100a00 */
[----:B0-----:R-:W-:-:S15]  /*63d80*/  HMMA.16816.F32 R12, R8, R6, R52 ;  /* 0x00000006080c723c */ /* 0x001fde0000001834 */
[----:B------:R-:W-:-:S04]  /*63d90*/  NOP ;  /* 0x0000000000007918 */ /* 0x000fc80000000000 */
[----:B------:R-:W-:Y:S04]  /*63da0*/  STL.64 [R1+0x5a0], R12 ;  /* 0x0005a00c01007387 */ /* 0x000fe80000100a00 */
[----:B------:R-:W-:Y:S04]  /*63db0*/  STL.64 [R1+0x5a8], R14 ;  /* 0x0005a80e01007387 */ /* 0x000fe80000100a00 */
        /* <DEDUP_REMOVED lines=12> */
[----:B------:R-:W-:-:S05]  /*63e80*/  LOP3.LUT R56, R56, 0x40, RZ, 0x3c, !PT ;  /* 0x0000004038387812 */ /* 0x000fca00078e3cff */
[----:B------:R-:W0:Y:S01]  /*63e90*/  LDSM.16.M88.4 R12, [R56+UR5] ;  /* 0x00000005380c783b */ /* 0x000e220008000200 */
[----:B------:R-:W-:Y:S02]  /*63ea0*/  IMAD.MOV.U32 R23, RZ, RZ, R61 ;  /* 0x000000ffff177224 */ /* 0x000fe400078e003d */
[----:B------:R-:W-:Y:S02]  /*63eb0*/  IMAD.MOV.U32 R27, RZ, RZ, R3 ;  /* 0x000000ffff1b7224 */ /* 0x000fe400078e0003 */
[----:B------:R-:W-:Y:S02]  /*63ec0*/  IMAD.MOV.U32 R46, RZ, RZ, R2 ;  /* 0x000000ffff2e7224 */ /* 0x000fe400078e0002 */
[----:B0-----:R-:W-:Y:S02]  /*63ed0*/  IMAD.MOV.U32 R3, RZ, RZ, R15 ;  /* 0x000000ffff037224 */ /* 0x001fe400078e000f */
[----:B------:R-:W-:Y:S01]  /*63ee0*/  IMAD.MOV.U32 R2, RZ, RZ, R14 ;  /* 0x000000ffff027224 */ /* 0x000fe200078e000e */
[----:B------:R-:W-:Y:S04]  /*63ef0*/  STL.64 [R1+0x170], R12 ;  /* 0x0001700c01007387 */ /* 0x000fe80000100a00 */
[----:B------:R-:W-:Y:S04]  /*63f00*/  STL.64 [R1+0x178], R14 ;  /* 0x0001780e01007387 */ /* 0x000fe80000100a00 */
[----:B------:R-:W-:Y:S04]  /*63f10*/  STL [R1+0x3d04], R3 ;  /* 0x003d040301007387 */ /* 0x000fe80000100800 */
[----:B------:R-:W-:Y:S01]  /*63f20*/  STL [R1+0x3d00], R2 ;  /* 0x003d000201007387 */ /* 0x000fe20000100800 */
[----:B------:R-:W-:-:S02]  /*63f30*/  IMAD.MOV.U32 R47, RZ, RZ, R0 ;  /* 0x000000ffff2f7224 */ /* 0x000fc400078e0000 */
[----:B------:R-:W-:Y:S01]  /*63f40*/  IMAD.MOV.U32 R26, RZ, RZ, R60 ;  /* 0x000000ffff1a7224 */ /* 0x000fe200078e003c */
[----:B--2---:R-:W-:Y:S01]  /*63f50*/  HMMA.16816.F32 R20, R8, R22, R32 ;  /* 0x000000160814723c */ /* 0x004fe20000001820 */
[----:B------:R-:W2:-:S15]  /*63f60*/  LDL.LU.64 R32, [R1+0x43a8] ;  /* 0x0043a80001207983 */ /* 0x000e9e0000300a00 */
[----:B------:R-:W-:-:S03]  /*63f70*/  NOP ;  /* 0x0000000000007918 */ /* 0x000fc60000000000 */
[----:B------:R-:W-:Y:S04]  /*63f80*/  STL.64 [R1+0x590], R20 ;  /* 0x0005901401007387 */ /* 0x000fe80000100a00 */
[----:B------:R-:W-:Y:S04]  /*63f90*/  STL.64 [R1+0x598], R22 ;  /* 0x0005981601007387 */ /* 0x000fe80000100a00 */
[----:B------:R-:W0:Y:S01]  /*63fa0*/  LDSM.16.M88.4 R20, [R56+UR5+0x400] ;  /* 0x000400053814783b */ /* 0x000e220008000200 */
[----:B----4-:R-:W-:-:S03]  /*63fb0*/  IMAD.MOV.U32 R19, RZ, RZ, R4 ;  /* 0x000000ffff137224 */ /* 0x010fc600078e0004 */
[----:B---3--:R-:W-:Y:S04]  /*63fc0*/  LDSM.16.MT88.4 R4, [R5+UR5+0xa000] ;  /* 0x00a000050504783b */ /* 0x008fe80008004200 */
[----:B------:R-:W-:Y:S01]  /*63fd0*/  HMMA.16816.F32 R16, R8, R50, R16 ;  /* 0x000000320810723c */ /* 0x000fe20000001810 */
[----:B0-----:R-:W-:-:S05]  /*63fe0*/  IMAD.MOV.U32 R0, RZ, RZ, R23 ;  /* 0x000000ffff007224 */ /* 0x001fca00078e0017 */
[----:B------:R-:W-:Y:S04]  /*63ff0*/  STL [R1+0x3d08], R0 ;  /* 0x003d080001007387 */ /* 0x000fe80000100800 */
[----:B------:R-:W3:Y:S09]  /*64000*/  LDL.LU R48, [R1+0x10f0] ;  /* 0x0010f00001307983 */ /* 0x000ef20000300800 */
[----:B------:R-:W-:Y:S04]  /*64010*/  STL.64 [R1+0x580], R16 ;  /* 0x0005801001007387 */ /* 0x000fe80000100a00 */
[----:B------:R-:W-:Y:S04]  /*64020*/  STL.64 [R1+0x588], R18 ;  /* 0x0005881201007387 */ /* 0x000fe80000100a00 */
[----:B------:R-:W3:Y:S04]  /*64030*/  LDL.LU R49, [R1+0x10f4] ;  /* 0x0010f40001317983 */ /* 0x000ee80000300800 */
[----:B------:R-:W0:Y:S01]  /*64040*/  LDSM.16.M88.4 R16, [R56+UR5+0x800] ;  /* 0x000800053810783b */ /* 0x000e220008000200 */
[----:B------:R-:W-:-:S02]  /*64050*/  IMAD.MOV.U32 R50, RZ, RZ, R45 ;  /* 0x000000ffff327224 */ /* 0x000fc400078e002d */
[----:B------:R-:W-:Y:S02]  /*64060*/  IMAD.MOV.U32 R51, RZ, RZ, R44 ;  /* 0x000000ffff337224 */ /* 0x000fe400078e002c */
[C---:B------:R-:W-:Y:S08]  /*64070*/  HMMA.16816.F32 R44, R8.reuse, R46, R36 ;  /* 0x0000002e082c723c */ /* 0x040ff00000001824 */
[----:B------:R-:W-:Y:S01]  /*64080*/  HMMA.16816.F32 R8, R8, R26, R52 ;  /* 0x0000001a0808723c */ /* 0x000fe20000001834 */
[----:B------:R-:W1:Y:S04]  /*64090*/  LDSM.16.M88.4 R24, [R56+UR5+0x1000] ;  /* 0x001000053818783b */ /* 0x000e680008000200 */
[----:B------:R-:W-:Y:S04]  /*640a0*/  STL.64 [R1+0x160], R20 ;  /* 0x0001601401007387 */ /* 0x000fe80000100a00 */
[----:B------:R-:W-:Y:S01]  /*640b0*/  STL.64 [R1+0x168], R22 ;  /* 0x0001681601007387 */ /* 0x000fe20000100a00 */
[----:B0-----:R-:W-:Y:S01]  /*640c0*/  MOV R61, R19 ;  /* 0x00000013003d7202 */ /* 0x001fe20000000f00 */
[----:B------:R-:W-:-:S02]  /*640d0*/  IMAD.MOV.U32 R60, RZ, RZ, R18 ;  /* 0x000000ffff3c7224 */ /* 0x000fc400078e0012 */
[----:B------:R-:W-:Y:S04]  /*640e0*/  STL.64 [R1+0x150], R16 ;  /* 0x0001501001007387 */ /* 0x000fe80000100a00 */
[----:B------:R-:W-:Y:S04]  /*640f0*/  STL.64 [R1+0x158], R18 ;  /* 0x0001581201007387 */ /* 0x000fe80000100a00 */
[----:B------:R-:W-:Y:S04]  /*64100*/  STL [R1+0x3d10], R61 ;  /* 0x003d103d01007387 */ /* 0x000fe80000100800 */
[----:B------:R-:W-:Y:S04]  /*64110*/  STL [R1+0x3d0c], R60 ;  /* 0x003d0c3c01007387 */ /* 0x000fe80000100800 */
[----:B------:R-:W4:Y:S04]  /*64120*/  LDL.LU.64 R36, [R1+0x43a0] ;  /* 0x0043a00001247983 */ /* 0x000f280000300a00 */
[----:B------:R-:W-:Y:S04]  /*64130*/  STL.64 [R1+0x570], R44 ;  /* 0x0005702c01007387 */ /* 0x000fe80000100a00 */
[----:B------:R-:W-:Y:S04]  /*64140*/  STL.64 [R1+0x578], R46 ;  /* 0x0005782e01007387 */ /* 0x000fe80000100a00 */
[----:B------:R-:W2:Y:S04]  /*64150*/  LDL.LU.64 R52, [R1+0x4398] ;  /* 0x0043980001347983 */ /* 0x000ea80000300a00 */
[----:B------:R-:W-:Y:S04]  /*64160*/  STL.64 [R1+0x180], R8 ;  /* 0x0001800801007387 */ /* 0x000fe80000100a00 */
[----:B------:R0:W-:Y:S04]  /*64170*/  STL.64 [R1+0x188], R10 ;  /* 0x0001880a01007387 */ /* 0x0001e80000100a00 */
[----:B------:R-:W0:Y:S04]  /*64180*/  LDSM.16.M88.4 R44, [R56+UR5+0xc00] ;  /* 0x000c0005382c783b */ /* 0x000e280008000200 */
[----:B-1----:R-:W-:Y:S01]  /*64190*/  STL.64 [R1+0x130], R24 ;  /* 0x0001301801007387 */ /* 0x002fe20000100a00 */
[----:B------:R-:W-:-:S03]  /*641a0*/  IMAD.MOV.U32 R35, RZ, RZ, R24 ;  /* 0x000000ffff237224 */ /* 0x000fc600078e0018 */
[----:B------:R-:W-:Y:S01]  /*641b0*/  STL.64 [R1+0x138], R26 ;  /* 0x0001381a01007387 */ /* 0x000fe20000100a00 */
[----:B------:R-:W-:-:S03]  /*641c0*/  IMAD.MOV.U32 R34, RZ, RZ, R25 ;  /* 0x000000ffff227224 */ /* 0x000fc600078e0019 */
[----:B------:R-:W1:Y:S01]  /*641d0*/  LDSM.16.M88.4 R24, [R56+UR5+0x1400] ;  /* 0x001400053818783b */ /* 0x000e620008000200 */
[----:B0-----:R-:W-:Y:S03]  /*641e0*/  HMMA.16816.F32 R8, R4, R12, R40 ;  /* 0x0000000c0408723c */ /* 0x001fe60000001828 */
[----:B------:R-:W0:Y:S04]  /*641f0*/  LDSM.16.M88.4 R40, [R56+UR5+0x2400] ;  /* 0x002400053828783b */ /* 0x000e280008000200 */
[----:B------:R-:W-:Y:S04]  /*64200*/  STL.64 [R1+0x140], R44 ;  /* 0x0001402c01007387 */ /* 0x000fe80000100a00 */
[----:B------:R-:W-:Y:S04]  /*64210*/  STL.64 [R1+0x148], R46 ;  /* 0x0001482e01007387 */ /* 0x000fe80000100a00 */
[----:B-1----:R-:W-:Y:S04]  /*64220*/  STL.64 [R1+0x120], R24 ;  /* 0x0001201801007387 */ /* 0x002fe80000100a00 */
[----:B------:R-:W-:Y:S04]  /*64230*/  STL.64 [R1+0x128], R26 ;  /* 0x0001281a01007387 */ /* 0x000fe80000100a00 */
[----:B------:R-:W-:Y:S04]  /*64240*/  STL.64 [R1+0x560], R8 ;  /* 0x0005600801007387 */ /* 0x000fe80000100a00 */
[----:B------:R-:W-:Y:S04]  /*64250*/  STL.64 [R1+0x568], R10 ;  /* 0x0005680a01007387 */ /* 0x000fe80000100a00 */
[----:B------:R-:W2:Y:S04]  /*64260*/  LDL.LU R54, [R1+0x10e8] ;  /* 0x0010e80001367983 */ /* 0x000ea80000300800 */
[----:B------:R-:W2:Y:S04]  /*64270*/  LDL.LU R55, [R1+0x10ec] ;  /* 0x0010ec0001377983 */ /* 0x000ea80000300800 */
[----:B------:R-:W1:Y:S01]  /*64280*/  LDSM.16.M88.4 R8, [R56+UR5+0x1800] ;  /* 0x001800053808783b */ /* 0x000e620008000200 */
[----:B------:R-:W-:-:S02]  /*64290*/  IMAD.MOV.U32 R0, RZ, RZ, R13 ;  /* 0x000000ffff007224 */ /* 0x000fc400078e000d */
[----:B------:R-:W-:Y:S02]  /*642a0*/  IMAD.MOV.U32 R60, RZ, RZ, R12 ;  /* 0x000000ffff3c7224 */ /* 0x000fe400078e000c */
[----:B0-----:R-:W-:Y:S02]  /*642b0*/  IMAD.MOV.U32 R3, RZ, RZ, R40 ;  /* 0x000000ffff037224 */ /* 0x001fe400078e0028 */
[----:B------:R-:W-:Y:S01]  /*642c0*/  IMAD.MOV.U32 R2, RZ, RZ, R41 ;  /* 0x000000ffff027224 */ /* 0x000fe200078e0029 */
[----:B------:R-:W0:Y:S04]  /*642d0*/  LDSM.16.M88.4 R12, [R56+UR5+0x1c00] ;  /* 0x001c0005380c783b */ /* 0x000e280008000200 */
[----:B------:R-:W-:Y:S04]  /*642e0*/  STL [R1+0x4284], R0 ;  /* 0x0042840001007387 */ /* 0x000fe80000100800 */
[----:B------:R-:W-:Y:S04]  /*642f0*/  STL [R1+0x4280], R60 ;  /* 0x0042803c01007387 */ /* 0x000fe80000100800 */
[----:B------:R1:W-:Y:S04]  /*64300*/  STL.64 [R1+0xe0], R40 ;  /* 0x0000e02801007387 */ /* 0x0003e80000100a00 */
[----:B------:R-:W-:Y:S01]  /*64310*/  STL.64 [R1+0xe8], R42 ;  /* 0x0000e82a01007387 */ /* 0x000fe20000100a00 */
[----:B------:R-:W-:-:S03]  /*64320*/  IMAD.MOV.U32 R61, RZ, RZ, R21 ;  /* 0x000000ffff3d7224 */ /* 0x000fc600078e0015 */
[----:B------:R-:W0:Y:S04]  /*64330*/  LDSM.16.M88.4 R24, [R56+UR5+0x2000] ;  /* 0x002000053818783b */ /* 0x000e280008000200 */
[----:B-1----:R-:W2:Y:S04]  /*64340*/  LDL.LU.64 R40, [R1+0x4390] ;  /* 0x0043900001287983 */ /* 0x002ea80000300a00 */
[----:B------:R-:W-:Y:S04]  /*64350*/  STL.64 [R1+0x110], R8 ;  /* 0x0001100801007387 */ /* 0x000fe80000100a00 */
[----:B------:R-:W-:Y:S01]  /*64360*/  STL.64 [R1+0x118], R10 ;  /* 0x0001180a01007387 */ /* 0x000fe20000100a00 */
[----:B---3--:R-:W-:Y:S03]  /*64370*/  HMMA.16816.F32 R48, R4, R20, R48 ;  /* 0x000000140430723c */ /* 0x008fe60000001830 */
[----:B------:R-:W-:-:S15]  /*64380*/  LDSM.16.M88.4 R20, [R56+UR5+0x2c00] ;  /* 0x002c00053814783b */ /* 0x000fde0008000200 */
[----:B------:R-:W-:Y:S01]  /*64390*/  NOP ;  /* 0x0000000000007918 */ /* 0x000fe20000000000 */
[----:B------:R1:W-:Y:S04]  /*643a0*/  STL.64 [R1+0x550], R48 ;  /* 0x0005503001007387 */ /* 0x0003e80000100a00 */
[----:B------:R3:W-:Y:S04]  /*643b0*/  STL.64 [R1+0x558], R50 ;  /* 0x0005583201007387 */ /* 0x0007e80000100a00 */
[----:B-1----:R-:W4:Y:S04]  /*643c0*/  LDL.LU R48, [R1+0x10d0] ;  /* 0x0010d00001307983 */ /* 0x002f280000300800 */
[----:B------:R-:W4:Y:S04]  /*643d0*/  LDL.LU R49, [R1+0x10d4] ;  /* 0x0010d40001317983 */ /* 0x000f280000300800 */
[----:B---3--:R-:W4:Y:S04]  /*643e0*/  LDL.LU R50, [R1+0x10d8] ;  /* 0x0010d80001327983 */ /* 0x008f280000300800 */
[----:B------:R-:W-:Y:S04]  /*643f0*/  STL [R1+0x4288], R61 ;  /* 0x0042883d01007387 */ /* 0x000fe80000100800 */
[----:B0-----:R-:W-:Y:S04]  /*64400*/  STL.64 [R1+0x100], R12 ;  /* 0x0001000c01007387 */ /* 0x001fe80000100a00 */
[----:B------:R-:W-:Y:S04]  /*64410*/  STL.64 [R1+0x108], R14 ;  /* 0x0001080e01007387 */ /* 0x000fe80000100a00 */
[----:B------:R-:W-:Y:S04]  /*64420*/  STL.64 [R1+0x4388], R12 ;  /* 0x0043880c01007387 */ /* 0x000fe80000100a00 */
[----:B------:R-:W0:Y:S04]  /*64430*/  LDSM.16.M88.4 R12, [R56+UR5+0x2800] ;  /* 0x00280005380c783b */ /* 0x000e280008000200 */
[----:B------:R-:W-:Y:S04]  /*64440*/  STL.64 [R1+0xf0], R24 ;  /* 0x0000f01801007387 */ /* 0x000fe80000100a00 */
[----:B------:R-:W-:Y:S04]  /*64450*/  STL.64 [R1+0xf8], R26 ;  /* 0x0000f81a01007387 */ /* 0x000fe80000100a00 */
[----:B0-----:R-:W-:Y:S04]  /*64460*/  STL.64 [R1+0xd0], R12 ;  /* 0x0000d00c01007387 */ /* 0x001fe80000100a00 */
[----:B------:R-:W-:Y:S04]  /*64470*/  STL.64 [R1+0xd8], R14 ;  /* 0x0000d80e01007387 */ /* 0x000fe80000100a00 */
[----:B------:R-:W0:Y:S04]  /*64480*/  LDSM.16.M88.4 R12, [R56+UR5+0x3000] ;  /* 0x00300005380c783b */ /* 0x000e280008000200 */
[----:B------:R-:W-:Y:S04]  /*64490*/  STL.64 [R1+0x4380], R24 ;  /* 0x0043801801007387 */ /* 0x000fe80000100a00 */
[----:B------:R-:W-:Y:S04]  /*644a0*/  STL.64 [R1+0xc0], R20 ;  /* 0x0000c01401007387 */ /* 0x000fe80000100a00 */
[----:B------:R-:W-:Y:S04]  /*644b0*/  STL.64 [R1+0xc8], R22 ;  /* 0x0000c81601007387 */ /* 0x000fe80000100a00 */
[----:B------:R-:W-:Y:S04]  /*644c0*/  LDSM.16.M88.4 R24, [R56+UR5+0x3800] ;  /* 0x003800053818783b */ /* 0x000fe80008000200 */
[----:B------:R-:W-:Y:S04]  /*644d0*/  LDSM.16.M88.4 R20, [R56+UR5+0x3c00] ;  /* 0x003c00053814783b */ /* 0x000fe80008000200 */
[----:B0-----:R-:W-:Y:S01]  /*644e0*/  STL.64 [R1+0xb0], R12 ;  /* 0x0000b00c01007387 */ /* 0x001fe20000100a00 */
[----:B------:R-:W-:-:S03]  /*644f0*/  IMAD.MOV.U32 R11, RZ, RZ, R12 ;  /* 0x000000ffff0b7224 */ /* 0x000fc600078e000c */
[----:B------:R-:W-:Y:S01]  /*64500*/  STL.64 [R1+0xb8], R14 ;  /* 0x0000b80e01007387 */ /* 0x000fe20000100a00 */
[----:B------:R-:W-:-:S03]  /*64510*/  IMAD.MOV.U32 R10, RZ, RZ, R13 ;  /* 0x000000ffff0a7224 */ /* 0x000fc600078e000d */
[----:B------:R-:W0:Y:S04]  /*64520*/  LDSM.16.M88.4 R12, [R56+UR5+0x3400] ;  /* 0x00340005380c783b */ /* 0x000e280008000200 */
[----:B0-----:R-:W-:Y:S04]  /*64530*/  STL.64 [R1+0xa0], R12 ;  /* 0x0000a00c01007387 */ /* 0x001fe80000100a00 */
[----:B------:R-:W-:Y:S04]  /*64540*/  STL.64 [R1+0xa8], R14 ;  /* 0x0000a80e01007387 */ /* 0x000fe80000100a00 */
[----:B------:R-:W-:Y:S04]  /*64550*/  STL.64 [R1+0x90], R24 ;  /* 0x0000901801007387 */ /* 0x000fe80000100a00 */
[----:B------:R2:W-:Y:S02]  /*64560*/  STL.64 [R1+0x98], R26 ;  /* 0x0000981a01007387 */ /* 0x0005e40000100a00 */
[----:B--2---:R-:W-:Y:S02]  /*64570*/  HMMA.16816.F32 R24, R4, R16, R52 ;  /* 0x000000100418723c */ /* 0x004fe40000001834 */
[----:B------:R-:W-:Y:S04]  /*64580*/  STL.64 [R1+0x80], R20 ;  /* 0x0000801401007387 */ /* 0x000fe80000100a00 */
[----:B------:R-:W-:Y:S01]  /*64590*/  STL.64 [R1+0x88], R22 ;  /* 0x0000881601007387 */ /* 0x000fe20000100a00 */
[----:B------:R-:W-:-:S02]  /*645a0*/  IMAD.MOV.U32 R0, RZ, RZ, R16 ;  /* 0x000000ffff007224 */ /* 0x000fc400078e0010 */
[----:B------:R-:W-:Y:S02]  /*645b0*/  IMAD.MOV.U32 R60, RZ, RZ, R17 ;  /* 0x000000ffff3c7224 */ /* 0x000fe400078e0011 */
[----:B------:R-:W-:Y:S01]  /*645c0*/  IMAD.MOV.U32 R13, RZ, RZ, R20 ;  /* 0x000000ffff0d7224 */ /* 0x000fe200078e0014 */
[----:B------:R-:W-:Y:S01]  /*645d0*/  LDSM.16.M88.4 R16, [R56+UR5+0x4800] ;  /* 0x004800053810783b */ /* 0x000fe20008000200 */
[----:B------:R-:W-:-:S03]  /*645e0*/  IMAD.MOV.U32 R12, RZ, RZ, R21 ;  /* 0x000000ffff0c7224 */ /* 0x000fc600078e0015 */
[----:B------:R-:W-:Y:S01]  /*645f0*/  LDSM.16.M88.4 R20, [R56+UR5+0x4000] ;  /* 0x004000053814783b */ /* 0x000fe20008000200 */
[----:B------:R-:W-:Y:S02]  /*64600*/  IMAD.MOV.U32 R51, RZ, RZ, R57 ;  /* 0x000000ffff337224 */ /* 0x000fe400078e0039 */
[----:B------:R-:W-:Y:S01]  /*64610*/  IMAD.MOV.U32 R61, RZ, RZ, R45 ;  /* 0x000000ffff3d7224 */ /* 0x000fe200078e002d */
[----:B------:R-:W-:Y:S04]  /*64620*/  LDSM.16.M88.4 R52, [R56+UR5+0x7800] ;  /* 0x007800053834783b */ /* 0x000fe80008000200 */
[----:B------:R-:W-:Y:S04]  /*64630*/  STL.64 [R1+0x540], R24 ;  /* 0x0005401801007387 */ /* 0x000fe80000100a00 */
[----:B------:R-:W-:Y:S04]  /*64640*/  STL.64 [R1+0x548], R26 ;  /* 0x0005481a01007387 */ /* 0x000fe80000100a00 */
[----:B------:R-:W0:Y:S04]  /*64650*/  LDSM.16.M88.4 R24, [R56+UR5+0x4400] ;  /* 0x004400053818783b */ /* 0x000e280008000200 */
[----:B------:R-:W-:Y:S04]  /*64660*/  STL [R1+0x428c], R0 ;  /* 0x00428c0001007387 */ /* 0x000fe80000100800 */
[----:B0-----:R-:W-:Y:S04]  /*64670*/  STL.64 [R1+0x60], R24 ;  /* 0x0000601801007387 */ /* 0x001fe80000100a00 */
[----:B------:R-:W-:Y:S04]  /*64680*/  STL.64 [R1+0x68], R26 ;  /* 0x0000681a01007387 */ /* 0x000fe80000100a00 */
[----:B------:R-:W0:Y:S04]  /*64690*/  LDSM.16.M88.4 R24, [R56+UR5+0x4c00] ;  /* 0x004c00053818783b */ /* 0x000e280008000200 */
[----:B------:R-:W-:Y:S04]  /*646a0*/  STL.64 [R1+0x50], R16 ;  /* 0x0000501001007387 */ /* 0x000fe80000100a00 */
[----:B------:R-:W-:Y:S01]  /*646b0*/  STL.64 [R1+0x58], R18 ;  /* 0x0000581201007387 */ /* 0x000fe20000100a00 */
[----:B------:R-:W-:-:S02]  /*646c0*/  IMAD.MOV.U32 R15, RZ, RZ, R16 ;  /* 0x000000ffff0f7224 */ /* 0x000fc400078e0010 */
[----:B------:R-:W-:Y:S01]  /*646d0*/  IMAD.MOV.U32 R14, RZ, RZ, R17 ;  /* 0x000000ffff0e7224 */ /* 0x000fe200078e0011 */
[----:B------:R-:W-:Y:S04]  /*646e0*/  STL.64 [R1+0x70], R20 ;  /* 0x0000701401007387 */ /* 0x000fe80000100a00 */
[----:B------:R-:W-:Y:S04]  /*646f0*/  STL.64 [R1+0x78], R22 ;  /* 0x0000781601007387 */ /* 0x000fe80000100a00 */
[----:B------:R-:W1:Y:S04]  /*64700*/  LDSM.16.M88.4 R16, [R56+UR5+0x5000] ;  /* 0x005000053810783b */ /* 0x000e680008000200 */
[----:B------:R-:W-:Y:S04]  /*64710*/  STL.64 [R1+0x4318], R20 ;  /* 0x0043181401007387 */ /* 0x000fe80000100a00 */
[----:B------:R-:W2:Y:S04]  /*64720*/  LDSM.16.M88.4 R20, [R56+UR5+0x5400] ;  /* 0x005400053814783b */ /* 0x000ea80008000200 */
[----:B0-----:R-:W-:Y:S04]  /*64730*/  STL.64 [R1+0x40], R24 ;  /* 0x0000401801007387 */ /* 0x001fe80000100a00 */
[----:B------:R-:W-:Y:S04]  /*64740*/  STL.64 [R1+0x48], R26 ;  /* 0x0000481a01007387 */ /* 0x000fe80000100a00 */
[----:B------:R-:W0:Y:S04]  /*64750*/  LDSM.16.M88.4 R24, [R56+UR5+0x5800] ;  /* 0x005800053818783b */ /* 0x000e280008000200 */
[----:B-1----:R-:W-:Y:S04]  /*64760*/  STL.64 [R1+0x30], R16 ;  /* 0x0000301001007387 */ /* 0x002fe80000100a00 */
[----:B------:R-:W-:Y:S04]  /*64770*/  STL.64 [R1+0x38], R18 ;  /* 0x0000381201007387 */ /* 0x000fe80000100a00 */
[----:B--2---:R-:W-:Y:S04]  /*64780*/  STL.64 [R1+0x20], R20 ;  /* 0x0000201401007387 */ /* 0x004fe80000100a00 */
[----:B------:R4:W-:Y:S04]  /*64790*/  STL.64 [R1+0x28], R22 ;  /* 0x0000281601007387 */ /* 0x0009e80000100a00 */
[----:B------:R-:W-:Y:S01]  /*647a0*/  LDSM.16.M88.4 R16, [R56+UR5+0x5c00] ;  /* 0x005c00053810783b */ /* 0x000fe20008000200 */
[----:B----4-:R-:W-:Y:S03]  /*647b0*/  HMMA.16816.F32 R20, R4, R44, R48 ;  /* 0x0000002c0414723c */ /* 0x010fe60000001830 */
[----:B0-----:R0:W-:Y:S04]  /*647c0*/  STL.64 [R1+0x10], R24 ;  /* 0x0000101801007387 */ /* 0x0011e80000100a00 */
[----:B------:R-:W-:Y:S01]  /*647d0*/  STL.64 [R1+0x18], R26 ;  /* 0x0000181a01007387 */ /* 0x000fe20000100a00 */
[----:B------:R-:W-:-:S03]  /*647e0*/  IMAD.MOV.U32 R0, RZ, RZ, R44 ;  /* 0x000000ffff007224 */ /* 0x000fc600078e002c */
[----:B------:R-:W-:Y:S04]  /*647f0*/  LDSM.16.M88.4 R48, [R56+UR5+0x7400] ;  /* 0x007400053830783b */ /* 0x000fe80008000200 */
[----:B------:R-:W-:Y:S04]  /*64800*/  LDSM.16.M88.4 R44, [R56+UR5+0x7000] ;  /* 0x00700005382c783b */ /* 0x000fe80008000200 */
[----:B------:R-:W-:Y:S04]  /*64810*/  STL.64 [R1+0x530], R20 ;  /* 0x0005301401007387 */ /* 0x000fe80000100a00 */
[----:B------:R1:W-:Y:S04]  /*64820*/  STL.64 [R1+0x538], R22 ;  /* 0x0005381601007387 */ /* 0x0003e80000100a00 */
[----:B0-----:R-:W2:Y:S01]  /*64830*/  LDL.64 R24, [R1+0x120] ;  /* 0x0001200001187983 */ /* 0x001ea20000100a00 */
[----:B-1----:R-:W-:-:S02]  /*64840*/  IMAD.MOV.U32 R22, RZ, RZ, R29 ;  /* 0x000000ffff167224 */ /* 0x002fc400078e001d */
[----:B------:R-:W-:Y:S02]  /*64850*/  IMAD.MOV.U32 R23, RZ, RZ, R28 ;  /* 0x000000ffff177224 */ /* 0x000fe400078e001c */
[----:B------:R-:W0:Y:S01]  /*64860*/  LDSM.16.M88.4 R28, [R56+UR5+0x6000] ;  /* 0x00600005381c783b */ /* 0x000e220008000200 */
[----:B------:R-:W-:Y:S02]  /*64870*/  IMAD.MOV.U32 R20, RZ, RZ, R41 ;  /* 0x000000ffff147224 */ /* 0x000fe400078e0029 */
[----:B------:R-:W-:Y:S02]  /*64880*/  IMAD.MOV.U32 R21, RZ, RZ, R40 ;  /* 0x000000ffff157224 */ /* 0x000fe400078e0028 */
[----:B------:R-:W-:Y:S04]  /*64890*/  LDSM.16.M88.4 R40, [R56+UR5+0x6c00] ;  /* 0x006c00053828783b */ /* 0x000fe80008000200 */
[----:B0-----:R0:W-:Y:S04]  /*648a0*/  STL [R1+0x35b4], R30 ;  /* 0x0035b41e01007387 */ /* 0x0011e80000100800 */
[----:B------:R-:W-:Y:S04]  /*648b0*/  STL.64 [R1], R16 ;  /* 0x0000001001007387 */ /* 0x000fe80000100a00 */
[----:B------:R-:W-:Y:S04]  /*648c0*/  STL.64 [R1+0x8], R18 ;  /* 0x0000081201007387 */ /* 0x000fe80000100a00 */
[----:B------:R-:W-:Y:S04]  /*648d0*/  STL.64 [R1+0x42e0], R16 ;  /* 0x0042e01001007387 */ /* 0x000fe80000100a00 */
[----:B------:R1:W-:Y:S04]  /*648e0*/  STL [R1+0x35b0], R31 ;  /* 0x0035b01f01007387 */ /* 0x0003e80000100800 */
[----:B------:R3:W-:Y:S01]  /*648f0*/  STL.64 [R1+0x42a8], R28 ;  /* 0x0042a81c01007387 */ /* 0x0007e20000100a00 */
[----:B0-----:R-:W-:-:S02]  /*64900*/  IMAD.MOV.U32 R30, RZ, RZ, R33 ;  /* 0x000000ffff1e7224 */ /* 0x001fc400078e0021 */
[----:B-1----:R-:W-:Y:S01]  /*64910*/  IMAD.MOV.U32 R31, RZ, RZ, R32 ;  /* 0x000000ffff1f7224 */ /* 0x002fe200078e0020 */
[----:B------:R-:W-:Y:S01]  /*64920*/  MOV R16, R35 ;  /* 0x0000002300107202 */ /* 0x000fe20000000f00 */
[----:B------:R-:W-:Y:S02]  /*64930*/  IMAD.MOV.U32 R17, RZ, RZ, R34 ;  /* 0x000000ffff117224 */ /* 0x000fe400078e0022 */
[----:B---3--:R-:W-:Y:S01]  /*64940*/  IMAD.MOV.U32 R28, RZ, RZ, R37 ;  /* 0x000000ffff1c7224 */ /* 0x008fe200078e0025 */
[----:B------:R-:W0:Y:S01]  /*64950*/  LDSM.16.M88.4 R32, [R56+UR5+0x6400] ;  /* 0x006400053820783b */ /* 0x000e220008000200 */
[----:B------:R-:W-:-:S03]  /*64960*/  IMAD.MOV.U32 R29, RZ, RZ, R36 ;  /* 0x000000ffff1d7224 */ /* 0x000fc600078e0024 */
[----:B------:R-:W1:Y:S04]  /*64970*/  LDSM.16.M88.4 R36, [R56+UR5+0x6800] ;  /* 0x006800053824783b */ /* 0x000e680008000200 */
[----:B------:R-:W3:Y:S01]  /*64980*/  LDSM.16.M88.4 R56, [R56+UR5+0x7c00] ;  /* 0x007c00053838783b */ /* 0x000ee20008000200 */
[C---:B------:R-:W-:Y:S03]  /*64990*/  HMMA.16816.F32 R16, R4.reuse, R16, R28 ;  /* 0x000000100410723c */ /* 0x040fe6000000181c */
[----:B0-----:R-:W-:Y:S04]  /*649a0*/  STL.64 [R1+0x42a0], R34 ;  /* 0x0042a02201007387 */ /* 0x001fe80000100a00 */
[----:B------:R-:W-:Y:S04]  /*649b0*/  STL.64 [R1+0x4298], R32 ;  /* 0x0042982001007387 */ /* 0x000fe80000100a00 */
[----:B-1----:R-:W-:Y:S04]  /*649c0*/  STL [R1+0x3f8c], R38 ;  /* 0x003f8c2601007387 */ /* 0x002fe80000100800 */
[----:B------:R-:W-:Y:S04]  /*649d0*/  STL [R1+0x3f88], R39 ;  /* 0x003f882701007387 */ /* 0x000fe80000100800 */
[----:B------:R-:W-:Y:S04]  /*649e0*/  STL.64 [R1+0x42b8], R36 ;  /* 0x0042b82401007387 */ /* 0x000fe80000100a00 */
[----:B------:R-:W-:Y:S04]  /*649f0*/  STL [R1+0x3f94], R42 ;  /* 0x003f942a01007387 */ /* 0x000fe80000100800 */
[----:B------:R-:W-:Y:S04]  /*64a00*/  STL [R1+0x3f90], R43 ;  /* 0x003f902b01007387 */ /* 0x000fe80000100800 */
[----:B------:R-:W-:Y:S04]  /*64a10*/  STL.64 [R1+0x4300], R40 ;  /* 0x0043002801007387 */ /* 0x000fe80000100a00 */
[----:B------:R-:W-:Y:S04]  /*64a20*/  STL [R1+0x3584], R46 ;  /* 0x0035842e01007387 */ /* 0x000fe80000100800 */
[----:B------:R-:W-:Y:S04]  /*64a30*/  STL [R1+0x3580], R47 ;  /* 0x0035802f01007387 */ /* 0x000fe80000100800 */
[----:B------:R-:W-:Y:S04]  /*64a40*/  STL.64 [R1+0x4290], R44 ;  /* 0x0042902c01007387 */ /* 0x000fe80000100a00 */
[----:B------:R-:W-:Y:S04]  /*64a50*/  STL [R1+0x357c], R50 ;  /* 0x00357c3201007387 */ /* 0x000fe80000100800 */
[----:B------:R-:W-:Y:S04]  /*64a60*/  STL [R1+0x3578], R51 ;  /* 0x0035783301007387 */ /* 0x000fe80000100800 */
[----:B------:R-:W-:Y:S04]  /*64a70*/  STL [R1+0x3574], R54 ;  /* 0x0035743601007387 */ /* 0x000fe80000100800 */
[----:B------:R-:W-:Y:S04]  /*64a80*/  STL [R1+0x3570], R55 ;  /* 0x0035703701007387 */ /* 0x000fe80000100800 */
[----:B------:R-:W-:Y:S04]  /*64a90*/  STL.64 [R1+0x42b0], R52 ;  /* 0x0042b03401007387 */ /* 0x000fe80000100a00 */
[----:B---3--:R-:W-:Y:S04]  /*64aa0*/  STL [R1+0x38c4], R58 ;  /* 0x0038c43a01007387 */ /* 0x008fe80000100800 */
[----:B------:R-:W-:Y:S04]  /*64ab0*/  STL.64 [R1+0x520], R16 ;  /* 0x0005201001007387 */ /* 0x000fe80000100a00 */
[----:B------:R2:W-:Y:S04]  /*64ac0*/  STL.64 [R1+0x528], R18 ;  /* 0x0005281201007387 */ /* 0x0005e80000100a00 */
[----:B------:R-:W-:Y:S01]  /*64ad0*/  STL [R1+0x38c0], R59 ;  /* 0x0038c03b01007387 */ /* 0x000fe20000100800 */
[----:B--2---:R-:W-:-:S15]  /*64ae0*/  HMMA.16816.F32 R16, R4, R24, R20 ;  /* 0x000000180410723c */ /* 0x004fde0000001814 */
[----:B------:R-:W-:-:S04]  /*64af0*/  NOP ;  /* 0x0000000000007918 */ /* 0x000fc80000000000 */
[----:B------:R0:W-:Y:S04]  /*64b00*/  STL.64 [R1+0x510], R16 ;  /* 0x0005101001007387 */ /* 0x0001e80000100a00 */
[----:B------:R1:W-:Y:S04]  /*64b10*/  STL.64 [R1+0x518], R18 ;  /* 0x0005181201007387 */ /* 0x0003e80000100a00 */
[----:B------:R-:W2:Y:S04]  /*64b20*/  LDL.LU R32, [R1+0x17f0] ;  /* 0x0017f00001207983 */ /* 0x000ea80000300800 */
[----:B------:R-:W2:Y:S04]  /*64b30*/  LDL.LU R33, [R1+0x17f4] ;  /* 0x0017f40001217983 */ /* 0x000ea80000300800 */
[----:B------:R-:W3:Y:S04]  /*64b40*/  LDL.LU R34, [R1+0x17f8] ;  /* 0x0017f80001227983 */ /* 0x000ee80000300800 */
[----:B------:R-:W3:Y:S01]  /*64b50*/  LDL.LU R35, [R1+0x17fc] ;  /* 0x0017fc0001237983 */ /* 0x000ee20000300800 */
[----:B------:R-:W-:-:S02]  /*64b60*/  IMAD.MOV.U32 R36, RZ, RZ, R15 ;  /* 0x000000ffff247224 */ /* 0x000fc400078e000f */
[----:B------:R-:W-:Y:S01]  /*64b70*/  IMAD.MOV.U32 R37, RZ, RZ, R14 ;  /* 0x000000ffff257224 */ /* 0x000fe200078e000e */
[----:B---3--:R-:W-:Y:S04]  /*64b80*/  STL.64 [R1+0x42f0], R34 ;  /* 0x0042f02201007387 */ /* 0x008fe80000100a00 */
[----:B--2---:R2:W-:Y:S04]  /*64b90*/  STL.64 [R1+0x42e8], R32 ;  /* 0x0042e82001007387 */ /* 0x0045e80000100a00 */
[----:B------:R-:W-:Y:S04]  /*64ba0*/  STL.64 [R1+0x42f8], R36 ;  /* 0x0042f82401007387 */ /* 0x000fe80000100a00 */
[----:B------:R-:W3:Y:S04]  /*64bb0*/  LDL.LU R52, [R1+0x1800] ;  /* 0x0018000001347983 */ /* 0x000ee80000300800 */
[----:B------:R-:W3:Y:S04]  /*64bc0*/  LDL.LU R53, [R1+0x1804] ;  /* 0x0018040001357983 */ /* 0x000ee80000300800 */
[----:B------:R-:W4:Y:S04]  /*64bd0*/  LDL.LU R54, [R1+0x1808] ;  /* 0x0018080001367983 */ /* 0x000f280000300800 */
[----:B------:R-:W4:Y:S04]  /*64be0*/  LDL.LU R55, [R1+0x180c] ;  /* 0x00180c0001377983 */ /* 0x000f280000300800 */
[----:B----4-:R-:W-:Y:S04]  /*64bf0*/  STL.64 [R1+0x4310], R54 ;  /* 0x0043103601007387 */ /* 0x010fe80000100a00 */
[----:B---3--:R-:W-:Y:S04]  /*64c00*/  STL.64 [R1+0x4308], R52 ;  /* 0x0043083401007387 */ /* 0x008fe80000100a00 */
[----:B0-----:R-:W3:Y:S04]  /*64c10*/  LDL.LU R16, [R1+0x1820] ;  /* 0x0018200001107983 */ /* 0x001ee80000300800 */
[----:B------:R-:W3:Y:S04]  /*64c20*/  LDL.LU R17, [R1+0x1824] ;  /* 0x0018240001117983 */ /* 0x000ee80000300800 */
[----:B-1----:R-:W4:Y:S04]  /*64c30*/  LDL.LU R18, [R1+0x1828] ;  /* 0x0018280001127983 */ /* 0x002f280000300800 */
[----:B------:R-:W4:Y:S01]  /*64c40*/  LDL.LU R19, [R1+0x182c] ;  /* 0x00182c0001137983 */ /* 0x000f220000300800 */
[----:B--2---:R-:W-:-:S02]  /*64c50*/  IMAD.MOV.U32 R32, RZ, RZ, R13 ;  /* 0x000000ffff207224 */ /* 0x004fc400078e000d */
[----:B------:R-:W-:Y:S01]  /*64c60*/  IMAD.MOV.U32 R33, RZ, RZ, R12 ;  /* 0x000000ffff217224 */ /* 0x000fe200078e000c */
[----:B----4-:R-:W-:Y:S04]  /*64c70*/  STL.64 [R1+0x4328], R18 ;  /* 0x0043281201007387 */ /* 0x010fe80000100a00 */
[----:B---3--:R0:W-:Y:S04]  /*64c80*/  STL.64 [R1+0x4320], R16 ;  /* 0x0043201001007387 */ /* 0x0081e80000100a00 */
[----:B------:R-:W-:Y:S04]  /*64c90*/  STL.64 [R1+0x4330], R32 ;  /* 0x0043302001007387 */ /* 0x000fe80000100a00 */
[----:B------:R-:W2:Y:S04]  /*64ca0*/  LDL.LU R40, [R1+0x1840] ;  /* 0x0018400001287983 */ /* 0x000ea80000300800 */
[----:B------:R-:W2:Y:S04]  /*64cb0*/  LDL.LU R41, [R1+0x1844] ;  /* 0x0018440001297983 */ /* 0x000ea80000300800 */
[----:B------:R-:W3:Y:S04]  /*64cc0*/  LDL.LU R42, [R1+0x1848] ;  /* 0x00184800012a7983 */ /* 0x000ee80000300800 */
[----:B------:R-:W3:Y:S04]  /*64cd0*/  LDL.LU R43, [R1+0x184c] ;  /* 0x00184c00012b7983 */ /* 0x000ee80000300800 */
[----:B---3--:R-:W-:Y:S04]  /*64ce0*/  STL.64 [R1+0x4340], R42 ;  /* 0x0043402a01007387 */ /* 0x008fe80000100a00 */
[----:B--2---:R-:W-:Y:S04]  /*64cf0*/  STL.64 [R1+0x4338], R40 ;  /* 0x0043382801007387 */ /* 0x004fe80000100a00 */
        /* <DEDUP_REMOVED lines=8> */
[----:B------:R-:W-:Y:S04]  /*64d80*/  STL.64 [R1+0x4358], R16 ;  /* 0x0043581001007387 */ /* 0x000fe80000100a00 */
[----:B0-----:R-:W2:Y:S04]  /*64d90*/  LDL.LU R20, [R1+0x1870] ;  /* 0x0018700001147983 */ /* 0x001ea80000300800 */
[----:B------:R-:W2:Y:S04]  /*64da0*/  LDL.LU R21, [R1+0x1874] ;  /* 0x0018740001157983 */ /* 0x000ea80000300800 */
[----:B------:R-:W3:Y:S04]  /*64db0*/  LDL.LU R22, [R1+0x1878] ;  /* 0x0018780001167983 */ /* 0x000ee80000300800 */
[----:B------:R-:W3:Y:S04]  /*64dc0*/  LDL.LU R23, [R1+0x187c] ;  /* 0x00187c0001177983 */ /* 0x000ee80000300800 */
[----:B---3--:R-:W-:Y:S04]  /*64dd0*/  STL.64 [R1+0x4368], R22 ;  /* 0x0043681601007387 */ /* 0x008fe80000100a00 */
[----:B--2---:R0:W-:Y:S04]  /*64de0*/  STL.64 [R1+0x4360], R20 ;  /* 0x0043601401007387 */ /* 0x0041e80000100a00 */
[----:B------:R-:W2:Y:S04]  /*64df0*/  LDL.LU R12, [R1+0x10a0] ;  /* 0x0010a000010c7983 */ /* 0x000ea80000300800 */
[----:B------:R-:W2:Y:S04]  /*64e00*/  LDL.LU R13, [R1+0x10a4] ;  /* 0x0010a400010d7983 */ /* 0x000ea80000300800 */
[----:B------:R-:W2:Y:S04]  /*64e10*/  LDL.LU R14, [R1+0x10a8] ;  /* 0x0010a800010e7983 */ /* 0x000ea80000300800 */
[----:B------:R-:W2:Y:S01]  /*64e20*/  LDL.LU R15, [R1+0x10ac] ;  /* 0x0010ac00010f7983 */ /* 0x000ea20000300800 */
[----:B0-----:R-:W-:-:S02]  /*64e30*/  IMAD.MOV.U32 R20, RZ, RZ, R3 ;  /* 0x000000ffff147224 */ /* 0x001fc400078e0003 */
[----:B------:R-:W-:-:S05]  /*64e40*/  IMAD.MOV.U32 R21, RZ, RZ, R2 ;  /* 0x000000ffff157224 */ /* 0x000fca00078e0002 */
[----:B------:R-:W-:Y:S04]  /*64e50*/  STL.64 [R1+0x4378], R20 ;  /* 0x0043781401007387 */ /* 0x000fe80000100a00 */
[----:B------:R-:W3:Y:S01]  /*64e60*/  LDL.64 R16, [R1+0xd0] ;  /* 0x0000d00001107983 */ /* 0x000ee20000100a00 */
[----:B------:R-:W-:Y:S02]  /*64e70*/  IMAD.MOV.U32 R51, RZ, RZ, R24 ;  /* 0x000000ffff337224 */ /* 0x000fe400078e0018 */
[----:B------:R-:W-:Y:S01]  /*64e80*/  IMAD.MOV.U32 R50, RZ, RZ, R25 ;  /* 0x000000ffff327224 */ /* 0x000fe200078e0019 */
[----:B------:R-:W0:Y:S01]  /*64e90*/  S2R R3, SR_TID.X ;  /* 0x0000000000037919 */ /* 0x000e220000002100 */
[----:B--2---:R-:W-:Y:S01]  /*64ea0*/  HMMA.16816.F32 R12, R4, R8, R12 ;  /* 0x00000008040c723c */ /* 0x004fe2000000180c */
[----:B---3--:R1:W-:Y:S04]  /*64eb0*/  STL.64 [R1+0x4370], R16 ;  /* 0x0043701001007387 */ /* 0x0083e80000100a00 */
[----:B-1----:R-:W2:Y:S04]  /*64ec0*/  LDL.LU R16, [R1+0x1890] ;  /* 0x0018900001107983 */ /* 0x002ea80000300800 */
[----:B------:R-:W2:Y:S04]  /*64ed0*/  LDL.LU R17, [R1+0x1894] ;  /* 0x0018940001117983 */ /* 0x000ea80000300800 */
[----:B------:R-:W2:Y:S04]  /*64ee0*/  LDL.LU R18, [R1+0x1898] ;  /* 0x0018980001127983 */ /* 0x000ea80000300800 */
        /* <DEDUP_REMOVED lines=9> */
[----:B------:R-:W2:Y:S04]  /*64f80*/  LDL.64 R40, [R1+0xc0] ;  /* 0x0000c00001287983 */ /* 0x000ea80000100a00 */
        /* <DEDUP_REMOVED lines=10> */
[----:B------:R-:W2:Y:S04]  /*65030*/  LDL.64 R28, [R1+0x40] ;  /* 0x00004000011c7983 */ /* 0x000ea80000100a00 */
[----:B------:R-:W-:Y:S04]  /*65040*/  STL.64 [R1+0x42c8], R50 ;  /* 0x0042c83201007387 */ /* 0x000fe80000100a00 */
[----:B------:R1:W-:Y:S04]  /*65050*/  STL.64 [R1+0x42c0], R48 ;  /* 0x0042c03001007387 */ /* 0x0003e80000100a00 */
[----:B-1----:R-:W2:Y:S04]  /*65060*/  LDL.64 R48, [R1+0x60] ;  /* 0x0000600001307983 */ /* 0x002ea80000100a00 */
[----:B------:R1:W-:Y:S04]  /*65070*/  STL.64 [R1+0x500], R12 ;  /* 0x0005000c01007387 */ /* 0x0003e80000100a00 */
[----:B------:R-:W-:Y:S04]  /*65080*/  STL.64 [R1+0x508], R14 ;  /* 0x0005080e01007387 */ /* 0x000fe80000100a00 */
[----:B-1----:R-:W4:Y:S01]  /*65090*/  LDL.LU.64 R12, [R1+0x4388] ;  /* 0x00438800010c7983 */ /* 0x002f220000300a00 */
[C---:B0-----:R-:W-:Y:S01]  /*650a0*/  LOP3.LUT R11, R3.reuse, 0x7, RZ, 0xc0, !PT ;  /* 0x00000007030b7812 */ /* 0x041fe200078ec0ff */
[----:B------:R-:W-:-:S02]  /*650b0*/  IMAD.SHL.U32 R2, R3, 0x80, RZ ;  /* 0x0000008003027824 */ /* 0x000fc400078e00ff */
[----:B------:R-:W-:Y:S02]  /*650c0*/  IMAD.SHL.U32 R3, R3, 0x2, RZ ;  /* 0x0000000203037824 */ /* 0x000fe400078e00ff */
[----:B------:R-:W-:-:S05]  /*650d0*/  IMAD R11, R11, 0x110, RZ ;  /* 0x000001100b0b7824 */ /* 0x000fca00078e02ff */
[----:B------:R-:W-:-:S04]  /*650e0*/  LOP3.LUT R3, R11, 0x10, R3, 0x78, !PT ;  /* 0x000000100b037812 */ /* 0x000fc800078e7803 */
[----:B------:R-:W-:Y:S01]  /*650f0*/  LOP3.LUT R3, R3, 0x800, R2, 0xf8, !PT ;  /* 0x0000080003037812 */ /* 0x000fe200078ef802 */
[----:B------:R-:W-:Y:S02]  /*65100*/  IMAD.MOV.U32 R59, RZ, RZ, R8 ;  /* 0x000000ffff3b7224 */ /* 0x000fe400078e0008 */
[----:B------:R-:W-:Y:S02]  /*65110*/  IMAD.MOV.U32 R58, RZ, RZ, R9 ;  /* 0x000000ffff3a7224 */ /* 0x000fe400078e0009 */
[----:B------:R-:W0:Y:S04]  /*65120*/  LDSM.16.MT88.4 R8, [R3+UR5+0xa080] ;  /* 0x00a080050308783b */ /* 0x000e280008004200 */
[----:B------:R-:W-:Y:S04]  /*65130*/  STL.64 [R1+0x42d8], R58 ;  /* 0x0042d83a01007387 */ /* 0x000fe80000100a00 */
[----:B------:R1:W-:Y:S04]  /*65140*/  STL.64 [R1+0x42d0], R56 ;  /* 0x0042d03801007387 */ /* 0x0003e80000100a00 */
[----:B-1----:R-:W2:Y:S04]  /*65150*/  LDL.LU R56, [R1+0x1810] ;  /* 0x0018100001387983 */ /* 0x002ea80000300800 */
[----:B------:R-:W2:Y:S04]  /*65160*/  LDL.LU R57, [R1+0x1814] ;  /* 0x0018140001397983 */ /* 0x000ea80000300800 */
[----:B------:R-:W2:Y:S04]  /*65170*/  LDL.LU R58, [R1+0x1818] ;  /* 0x00181800013a7983 */ /* 0x000ea80000300800 */
[----:B------:R-:W2:Y:S04]  /*65180*/  LDL.LU R59, [R1+0x181c] ;  /* 0x00181c00013b7983 */ /* 0x000ea80000300800 */
[----:B0-----:R-:W-:Y:S04]  /*65190*/  STL.64 [R1+0x4278], R10 ;  /* 0x0042780a01007387 */ /* 0x001fe80000100a00 */
[----:B------:R0:W-:Y:S04]  /*651a0*/  STL.64 [R1+0x4270], R8 ;  /* 0x0042700801007387 */ /* 0x0001e80000100a00 */
[----:B0-----:R-:W2:Y:S04]  /*651b0*/  LDL.LU R8, [R1+0x1880] ;  /* 0x0018800001087983 */ /* 0x001ea80000300800 */
[----:B------:R-:W2:Y:S04]  /*651c0*/  LDL.LU R9, [R1+0x1884] ;  /* 0x0018840001097983 */ /* 0x000ea80000300800 */
[----:B------:R-:W2:Y:S04]  /*651d0*/  LDL.LU R10, [R1+0x1888] ;  /* 0x00188800010a7983 */ /* 0x000ea80000300800 */
[----:B------:R-:W2:Y:S01]  /*651e0*/  LDL.LU R11, [R1+0x188c] ;  /* 0x00188c00010b7983 */ /* 0x000ea20000300800 */
[----:B----4-:R-:W-:-:S15]  /*651f0*/  HMMA.16816.F32 R24, R4, R12, R24 ;  /* 0x0000000c0418723c */ /* 0x010fde0000001818 */
[----:B------:R-:W-:-:S04]  /*65200*/  NOP ;  /* 0x0000000000007918 */ /* 0x000fc80000000000 */
[----:B------:R0:W-:Y:S04]  /*65210*/  STL.64 [R1+0xac0], R24 ;  /* 0x000ac01801007387 */ /* 0x0001e80000100a00 */
[----:B------:R-:W-:Y:S04]  /*65220*/  STL.64 [R1+0xac8], R26 ;  /* 0x000ac81a01007387 */ /* 0x000fe80000100a00 */
[----:B0-----:R-:W3:Y:S02]  /*65230*/  LDL.LU.64 R24, [R1+0x4380] ;  /* 0x0043800001187983 */ /* 0x001ee40000300a00 */
[----:B---3--:R-:W-:-:S15]  /*65240*/  HMMA.16816.F32 R20, R4, R24, R20 ;  /* 0x000000180414723c */ /* 0x008fde0000001814 */
[----:B------:R-:W-:-:S04]  /*65250*/  NOP ;  /* 0x0000000000007918 */ /* 0x000fc80000000000 */
[----:B------:R0:W-:Y:S04]  /*65260*/  STL.64 [R1+0xab0], R20 ;  /* 0x000ab01401007387 */ /* 0x0001e80000100a00 */
[----:B------:R2:W-:Y:S04]  /*65270*/  STL.64 [R1+0xab8], R22 ;  /* 0x000ab81601007387 */ /* 0x0005e80000100a00 */
[----:B0-----:R-:W2:Y:S02]  /*65280*/  LDL.LU.64 R20, [R1+0x4378] ;  /* 0x0043780001147983 */ /* 0x001ea40000300a00 */
[----:B--2---:R-:W-:Y:S02]  /*65290*/  HMMA.16816.F32 R20, R4, R20, R16 ;  /* 0x000000140414723c */ /* 0x004fe40000001810 */
[----:B------:R-:W2:-:S15]  /*652a0*/  LDL.LU.64 R16, [R1+0x4370] ;  /* 0x0043700001107983 */ /* 0x000e9e0000300a00 */
[----:B------:R-:W-:Y:S02]  /*652b0*/  NOP ;  /* 0x0000000000007918 */ /* 0x000fe40000000000 */
[----:B------:R-:W-:Y:S04]  /*652c0*/  STL.64 [R1+0xaa0], R20 ;  /* 0x000aa01401007387 */ /* 0x000fe80000100a00 */
[----:B------:R0:W-:Y:S04]  /*652d0*/  STL.64 [R1+0xaa8], R22 ;  /* 0x000aa81601007387 */ /* 0x0001e80000100a00 */
[----:B0-----:R-:W3:Y:S04]  /*652e0*/  LDL.LU.64 R22, [R1+0x4368] ;  /* 0x0043680001167983 */ /* 0x001ee80000300a00 */
[----:B------:R-:W3:Y:S01]  /*652f0*/  LDL.LU.64 R20, [R1+0x4360] ;  /* 0x0043600001147983 */ /* 0x000ee20000300a00 */
[----:B--2---:R-:W-:-:S15]  /*65300*/  HMMA.16816.F32 R8, R4, R16, R8 ;  /* 0x000000100408723c */ /* 0x004fde0000001808 */
[----:B------:R-:W-:-:S04]  /*65310*/  NOP ;  /* 0x0000000000007918 */ /* 0x000fc80000000000 */
[----:B------:R0:W-:Y:S04]  /*65320*/  STL.64 [R1+0xa90], R8 ;  /* 0x000a900801007387 */ /* 0x0001e80000100a00 */
[----:B------:R1:W-:Y:S01]  /*65330*/  STL.64 [R1+0xa98], R10 ;  /* 0x000a980a01007387 */ /* 0x0003e20000100a00 */
[----:B0-----:R-:W-:Y:S02]  /*65340*/  IMAD.MOV.U32 R9, RZ, RZ, R16 ;  /* 0x000000ffff097224 */ /* 0x001fe400078e0010 */
[----:B------:R-:W-:Y:S02]  /*65350*/  IMAD.MOV.U32 R8, RZ, RZ, R17 ;  /* 0x000000ffff087224 */ /* 0x000fe400078e0011 */
[----:B------:R-:W2:Y:S01]  /*65360*/  LDL.LU.64 R16, [R1+0x4358] ;  /* 0x0043580001107983 */ /* 0x000ea20000300a00 */
[----:B---3--:R-:W-:Y:S01]  /*65370*/  HMMA.16816.F32 R20, R4, R40, R20 ;  /* 0x000000280414723c */ /* 0x008fe20000001814 */
[----:B-1----:R-:W-:Y:S01]  /*65380*/  IMAD.MOV.U32 R11, RZ, RZ, R40 ;  /* 0x000000ffff0b7224 */ /* 0x002fe200078e0028 */
[----:B------:R-:W-:-:S15]  /*65390*/  MOV R10, R41 ;  /* 0x00000029000a7202 */ /* 0x000fde0000000f00 */
[----:B------:R-:W-:Y:S02]  /*653a0*/  NOP ;  /* 0x0000000000007918 */ /* 0x000fe40000000000 */
[----:B------:R-:W-:Y:S04]  /*653b0*/  STL.64 [R1+0xa80], R20 ;  /* 0x000a801401007387 */ /* 0x000fe80000100a00 */
[----:B------:R0:W-:Y:S04]  /*653c0*/  STL.64 [R1+0xa88], R22 ;  /* 0x000a881601007387 */ /* 0x0001e80000100a00 */
[----:B0-----:R-:W3:Y:S04]  /*653d0*/  LDL.LU.64 R22, [R1+0x4350] ;  /* 0x0043500001167983 */ /* 0x001ee80000300a00 */
[----:B------:R-:W3:Y:S04]  /*653e0*/  LDL.LU.64 R20, [R1+0x4348] ;  /* 0x0043480001147983 */ /* 0x000ee80000300a00 */
[----:B------:R-:W4:Y:S04]  /*653f0*/  LDL.LU.64 R42, [R1+0x4340] ;  /* 0x00434000012a7983 */ /* 0x000f280000300a00 */
[----:B------:R-:W4:Y:S01]  /*65400*/  LDL.LU.64 R40, [R1+0x4338] ;  /* 0x0043380001287983 */ /* 0x000f220000300a00 */
[----:B--2---:R-:W-:Y:S03]  /*65410*/  HMMA.16816.F32 R16, R4, R16, R32 ;  /* 0x000000100410723c */ /* 0x004fe60000001820 */
[----:B------:R-:W2:-:S15]  /*65420*/  LDL.LU.64 R32, [R1+0x4330] ;  /* 0x0043300001207983 */ /* 0x000e9e0000300a00 */
[----:B------:R-:W-:Y:S01]  /*65430*/  NOP ;  /* 0x0000000000007918 */ /* 0x000fe20000000000 */
[----:B------:R-:W-:Y:S01]  /*65440*/  STL.64 [R1+0xa70], R16 ;  /* 0x000a701001007387 */ /* 0x000fe20000100a00 */
[C---:B---3--:R-:W-:Y:S08]  /*65450*/  HMMA.16816.F32 R20, R4.reuse, R52, R20 ;  /* 0x000000340414723c */ /* 0x048ff00000001814 */
[----:B----4-:R-:W-:Y:S01]  /*65460*/  HMMA.16816.F32 R40, R4, R44, R40 ;  /* 0x0000002c0428723c */ /* 0x010fe20000001828 */
[----:B------:R0:W-:Y:S04]  /*65470*/  STL.64 [R1+0xa78], R18 ;  /* 0x000a781201007387 */ /* 0x0001e80000100a00 */
[----:B0-----:R-:W3:Y:S04]  /*65480*/  LDL.LU.64 R18, [R1+0x4328] ;  /* 0x0043280001127983 */ /* 0x001ee80000300a00 */
[----:B------:R-:W3:Y:S04]  /*65490*/  LDL.LU.64 R16, [R1+0x4320] ;  /* 0x0043200001107983 */ /* 0x000ee80000300a00 */
[----:B------:R0:W-:Y:S04]  /*654a0*/  STL.64 [R1+0xa60], R20 ;  /* 0x000a601401007387 */ /* 0x0001e80000100a00 */
[----:B------:R1:W-:Y:S04]  /*654b0*/  STL.64 [R1+0xa68], R22 ;  /* 0x000a681601007387 */ /* 0x0003e80000100a00 */
[----:B0-----:R-:W3:Y:S01]  /*654c0*/  LDL.LU.64 R20, [R1+0x4318] ;  /* 0x0043180001147983 */ /* 0x001ee20000300a00 */
[----:B-1----:R-:W-:-:S02]  /*654d0*/  IMAD.MOV.U32 R23, RZ, RZ, R52 ;  /* 0x000000ffff177224 */ /* 0x002fc400078e0034 */
[----:B------:R-:W-:Y:S01]  /*654e0*/  IMAD.MOV.U32 R22, RZ, RZ, R53 ;  /* 0x000000ffff167224 */ /* 0x000fe200078e0035 */
[----:B------:R-:W4:Y:S04]  /*654f0*/  LDL.LU.64 R54, [R1+0x4310] ;  /* 0x0043100001367983 */ /* 0x000f280000300a00 */
[----:B------:R-:W4:Y:S04]  /*65500*/  LDL.LU.64 R52, [R1+0x4308] ;  /* 0x0043080001347983 */ /* 0x000f280000300a00 */
[----:B------:R0:W-:Y:S04]  /*65510*/  STL.64 [R1+0xa50], R40 ;  /* 0x000a502801007387 */ /* 0x0001e80000100a00 */
[----:B------:R1:W-:Y:S04]  /*65520*/  STL.64 [R1+0xa58], R42 ;  /* 0x000a582a01007387 */ /* 0x0003e80000100a00 */
[----:B0-----:R-:W4:Y:S01]  /*65530*/  LDL.LU.64 R40, [R1+0x4300] ;  /* 0x0043000001287983 */ /* 0x001f220000300a00 */
[----:B-1----:R-:W-:-:S02]  /*65540*/  IMAD.MOV.U32 R43, RZ, RZ, R44 ;  /* 0x000000ffff2b7224 */ /* 0x002fc400078e002c */
[----:B------:R-:W-:Y:S02]  /*65550*/  IMAD.MOV.U32 R42, RZ, RZ, R45 ;  /* 0x000000ffff2a7224 */ /* 0x000fe400078e002d */
[----:B------:R-:W4:Y:S01]  /*65560*/  LDL.64 R44, [R1+0x30] ;  /* 0x00003000012c7983 */ /* 0x000f220000100a00 */
[----:B--2---:R-:W-:Y:S03]  /*65570*/  HMMA.16816.F32 R32, R4, R32, R36 ;  /* 0x000000200420723c */ /* 0x004fe60000001824 */
[----:B------:R-:W4:-:S15]  /*65580*/  LDL.LU.64 R36, [R1+0x42f8] ;  /* 0x0042f80001247983 */ /* 0x000f1e0000300a00 */
[----:B------:R-:W-:Y:S01]  /*65590*/  NOP ;  /* 0x0000000000007918 */ /* 0x000fe20000000000 */
[----:B------:R-:W-:Y:S04]  /*655a0*/  STL.64 [R1+0xa40], R32 ;  /* 0x000a402001007387 */ /* 0x000fe80000100a00 */
[----:B------:R0:W-:Y:S04]  /*655b0*/  STL.64 [R1+0xa48], R34 ;  /* 0x000a482201007387 */ /* 0x0001e80000100a00 */
[----:B0-----:R-:W2:Y:S04]  /*655c0*/  LDL.LU.64 R34, [R1+0x42f0] ;  /* 0x0042f00001227983 */ /* 0x001ea80000300a00 */
[----:B------:R-:W2:Y:S01]  /*655d0*/  LDL.LU.64 R32, [R1+0x42e8] ;  /* 0x0042e80001207983 */ /* 0x000ea20000300a00 */
[C---:B------:R-:W-:Y:S08]  /*655e0*/  HMMA.16816.F32 R56, R4.reuse, R48, R56 ;  /* 0x000000300438723c */ /* 0x040ff00000001838 */
[----:B---3--:R-:W-:Y:S01]  /*655f0*/  HMMA.16816.F32 R16, R4, R20, R16 ;  /* 0x000000140410723c */ /* 0x008fe20000001810 */
[----:B------:R-:W-:-:S15]  /*65600*/  IMAD.MOV.U32 R15, RZ, RZ, R49 ;  /* 0x000000ffff0f7224 */ /* 0x000fde00078e0031 */
[----:B------:R-:W-:-:S03]  /*65610*/  NOP ;  /* 0x0000000000007918 */ /* 0x000fc60000000000 */
[----:B------:R0:W-:Y:S04]  /*65620*/  STL.64 [R1+0xa30], R16 ;  /* 0x000a301001007387 */ /* 0x0001e80000100a00 */
[----:B------:R1:W-:Y:S04]  /*65630*/  STL.64 [R1+0xa38], R18 ;  /* 0x000a381201007387 */ /* 0x0003e80000100a00 */
[----:B0-----:R-:W3:Y:S04]  /*65640*/  LDL.LU.64 R16, [R1+0x42e0] ;  /* 0x0042e00001107983 */ /* 0x001ee80000300a00 */
[----:B------:R-:W-:Y:S04]  /*65650*/  STL.64 [R1+0x4160], R20 ;  /* 0x0041601401007387 */ /* 0x000fe80000100a00 */
[----:B------:R0:W-:Y:S04]  /*65660*/  STL.64 [R1+0xa20], R56 ;  /* 0x000a203801007387 */ /* 0x0001e80000100a00 */
[----:B------:R0:W-:Y:S01]  /*65670*/  STL.64 [R1+0xa28], R58 ;  /* 0x000a283a01007387 */ /* 0x0001e20000100a00 */
[----:B-1----:R-:W-:-:S02]  /*65680*/  IMAD.MOV.U32 R18, RZ, RZ, R48 ;  /* 0x000000ffff127224 */ /* 0x002fc400078e0030 */
[----:B------:R-:W-:Y:S02]  /*65690*/  IMAD.MOV.U32 R14, RZ, RZ, R28 ;  /* 0x000000ffff0e7224 */ /* 0x000fe400078e001c */
[----:B------:R-:W-:Y:S01]  /*656a0*/  IMAD.MOV.U32 R3, RZ, RZ, R29 ;  /* 0x000000ffff037224 */ /* 0x000fe200078e001d */
[C---:B----4-:R-:W-:Y:S08]  /*656b0*/  HMMA.16816.F32 R36, R4.reuse, R36, R52 ;  /* 0x000000240424723c */ /* 0x050ff00000001834 */
[----:B--2---:R-:W-:Y:S11]  /*656c0*/  HMMA.16816.F32 R32, R4, R28, R32 ;  /* 0x0000001c0420723c */ /* 0x004ff60000001820 */
[----:B------:R-:W-:Y:S04]  /*656d0*/  STL.64 [R1+0xa10], R36 ;  /* 0x000a102401007387 */ /* 0x000fe80000100a00 */
[----:B------:R-:W-:Y:S04]  /*656e0*/  STL.64 [R1+0xa18], R38 ;  /* 0x000a182601007387 */ /* 0x000fe80000100a00 */
[----:B------:R1:W-:Y:S04]  /*656f0*/  STL.64 [R1+0xa00], R32 ;  /* 0x000a002001007387 */ /* 0x0003e80000100a00 */
[----:B------:R2:W-:Y:S04]  /*65700*/  STL.64 [R1+0xa08], R34 ;  /* 0x000a082201007387 */ /* 0x0005e80000100a00 */
[----:B0-----:R-:W4:Y:S04]  /*65710*/  LDL.LU R56, [R1+0x17d0] ;  /* 0x0017d00001387983 */ /* 0x001f280000300800 */
[----:B------:R-:W4:Y:S04]  /*65720*/  LDL.LU R57, [R1+0x17d4] ;  /* 0x0017d40001397983 */ /* 0x000f280000300800 */
[----:B------:R-:W4:Y:S04]  /*65730*/  LDL.LU R58, [R1+0x17d8] ;  /* 0x0017d800013a7983 */ /* 0x000f280000300800 */
[----:B------:R-:W4:Y:S04]  /*65740*/  LDL.LU R59, [R1+0x17dc] ;  /* 0x0017dc00013b7983 */ /* 0x000f280000300800 */
[----:B------:R-:W4:Y:S04]  /*65750*/  LDL.64 R48, [R1+0x20] ;  /* 0x0000200001307983 */ /* 0x000f280000100a00 */
[----:B-1----:R-:W3:Y:S04]  /*65760*/  LDL.LU R32, [R1+0x17a0] ;  /* 0x0017a00001207983 */ /* 0x002ee80000300800 */
[----:B------:R-:W3:Y:S04]  /*65770*/  LDL.LU R33, [R1+0x17a4] ;  /* 0x0017a40001217983 */ /* 0x000ee80000300800 */
[----:B--2---:R-:W2:Y:S04]  /*65780*/  LDL.LU R34, [R1+0x17a8] ;  /* 0x0017a80001227983 */ /* 0x004ea80000300800 */
[----:B------:R-:W2:Y:S04]  /*65790*/  LDL.LU R35, [R1+0x17ac] ;  /* 0x0017ac0001237983 */ /* 0x000ea80000300800 */
        /* <DEDUP_REMOVED lines=9> */
[----:B------:R-:W-:Y:S04]  /*65830*/  STL.64 [R1+0x41d8], R14 ;  /* 0x0041d80e01007387 */ /* 0x000fe80000100a00 */
[----:B------:R0:W-:Y:S04]  /*65840*/  STL.64 [R1+0x41d0], R12 ;  /* 0x0041d00c01007387 */ /* 0x0001e80000100a00 */
[----:B0-----:R-:W2:Y:S04]  /*65850*/  LDL.LU R12, [R1+0x17e0] ;  /* 0x0017e000010c7983 */ /* 0x001ea80000300800 */
[----:B------:R-:W2:Y:S04]  /*65860*/  LDL.LU R13, [R1+0x17e4] ;  /* 0x0017e400010d7983 */ /* 0x000ea80000300800 */
[----:B------:R-:W2:Y:S04]  /*65870*/  LDL.LU R14, [R1+0x17e8] ;  /* 0x0017e800010e7983 */ /* 0x000ea80000300800 */
[----:B------:R-:W2:Y:S01]  /*65880*/  LDL.LU R15, [R1+0x17ec] ;  /* 0x0017ec00010f7983 */ /* 0x000ea20000300800 */
[----:B------:R-:W-:-:S02]  /*65890*/  IMAD.MOV.U32 R21, RZ, RZ, R44 ;  /* 0x000000ffff157224 */ /* 0x000fc400078e002c */
[----:B------:R-:W-:Y:S01]  /*658a0*/  IMAD.MOV.U32 R20, RZ, RZ, R45 ;  /* 0x000000ffff147224 */ /* 0x000fe200078e002d */
[C---:B----4-:R-:W-:Y:S08]  /*658b0*/  HMMA.16816.F32 R56, R4.reuse, R48, R56 ;  /* 0x000000300438723c */ /* 0x050ff00000001838 */
[C---:B--2---:R-:W-:Y:S08]  /*658c0*/  HMMA.16816.F32 R12, R4.reuse, R44, R12 ;  /* 0x0000002c040c723c */ /* 0x044ff0000000180c */
[C---:B------:R-:W-:Y:S08]  /*658d0*/  HMMA.16816.F32 R36, R4.reuse, R52, R36 ;  /* 0x000000340424723c */ /* 0x040ff00000001824 */
[----:B---3--:R-:W-:Y:S03]  /*658e0*/  HMMA.16816.F32 R28, R4, R16, R28 ;  /* 0x00000010041c723c */ /* 0x008fe6000000181c */
        /* <DEDUP_REMOVED lines=10> */
[----:B------:R-:W-:Y:S04]  /*65990*/  STL.64 [R1+0x41b8], R22 ;  /* 0x0041b81601007387 */ /* 0x000fe80000100a00 */
[----:B------:R0:W-:Y:S01]  /*659a0*/  STL.64 [R1+0x41b0], R20 ;  /* 0x0041b01401007387 */ /* 0x0001e20000100a00 */
[----:B------:R-:W-:-:S02]  /*659b0*/  IMAD.MOV.U32 R27, RZ, RZ, R48 ;  /* 0x000000ffff1b7224 */ /* 0x000fc400078e0030 */
[----:B------:R-:W-:Y:S01]  /*659c0*/  IMAD.MOV.U32 R26, RZ, RZ, R49 ;  /* 0x000000ffff1a7224 */ /* 0x000fe200078e0031 */
[----:B0-----:R-:W4:Y:S04]  /*659d0*/  LDL.LU R20, [R1+0x1750] ;  /* 0x0017500001147983 */ /* 0x001f280000300800 */
[----:B------:R-:W4:Y:S04]  /*659e0*/  LDL.LU R21, [R1+0x1754] ;  /* 0x0017540001157983 */ /* 0x000f280000300800 */
[----:B------:R-:W4:Y:S04]  /*659f0*/  LDL.LU R22, [R1+0x1758] ;  /* 0x0017580001167983 */ /* 0x000f280000300800 */
[----:B------:R-:W4:Y:S04]  /*65a00*/  LDL.LU R23, [R1+0x175c] ;  /* 0x00175c0001177983 */ /* 0x000f280000300800 */
[----:B------:R-:W-:Y:S04]  /*65a10*/  STL.64 [R1+0x9e0], R56 ;  /* 0x0009e03801007387 */ /* 0x000fe80000100a00 */
[----:B------:R0:W-:Y:S04]  /*65a20*/  STL.64 [R1+0x9e8], R58 ;  /* 0x0009e83a01007387 */ /* 0x0001e80000100a00 */
[----:B0-----:R-:W2:Y:S04]  /*65a30*/  LDL.LU.64 R58, [R1+0x42d8] ;  /* 0x0042d800013a7983 */ /* 0x001ea80000300a00 */
[----:B------:R-:W2:Y:S04]  /*65a40*/  LDL.LU.64 R56, [R1+0x42d0] ;  /* 0x0042d00001387983 */ /* 0x000ea80000300a00 */
[----:B------:R-:W2:Y:S04]  /*65a50*/  LDL.LU.64 R50, [R1+0x42c8] ;  /* 0x0042c80001327983 */ /* 0x000ea80000300a00 */
        /* <DEDUP_REMOVED lines=8> */
[----:B------:R1:W-:Y:S04]  /*65ae0*/  STL.64 [R1+0x9d8], R38 ;  /* 0x0009d82601007387 */ /* 0x0003e80000100a00 */
[----:B0-----:R-:W2:Y:S01]  /*65af0*/  LDL.LU.64 R36, [R1+0x42b8] ;  /* 0x0042b80001247983 */ /* 0x001ea20000300a00 */
[----:B-1----:R-:W-:-:S02]  /*65b00*/  IMAD.MOV.U32 R39, RZ, RZ, R52 ;  /* 0x000000ffff277224 */ /* 0x002fc400078e0034 */
[----:B------:R-:W-:Y:S02]  /*65b10*/  IMAD.MOV.U32 R38, RZ, RZ, R53 ;  /* 0x000000ffff267224 */ /* 0x000fe400078e0035 */
[----:B------:R-:W3:Y:S04]  /*65b20*/  LDL.LU.64 R52, [R1+0x42b0] ;  /* 0x0042b00001347983 */ /* 0x000ee80000300a00 */
[----:B------:R0:W-:Y:S04]  /*65b30*/  STL.64 [R1+0x9c0], R28 ;  /* 0x0009c01c01007387 */ /* 0x0001e80000100a00 */
[----:B------:R1:W-:Y:S04]  /*65b40*/  STL.64 [R1+0x9c8], R30 ;  /* 0x0009c81e01007387 */ /* 0x0003e80000100a00 */
[----:B0-----:R-:W2:Y:S02]  /*65b50*/  LDL.LU.64 R28, [R1+0x42a8] ;  /* 0x0042a800011c7983 */ /* 0x001ea40000300a00 */
[----:B--2---:R-:W-:-:S15]  /*65b60*/  HMMA.16816.F32 R32, R4, R28, R32 ;  /* 0x0000001c0420723c */ /* 0x004fde0000001820 */
[----:B------:R-:W-:-:S04]  /*65b70*/  NOP ;  /* 0x0000000000007918 */ /* 0x000fc80000000000 */
[----:B-1----:R-:W-:Y:S01]  /*65b80*/  IMAD.MOV.U32 R30, RZ, RZ, R34 ;  /* 0x000000ffff1e7224 */ /* 0x002fe200078e0022 */
[----:B------:R0:W-:Y:S01]  /*65b90*/  STL.64 [R1+0x9b0], R32 ;  /* 0x0009b02001007387 */ /* 0x0001e20000100a00 */
[----:B------:R-:W-:-:S03]  /*65ba0*/  IMAD.MOV.U32 R31, RZ, RZ, R35 ;  /* 0x000000ffff1f7224 */ /* 0x000fc600078e0023 */
[----:B------:R-:W2:Y:S04]  /*65bb0*/  LDL.LU.64 R34, [R1+0x42a0] ;  /* 0x0042a00001227983 */ /* 0x000ea80000300a00 */
        /* <DEDUP_REMOVED lines=9> */
[----:B------:R0:W-:Y:S04]  /*65c50*/  STL.64 [R1+0x9a0], R44 ;  /* 0x0009a02c01007387 */ /* 0x0001e80000100a00 */
[----:B------:R-:W-:Y:S04]  /*65c60*/  STL.64 [R1+0x9a8], R46 ;  /* 0x0009a82e01007387 */ /* 0x000fe80000100a00 */
[----:B0-----:R-:W2:Y:S04]  /*65c70*/  LDL.LU.64 R44, [R1+0x4290] ;  /* 0x00429000012c7983 */ /* 0x001ea80000300a00 */
[----:B------:R-:W-:Y:S04]  /*65c80*/  STL.64 [R1+0x40c8], R34 ;  /* 0x0040c82201007387 */ /* 0x000fe80000100a00 */
[----:B------:R0:W-:Y:S04]  /*65c90*/  STL.64 [R1+0x40c0], R32 ;  /* 0x0040c02001007387 */ /* 0x0001e80000100a00 */
[----:B0-----:R-:W2:Y:S04]  /*65ca0*/  LDL.LU R32, [R1+0x1780] ;  /* 0x0017800001207983 */ /* 0x001ea80000300800 */
[----:B------:R-:W2:Y:S04]  /*65cb0*/  LDL.LU R33, [R1+0x1784] ;  /* 0x0017840001217983 */ /* 0x000ea80000300800 */
[----:B------:R-:W2:Y:S04]  /*65cc0*/  LDL.LU R34, [R1+0x1788] ;  /* 0x0017880001227983 */ /* 0x000ea80000300800 */
[----:B------:R-:W2:Y:S01]  /*65cd0*/  LDL.LU R35, [R1+0x178c] ;  /* 0x00178c0001237983 */ /* 0x000ea20000300800 */
[----:B------:R-:W0:Y:S01]  /*65ce0*/  S2R R19, SR_TID.X ;  /* 0x0000000000137919 */ /* 0x000e220000002100 */
[----:B------:R-:W1:Y:S01]  /*65cf0*/  S2R R2, SR_TID.X ;  /* 0x0000000000027919 */ /* 0x000e620000002100 */
[C---:B---3--:R-:W-:Y:S08]  /*65d00*/  HMMA.16816.F32 R28, R4.reuse, R40, R28 ;  /* 0x00000028041c723c */ /* 0x048ff0000000181c */
[C---:B----4-:R-:W-:Y:S08]  /*65d10*/  HMMA.16816.F32 R20, R4.reuse, R48, R20 ;  /* 0x000000300414723c */ /* 0x050ff00000001814 */
[----:B------:R-:W-:Y:S01]  /*65d20*/  HMMA.16816.F32 R12, R4, R52, R12 ;  /* 0x00000034040c723c */ /* 0x000fe2000000180c */
[----:B------:R-:W-:Y:S04]  /*65d30*/  STL.64 [R1+0x40d0], R36 ;  /* 0x0040d02401007387 */ /* 0x000fe80000100a00 */
[----:B------:R-:W-:Y:S01]  /*65d40*/  STL.64 [R1+0x41e0], R38 ;  /* 0x0041e02601007387 */ /* 0x000fe20000100a00 */
[----:B0-----:R-:W-:Y:S01]  /*65d50*/  LOP3.LUT R54, R19, 0x7, RZ, 0xc0, !PT ;  /* 0x0000000713367812 */ /* 0x001fe200078ec0ff */
[----:B-1----:R-:W-:-:S04]  /*65d60*/  IMAD.SHL.U32 R19, R2, 0x2, RZ ;  /* 0x0000000202137824 */ /* 0x002fc800078e00ff */
[----:B------:R-:W-:-:S05]  /*65d70*/  IMAD R54, R54, 0x110, RZ ;  /* 0x0000011036367824 */ /* 0x000fca00078e02ff */
[----:B------:R-:W-:Y:S01]  /*65d80*/  LOP3.LUT R19, R54, 0x10, R19, 0x78, !PT ;  /* 0x0000001036137812 */ /* 0x000fe200078e7813 */
[C---:B--2---:R-:W-:Y:S08]  /*65d90*/  HMMA.16816.F32 R24, R4.reuse, R44, R24 ;  /* 0x0000002c0418723c */ /* 0x044ff00000001818 */
[----:B------:R-:W-:-:S15]  /*65da0*/  HMMA.16816.F32 R32, R4, R36, R32 ;  /* 0x000000240420723c */ /* 0x000fde0000001820 */
[----:B------:R-:W-:-:S04]  /*65db0*/  NOP ;  /* 0x0000000000007918 */ /* 0x000fc80000000000 */
[----:B------:R-:W-:Y:S04]  /*65dc0*/  STL.64 [R1+0x990], R32 ;  /* 0x0009902001007387 */ /* 0x000fe80000100a00 */
[----:B------:R-:W-:Y:S04]  /*65dd0*/  STL.64 [R1+0x998], R34 ;  /* 0x0009982201007387 */ /* 0x000fe80000100a00 */
[----:B------:R-:W-:Y:S04]  /*65de0*/  STL.64 [R1+0x40d8], R40 ;  /* 0x0040d82801007387 */ /* 0x000fe80000100a00 */
[----:B------:R-:W-:Y:S04]  /*65df0*/  STL.64 [R1+0x41e8], R42 ;  /* 0x0041e82a01007387 */ /* 0x000fe80000100a00 */
[----:B------:R0:W-:Y:S04]  /*65e00*/  STL.64 [R1+0x980], R28 ;  /* 0x0009801c01007387 */ /* 0x0001e80000100a00 */
        /* <DEDUP_REMOVED lines=8> */
[----:B0-----:R-:W-:-:S02]  /*65e90*/  IMAD.MOV.U32 R28, RZ, RZ, R11 ;  /* 0x000000ffff1c7224 */ /* 0x001fc400078e000b */
[----:B------:R-:W-:Y:S02]  /*65ea0*/  IMAD.MOV.U32 R29, RZ, RZ, R10 ;  /* 0x000000ffff1d7224 */ /* 0x000fe400078e000a */
[----:B-1----:R-:W-:Y:S01]  /*65eb0*/  IMAD.MOV.U32 R48, RZ, RZ, R9 ;  /* 0x000000ffff307224 */ /* 0x002fe200078e0009 */
[----:B------:R-:W-:Y:S02]  /*65ec0*/  MOV R49, R8 ;  /* 0x0000000800317202 */ /* 0x000fe40000000f00 */
[----:B------:R-:W-:Y:S04]  /*65ed0*/  STL.64 [R1+0x41f0], R28 ;  /* 0x0041f01c01007387 */ /* 0x000fe80000100a00 */
[----:B------:R-:W-:Y:S04]  /*65ee0*/  STL.64 [R1+0x41f8], R48 ;  /* 0x0041f83001007387 */ /* 0x000fe80000100a00 */
[----:B--2---:R-:W2:Y:S04]  /*65ef0*/  LDL.LU R52, [R1+0x1090] ;  /* 0x0010900001347983 */ /* 0x004ea80000300800 */
[----:B------:R-:W2:Y:S04]  /*65f00*/  LDL.LU R53, [R1+0x1094] ;  /* 0x0010940001357983 */ /* 0x000ea80000300800 */
[----:B------:R-:W3:Y:S04]  /*65f10*/  LDL.LU R54, [R1+0x1098] ;  /* 0x0010980001367983 */ /* 0x000ee80000300800 */
[----:B------:R-:W3:Y:S04]  /*65f20*/  LDL.LU R55, [R1+0x109c] ;  /* 0x00109c0001377983 */ /* 0x000ee80000300800 */
[----:B---3--:R-:W-:Y:S04]  /*65f30*/  STL.64 [R1+0x4208], R54 ;  /* 0x0042083601007387 */ /* 0x008fe80000100a00 */
[----:B--2---:R0:W-:Y:S04]  /*65f40*/  STL.64 [R1+0x4200], R52 ;  /* 0x0042003401007387 */ /* 0x0041e80000100a00 */
        /* <DEDUP_REMOVED lines=8> */
[----:B------:R2:W-:Y:S04]  /*65fd0*/  STL.64 [R1+0x4220], R12 ;  /* 0x0042200c01007387 */ /* 0x0005e80000100a00 */
[----:B------:R-:W3:Y:S04]  /*65fe0*/  LDL.LU R36, [R1+0x1260] ;  /* 0x0012600001247983 */ /* 0x000ee80000300800 */
[----:B------:R-:W3:Y:S04]  /*65ff0*/  LDL.LU R37, [R1+0x1264] ;  /* 0x0012640001257983 */ /* 0x000ee80000300800 */
[----:B------:R-:W4:Y:S04]  /*66000*/  LDL.LU R38, [R1+0x1268] ;  /* 0x0012680001267983 */ /* 0x000f280000300800 */
[----:B------:R-:W4:Y:S01]  /*66010*/  LDL.LU R39, [R1+0x126c] ;  /* 0x00126c0001277983 */ /* 0x000f220000300800 */
[----:B------:R-:W-:-:S02]  /*66020*/  IMAD.MOV.U32 R40, RZ, RZ, R51 ;  /* 0x000000ffff287224 */ /* 0x000fc400078e0033 */
[----:B------:R-:W-:Y:S01]  /*66030*/  IMAD.MOV.U32 R41, RZ, RZ, R50 ;  /* 0x000000ffff297224 */ /* 0x000fe200078e0032 */
[----:B----4-:R-:W-:Y:S04]  /*66040*/  STL.64 [R1+0x4230], R38 ;  /* 0x0042302601007387 */ /* 0x010fe80000100a00 */
[----:B---3--:R3:W-:Y:S04]  /*66050*/  STL.64 [R1+0x4228], R36 ;  /* 0x0042282401007387 */ /* 0x0087e80000100a00 */
[----:B------:R4:W-:Y:S04]  /*66060*/  STL.64 [R1+0x4238], R40 ;  /* 0x0042382801007387 */ /* 0x0009e80000100a00 */
[----:B0-----:R-:W2:Y:S04]  /*66070*/  LDL.LU R52, [R1+0x1280] ;  /* 0x0012800001347983 */ /* 0x001ea80000300800 */
[----:B------:R-:W2:Y:S04]  /*66080*/  LDL.LU R53, [R1+0x1284] ;  /* 0x0012840001357983 */ /* 0x000ea80000300800 */
[----:B------:R-:W2:Y:S04]  /*66090*/  LDL.LU R54, [R1+0x1288] ;  /* 0x0012880001367983 */ /* 0x000ea80000300800 */
[----:B------:R-:W2:Y:S01]  /*660a0*/  LDL.LU R55, [R1+0x128c] ;  /* 0x00128c0001377983 */ /* 0x000ea20000300800 */
[----:B-1----:R-:W-:-:S02]  /*660b0*/  IMAD.MOV.U32 R24, RZ, RZ, R0 ;  /* 0x000000ffff187224 */ /* 0x002fc400078e0000 */
[----:B------:R-:W-:Y:S02]  /*660c0*/  IMAD.MOV.U32 R25, RZ, RZ, R61 ;  /* 0x000000ffff197224 */ /* 0x000fe400078e003d */
[----:B------:R-:W-:Y:S02]  /*660d0*/  IMAD.MOV.U32 R46, RZ, RZ, R14 ;  /* 0x000000ffff2e7224 */ /* 0x000fe400078e000e */
[----:B------:R-:W-:Y:S01]  /*660e0*/  IMAD.MOV.U32 R47, RZ, RZ, R15 ;  /* 0x000000ffff2f7224 */ /* 0x000fe200078e000f */
[----:B--2---:R-:W-:Y:S04]  /*660f0*/  STL.64 [R1+0x4248], R54 ;  /* 0x0042483601007387 */ /* 0x004fe80000100a00 */
[----:B------:R0:W-:Y:S04]  /*66100*/  STL.64 [R1+0x4240], R52 ;  /* 0x0042403401007387 */ /* 0x0001e80000100a00 */
[----:B------:R-:W2:Y:S04]  /*66110*/  LDL.LU R0, [R1+0x428c] ;  /* 0x00428c0001007983 */ /* 0x000ea80000300800 */
[----:B------:R-:W4:Y:S04]  /*66120*/  LDL.LU R61, [R1+0x4288] ;  /* 0x00428800013d7983 */ /* 0x000f280000300800 */
[----:B------:R-:W-:Y:S04]  /*66130*/  STL.64 [R1+0x4250], R24 ;  /* 0x0042501801007387 */ /* 0x000fe80000100a00 */
[----:B------:R-:W4:Y:S04]  /*66140*/  LDL.LU R12, [R1+0x1290] ;  /* 0x00129000010c7983 */ /* 0x000f280000300800 */
[----:B------:R-:W4:Y:S04]  /*66150*/  LDL.LU R13, [R1+0x1294] ;  /* 0x00129400010d7983 */ /* 0x000f280000300800 */
[----:B------:R-:W4:Y:S04]  /*66160*/  LDL.LU R14, [R1+0x1298] ;  /* 0x00129800010e7983 */ /* 0x000f280000300800 */
[----:B------:R-:W4:Y:S01]  /*66170*/  LDL.LU R15, [R1+0x129c] ;  /* 0x00129c00010f7983 */ /* 0x000f220000300800 */
[----:B---3--:R-:W-:-:S02]  /*66180*/  IMAD.MOV.U32 R37, RZ, RZ, R60 ;  /* 0x000000ffff257224 */ /* 0x008fc400078e003c */
[----:B--2---:R-:W-:Y:S01]  /*66190*/  IMAD.MOV.U32 R36, RZ, RZ, R0 ;  /* 0x000000ffff247224 */ /* 0x004fe200078e0000 */
[----:B----4-:R-:W-:Y:S04]  /*661a0*/  STL.64 [R1+0x4260], R14 ;  /* 0x0042600e01007387 */ /* 0x010fe80000100a00 */
[----:B------:R-:W-:Y:S04]  /*661b0*/  STL.64 [R1+0x4258], R12 ;  /* 0x0042580c01007387 */ /* 0x000fe80000100a00 */
[----:B------:R-:W2:Y:S04]  /*661c0*/  LDL.LU R0, [R1+0x4284] ;  /* 0x0042840001007983 */ /* 0x000ea80000300800 */
[----:B------:R-:W3:Y:S04]  /*661d0*/  LDL.LU R60, [R1+0x4280] ;  /* 0x00428000013c7983 */ /* 0x000ee80000300800 */
[----:B------:R1:W-:Y:S04]  /*661e0*/  STL.64 [R1+0x4268], R36 ;  /* 0x0042682401007387 */ /* 0x0003e80000100a00 */
        /* <DEDUP_REMOVED lines=8> */
[----:B0-----:R-:W3:Y:S04]  /*66270*/  LDL R52, [R1+0x160] ;  /* 0x0001600001347983 */ /* 0x001ee80000100800 */
[----:B-1----:R-:W3:Y:S04]  /*66280*/  LDL.LU R36, [R1+0x12c0] ;  /* 0x0012c00001247983 */ /* 0x002ee80000300800 */
[----:B------:R-:W3:Y:S04]  /*66290*/  LDL.LU R37, [R1+0x12c4] ;  /* 0x0012c40001257983 */ /* 0x000ee80000300800 */
[----:B------:R-:W3:Y:S04]  /*662a0*/  LDL.LU R38, [R1+0x12c8] ;  /* 0x0012c80001267983 */ /* 0x000ee80000300800 */
[----:B------:R-:W3:Y:S04]  /*662b0*/  LDL.LU R39, [R1+0x12cc] ;  /* 0x0012cc0001277983 */ /* 0x000ee80000300800 */
[----:B------:R-:W3:Y:S04]  /*662c0*/  LDL.LU R24, [R1+0x12b0] ;  /* 0x0012b00001187983 */ /* 0x000ee80000300800 */
[----:B------:R-:W3:Y:S04]  /*662d0*/  LDL.LU R25, [R1+0x12b4] ;  /* 0x0012b40001197983 */ /* 0x000ee80000300800 */
[----:B------:R-:W4:Y:S04]  /*662e0*/  LDL.LU R26, [R1+0x12b8] ;  /* 0x0012b800011a7983 */ /* 0x000f280000300800 */
[----:B------:R-:W4:Y:S04]  /*662f0*/  LDL.LU R27, [R1+0x12bc] ;  /* 0x0012bc00011b7983 */ /* 0x000f280000300800 */
        /* <DEDUP_REMOVED lines=14> */
[----:B------:R-:W-:Y:S04]  /*663e0*/  STL [R1+0x38d0], R46 ;  /* 0x0038d02e01007387 */ /* 0x000fe80000100800 */
[----:B------:R0:W-:Y:S04]  /*663f0*/  STL.64 [R1+0x41a8], R44 ;  /* 0x0041a82c01007387 */ /* 0x0001e80000100a00 */
[----:B0-----:R-:W4:Y:S01]  /*66400*/  LDL.64 R44, [R1+0xe0] ;  /* 0x0000e000012c7983 */ /* 0x001f220000100a00 */
[----:B------:R-:W-:-:S05]  /*66410*/  IMAD.SHL.U32 R2, R2, 0x80, RZ ;  /* 0x0000008002027824 */ /* 0x000fca00078e00ff */
[----:B------:R-:W-:Y:S01]  /*66420*/  LOP3.LUT R19, R19, 0x800, R2, 0xf8, !PT ;  /* 0x0000080013137812 */ /* 0x000fe200078ef802 */
[----:B--2---:R-:W-:Y:S01]  /*66430*/  HMMA.16816.F32 R4, R4, R56, R8 ;  /* 0x000000380404723c */ /* 0x004fe20000001808 */
[----:B------:R-:W2:Y:S04]  /*66440*/  LDL.LU.64 R10, [R1+0x4278] ;  /* 0x00427800010a7983 */ /* 0x000ea80000300a00 */
[----:B------:R-:W2:Y:S01]  /*66450*/  LDL.LU.64 R8, [R1+0x4270] ;  /* 0x0042700001087983 */ /* 0x000ea20000300a00 */
[----:B------:R-:W-:-:S13]  /*66460*/  LOP3.LUT R19, R19, 0x20, RZ, 0x3c, !PT ;  /* 0x0000002013137812 */ /* 0x000fda00078e3cff */
[----:B------:R-:W-:Y:S04]  /*66470*/  STL.64 [R1+0x4f0], R4 ;  /* 0x0004f00401007387 */ /* 0x000fe80000100a00 */
[----:B------:R-:W-:Y:S04]  /*66480*/  STL.64 [R1+0x4f8], R6 ;  /* 0x0004f80601007387 */ /* 0x000fe80000100a00 */
[----:B------:R-:W0:Y:S01]  /*66490*/  LDSM.16.MT88.4 R4, [R19+UR5+0xa000] ;  /* 0x00a000051304783b */ /* 0x000e220008004200 */
[----:B---3--:R-:W-:Y:S02]  /*664a0*/  IMAD.MOV.U32 R12, RZ, RZ, R60 ;  /* 0x000000ffff0c7224 */ /* 0x008fe400078e003c */
[----:B------:R-:W-:Y:S01]  /*664b0*/  IMAD.MOV.U32 R13, RZ, RZ, R0 ;  /* 0x000000ffff0d7224 */ /* 0x000fe200078e0000 */
[----:B------:R-:W-:Y:S04]  /*664c0*/  STL [R1+0x40f8], R19 ;  /* 0x0040f81301007387 */ /* 0x000fe80000100800 */
[----:B------:R-:W-:Y:S01]  /*664d0*/  STL.64 [R1+0x40f0], R16 ;  /* 0x0040f01001007387 */ /* 0x000fe20000100a00 */
[----:B------:R-:W-:-:S03]  /*664e0*/  IMAD.MOV.U32 R53, RZ, RZ, R61 ;  /* 0x000000ffff357224 */ /* 0x000fc600078e003d */
[----:B0-----:R-:W-:Y:S04]  /*664f0*/  STL.64 [R1+0x40a8], R6 ;  /* 0x0040a80601007387 */ /* 0x001fe80000100a00 */
[----:B------:R0:W-:Y:S04]  /*66500*/  STL.64 [R1+0x40a0], R4 ;  /* 0x0040a00401007387 */ /* 0x0001e80000100a00 */
[----:B0-----:R-:W3:Y:S04]  /*66510*/  LDL.LU R4, [R1+0x1230] ;  /* 0x0012300001047983 */ /* 0x001ee80000300800 */
[----:B------:R-:W3:Y:S04]  /*66520*/  LDL.LU R5, [R1+0x1234] ;  /* 0x0012340001057983 */ /* 0x000ee80000300800 */
[----:B------:R-:W3:Y:S04]  /*66530*/  LDL.LU R6, [R1+0x1238] ;  /* 0x0012380001067983 */ /* 0x000ee80000300800 */
[----:B------:R-:W3:Y:S01]  /*66540*/  LDL.LU R7, [R1+0x123c] ;  /* 0x00123c0001077983 */ /* 0x000ee20000300800 */
[C---:B--2---:R-:W-:Y:S03]  /*66550*/  HMMA.16816.F32 R12, R8.reuse, R12, R36 ;  /* 0x0000000c080c723c */ /* 0x044fe60000001824 */
[----:B------:R-:W2:Y:S05]  /*66560*/  LDL.LU.64 R36, [R1+0x4268] ;  /* 0x0042680001247983 */ /* 0x000eaa0000300a00 */
[C---:B----4-:R-:W-:Y:S11]  /*66570*/  HMMA.16816.F32 R52, R8.reuse, R52, R24 ;  /* 0x000000340834723c */ /* 0x050ff60000001818 */
[----:B------:R-:W-:Y:S04]  /*66580*/  STL.64 [R1+0x1140], R12 ;  /* 0x0011400c01007387 */ /* 0x000fe80000100a00 */
[----:B------:R0:W-:Y:S04]  /*66590*/  STL.64 [R1+0x1148], R14 ;  /* 0x0011480e01007387 */ /* 0x0001e80000100a00 */
[----:B0-----:R-:W4:Y:S04]  /*665a0*/  LDL.LU.64 R14, [R1+0x4260] ;  /* 0x00426000010e7983 */ /* 0x001f280000300a00 */
[----:B------:R-:W4:Y:S04]  /*665b0*/  LDL.LU.64 R12, [R1+0x4258] ;  /* 0x00425800010c7983 */ /* 0x000f280000300a00 */
[----:B------:R-:W4:Y:S04]  /*665c0*/  LDL.LU.64 R24, [R1+0x4250] ;  /* 0x0042500001187983 */ /* 0x000f280000300a00 */
[----:B------:R-:W-:Y:S04]  /*665d0*/  STL.64 [R1+0x1130], R52 ;  /* 0x0011303401007387 */ /* 0x000fe80000100a00 */
[----:B------:R0:W-:Y:S04]  /*665e0*/  STL.64 [R1+0x1138], R54 ;  /* 0x0011383601007387 */ /* 0x0001e80000100a00 */
[----:B0-----:R-:W3:Y:S04]  /*665f0*/  LDL.LU.64 R54, [R1+0x4248] ;  /* 0x0042480001367983 */ /* 0x001ee80000300a00 */
[----:B------:R-:W3:Y:S01]  /*66600*/  LDL.LU.64 R52, [R1+0x4240] ;  /* 0x0042400001347983 */ /* 0x000ee20000300a00 */
        /* <DEDUP_REMOVED lines=8> */
[----:B------:R-:W4:Y:S05]  /*66690*/  LDL.LU.64 R12, [R1+0x4220] ;  /* 0x00422000010c7983 */ /* 0x000f2a0000300a00 */
[----:B---3--:R-:W-:Y:S11]  /*666a0*/  HMMA.16816.F32 R52, R8, R48, R52 ;  /* 0x000000300834723c */ /* 0x008ff60000001834 */
[----:B------:R-:W-:Y:S04]  /*666b0*/  STL.64 [R1+0x1110], R24 ;  /* 0x0011101801007387 */ /* 0x000fe80000100a00 */
[----:B------:R0:W-:Y:S01]  /*666c0*/  STL.64 [R1+0x1118], R26 ;  /* 0x0011181a01007387 */ /* 0x0001e20000100a00 */
[----:B------:R-:W-:-:S02]  /*666d0*/  IMAD.MOV.U32 R2, RZ, RZ, R48 ;  /* 0x000000ffff027224 */ /* 0x000fc400078e0030 */
[----:B------:R-:W-:Y:S01]  /*666e0*/  IMAD.MOV.U32 R0, RZ, RZ, R49 ;  /* 0x000000ffff007224 */ /* 0x000fe200078e0031 */
[----:B0-----:R-:W3:Y:S04]  /*666f0*/  LDL.LU.64 R26, [R1+0x4218] ;  /* 0x00421800011a7983 */ /* 0x001ee80000300a00 */
[----:B------:R-:W3:Y:S04]  /*66700*/  LDL.LU.64 R24, [R1+0x4210] ;  /* 0x0042100001187983 */ /* 0x000ee80000300a00 */
[----:B------:R-:W-:Y:S04]  /*66710*/  STL.64 [R1+0x1100], R52 ;  /* 0x0011003401007387 */ /* 0x000fe80000100a00 */
[----:B------:R0:W-:Y:S04]  /*66720*/  STL.64 [R1+0x1108], R54 ;  /* 0x0011083601007387 */ /* 0x0001e80000100a00 */
[----:B0-----:R-:W3:Y:S04]  /*66730*/  LDL.LU.64 R54, [R1+0x4208] ;  /* 0x0042080001367983 */ /* 0x001ee80000300a00 */
[----:B------:R-:W3:Y:S04]  /*66740*/  LDL.LU.64 R52, [R1+0x4200] ;  /* 0x0042000001347983 */ /* 0x000ee80000300a00 */
[----:B------:R-:W3:Y:S01]  /*66750*/  LDL.LU.64 R48, [R1+0x41f8] ;  /* 0x0041f80001307983 */ /* 0x000ee20000300a00 */
[----:B--2---:R-:W-:Y:S03]  /*66760*/  HMMA.16816.F32 R40, R8, R40, R28 ;  /* 0x000000280828723c */ /* 0x004fe6000000181c */
[----:B------:R-:W2:-:S15]  /*66770*/  LDL.LU.64 R28, [R1+0x41f0] ;  /* 0x0041f000011c7983 */ /* 0x000e9e0000300a00 */
[----:B------:R-:W-:Y:S01]  /*66780*/  NOP ;  /* 0x0000000000007918 */ /* 0x000fe20000000000 */
[----:B------:R-:W-:Y:S01]  /*66790*/  STL.64 [R1+0x10f0], R40 ;  /* 0x0010f02801007387 */ /* 0x000fe20000100a00 */
[C---:B----4-:R-:W-:Y:S03]  /*667a0*/  HMMA.16816.F32 R12, R8.reuse, R12, R36 ;  /* 0x0000000c080c723c */ /* 0x050fe60000001824 */
[----:B------:R0:W-:Y:S04]  /*667b0*/  STL.64 [R1+0x10f8], R42 ;  /* 0x0010f82a01007387 */ /* 0x0001e80000100a00 */
[----:B0-----:R-:W4:Y:S04]  /*667c0*/  LDL.LU.64 R42, [R1+0x41e8] ;  /* 0x0041e800012a7983 */ /* 0x001f280000300a00 */
[----:B------:R-:W2:Y:S08]  /*667d0*/  LDL.LU.64 R38, [R1+0x41e0] ;  /* 0x0041e00001267983 */ /* 0x000eb00000300a00 */
[----:B------:R-:W-:Y:S04]  /*667e0*/  STL.64 [R1+0x10e0], R12 ;  /* 0x0010e00c01007387 */ /* 0x000fe80000100a00 */
[----:B------:R0:W-:Y:S04]  /*667f0*/  STL.64 [R1+0x10e8], R14 ;  /* 0x0010e80e01007387 */ /* 0x0001e80000100a00 */
[----:B0-----:R-:W2:Y:S04]  /*66800*/  LDL.LU.64 R14, [R1+0x41d8] ;  /* 0x0041d800010e7983 */ /* 0x001ea80000300a00 */
[----:B------:R-:W3:Y:S02]  /*66810*/  LDL.LU.64 R12, [R1+0x41d0] ;  /* 0x0041d000010c7983 */ /* 0x000ee40000300a00 */
[----:B---3--:R-:W-:-:S15]  /*66820*/  HMMA.16816.F32 R24, R8, R12, R24 ;  /* 0x0000000c0818723c */ /* 0x008fde0000001818 */
[----:B------:R-:W-:-:S04]  /*66830*/  NOP ;  /* 0x0000000000007918 */ /* 0x000fc80000000000 */
[----:B------:R-:W-:Y:S04]  /*66840*/  STL.64 [R1+0x10d0], R24 ;  /* 0x0010d01801007387 */ /* 0x000fe80000100a00 */
[----:B------:R0:W-:Y:S04]  /*66850*/  STL.64 [R1+0x10d8], R26 ;  /* 0x0010d81a01007387 */ /* 0x0001e80000100a00 */
[----:B0-----:R-:W3:Y:S04]  /*66860*/  LDL.LU.64 R26, [R1+0x41c8] ;  /* 0x0041c800011a7983 */ /* 0x001ee80000300a00 */
[----:B------:R-:W3:Y:S01]  /*66870*/  LDL.LU.64 R24, [R1+0x41c0] ;  /* 0x0041c00001187983 */ /* 0x000ee20000300a00 */
[----:B------:R-:W-:Y:S01]  /*66880*/  HMMA.16816.F32 R4, R8, R44, R4 ;  /* 0x0000002c0804723c */ /* 0x000fe20000001804 */
[----:B------:R-:W-:-:S02]  /*66890*/  IMAD.MOV.U32 R61, RZ, RZ, R44 ;  /* 0x000000ffff3d7224 */ /* 0x000fc400078e002c */
[----:B------:R-:W-:-:S05]  /*668a0*/  IMAD.MOV.U32 R59, RZ, RZ, R45 ;  /* 0x000000ffff3b7224 */ /* 0x000fca00078e002d */
[C---:B------:R-:W-:Y:S08]  /*668b0*/  HMMA.16816.F32 R44, R8.reuse, R48, R52 ;  /* 0x00000030082c723c */ /* 0x040ff00000001834 */
[C---:B--2---:R-:W-:Y:S01]  /*668c0*/  HMMA.16816.F32 R28, R8.reuse, R28, R32 ;  /* 0x0000001c081c723c */ /* 0x044fe20000001820 */
[----:B------:R-:W-:Y:S07]  /*668d0*/  STL.64 [R1+0x4048], R12 ;  /* 0x0040480c01007387 */ /* 0x000fee0000100a00 */
[----:B---3--:R-:W-:-:S15]  /*668e0*/  HMMA.16816.F32 R20, R8, R24, R20 ;  /* 0x000000180814723c */ /* 0x008fde0000001814 */
[----:B------:R-:W-:-:S04]  /*668f0*/  NOP ;  /* 0x0000000000007918 */ /* 0x000fc80000000000 */
[----:B------:R-:W-:Y:S04]  /*66900*/  STL.64 [R1+0x10c0], R20 ;  /* 0x0010c01401007387 */ /* 0x000fe80000100a00 */
[----:B------:R0:W-:Y:S04]  /*66910*/  STL.64 [R1+0x10c8], R22 ;  /* 0x0010c81601007387 */ /* 0x0001e80000100a00 */
[----:B0-----:R-:W2:Y:S04]  /*66920*/  LDL.LU.64 R22, [R1+0x41b8] ;  /* 0x0041b80001167983 */ /* 0x001ea80000300a00 */
[----:B------:R-:W3:Y:S04]  /*66930*/  LDL.LU.64 R20, [R1+0x41b0] ;  /* 0x0041b00001147983 */ /* 0x000ee80000300a00 */
[----:B------:R-:W-:Y:S04]  /*66940*/  STL.64 [R1+0x4168], R24 ;  /* 0x0041681801007387 */ /* 0x000fe80000100a00 */
[----:B------:R0:W-:Y:S04]  /*66950*/  STL.64 [R1+0x10b0], R4 ;  /* 0x0010b00401007387 */ /* 0x0001e80000100a00 */
[----:B------:R1:W-:Y:S04]  /*66960*/  STL.64 [R1+0x10b8], R6 ;  /* 0x0010b80601007387 */ /* 0x0003e80000100a00 */
[----:B------:R-:W-:Y:S04]  /*66970*/  STL [R1+0x4108], R59 ;  /* 0x0041083b01007387 */ /* 0x000fe80000100800 */
[----:B------:R-:W-:Y:S04]  /*66980*/  STL.64 [R1+0x4100], R56 ;  /* 0x0041003801007387 */ /* 0x000fe80000100a00 */
[----:B0-----:R-:W2:Y:S04]  /*66990*/  LDL.LU R4, [R1+0xf70] ;  /* 0x000f700001047983 */ /* 0x001ea80000300800 */
[----:B------:R-:W-:Y:S04]  /*669a0*/  STL.64 [R1+0x10a0], R44 ;  /* 0x0010a02c01007387 */ /* 0x000fe80000100a00 */
[----:B------:R-:W-:Y:S04]  /*669b0*/  STL.64 [R1+0x10a8], R46 ;  /* 0x0010a82e01007387 */ /* 0x000fe80000100a00 */
[----:B------:R0:W-:Y:S04]  /*669c0*/  STL.64 [R1+0x1090], R28 ;  /* 0x0010901c01007387 */ /* 0x0001e80000100a00 */
[----:B------:R0:W-:Y:S04]  /*669d0*/  STL.64 [R1+0x1098], R30 ;  /* 0x0010981e01007387 */ /* 0x0001e80000100a00 */
[----:B------:R-:W2:Y:S04]  /*669e0*/  LDL.LU R5, [R1+0xf74] ;  /* 0x000f740001057983 */ /* 0x000ea80000300800 */
[----:B-1----:R-:W2:Y:S04]  /*669f0*/  LDL.LU R6, [R1+0xf78] ;  /* 0x000f780001067983 */ /* 0x002ea80000300800 */
[----:B------:R-:W2:Y:S04]  /*66a00*/  LDL.LU R7, [R1+0xf7c] ;  /* 0x000f7c0001077983 */ /* 0x000ea80000300800 */
[----:B--2---:R-:W-:Y:S04]  /*66a10*/  STL.64 [R1+0x4118], R6 ;  /* 0x0041180601007387 */ /* 0x004fe80000100a00 */
[----:B------:R-:W-:Y:S04]  /*66a20*/  STL.64 [R1+0x4110], R4 ;  /* 0x0041100401007387 */ /* 0x000fe80000100a00 */
[----:B0-----:R-:W2:Y:S04]  /*66a30*/  LDL.LU R28, [R1+0xfb0] ;  /* 0x000fb000011c7983 */ /* 0x001ea80000300800 */
[----:B------:R-:W2:Y:S04]  /*66a40*/  LDL.LU R29, [R1+0xfb4] ;  /* 0x000fb400011d7983 */ /* 0x000ea80000300800 */
[----:B------:R-:W2:Y:S04]  /*66a50*/  LDL.LU R30, [R1+0xfb8] ;  /* 0x000fb800011e7983 */ /* 0x000ea80000300800 */
[----:B------:R-:W2:Y:S01]  /*66a60*/  LDL.LU R31, [R1+0xfbc] ;  /* 0x000fbc00011f7983 */ /* 0x000ea20000300800 */
[----:B------:R-:W-:-:S02]  /*66a70*/  IMAD.MOV.U32 R32, RZ, RZ, R39 ;  /* 0x000000ffff207224 */ /* 0x000fc400078e0027 */
[----:B------:R-:W-:Y:S01]  /*66a80*/  IMAD.MOV.U32 R33, RZ, RZ, R38 ;  /* 0x000000ffff217224 */ /* 0x000fe200078e0026 */
[----:B--2---:R-:W-:Y:S04]  /*66a90*/  STL.64 [R1+0x4128], R30 ;  /* 0x0041281e01007387 */ /* 0x004fe80000100a00 */
[----:B------:R-:W-:Y:S04]  /*66aa0*/  STL.64 [R1+0x4120], R28 ;  /* 0x0041201c01007387 */ /* 0x000fe80000100a00 */
[----:B------:R0:W-:Y:S04]  /*66ab0*/  STL.64 [R1+0x4130], R32 ;  /* 0x0041302001007387 */ /* 0x0001e80000100a00 */
[----:B------:R-:W2:Y:S04]  /*66ac0*/  LDL.LU R36, [R1+0xfd0] ;  /* 0x000fd00001247983 */ /* 0x000ea80000300800 */
[----:B------:R-:W2:Y:S04]  /*66ad0*/  LDL.LU R37, [R1+0xfd4] ;  /* 0x000fd40001257983 */ /* 0x000ea80000300800 */
[----:B------:R-:W2:Y:S04]  /*66ae0*/  LDL.LU R38, [R1+0xfd8] ;  /* 0x000fd80001267983 */ /* 0x000ea80000300800 */
[----:B------:R-:W2:Y:S01]  /*66af0*/  LDL.LU R39, [R1+0xfdc] ;  /* 0x000fdc0001277983 */ /* 0x000ea20000300800 */
[----:B------:R-:W-:-:S02]  /*66b00*/  IMAD.MOV.U32 R40, RZ, RZ, R27 ;  /* 0x000000ffff287224 */ /* 0x000fc400078e001b */
[----:B------:R-:W-:Y:S01]  /*66b10*/  IMAD.MOV.U32 R41, RZ, RZ, R26 ;  /* 0x000000ffff297224 */ /* 0x000fe200078e001a */
[----:B--2---:R-:W-:Y:S04]  /*66b20*/  STL.64 [R1+0x4140], R38 ;  /* 0x0041402601007387 */ /* 0x004fe80000100a00 */
[----:B------:R-:W-:Y:S04]  /*66b30*/  STL.64 [R1+0x4138], R36 ;  /* 0x0041382401007387 */ /* 0x000fe80000100a00 */
[----:B------:R-:W-:Y:S04]  /*66b40*/  STL.64 [R1+0x4148], R40 ;  /* 0x0041482801007387 */ /* 0x000fe80000100a00 */
[----:B------:R-:W2:Y:S04]  /*66b50*/  LDL.LU R48, [R1+0xfe0] ;  /* 0x000fe00001307983 */ /* 0x000ea80000300800 */
[----:B------:R-:W2:Y:S04]  /*66b60*/  LDL.LU R49, [R1+0xfe4] ;  /* 0x000fe40001317983 */ /* 0x000ea80000300800 */
[----:B------:R-:W2:Y:S04]  /*66b70*/  LDL.LU R50, [R1+0xfe8] ;  /* 0x000fe80001327983 */ /* 0x000ea80000300800 */
[----:B------:R-:W2:Y:S01]  /*66b80*/  LDL.LU R51, [R1+0xfec] ;  /* 0x000fec0001337983 */ /* 0x000ea20000300800 */
[----:B---3--:R-:W-:-:S02]  /*66b90*/  IMAD.MOV.U32 R52, RZ, RZ, R21 ;  /* 0x000000ffff347224 */ /* 0x008fc400078e0015 */
[----:B------:R-:W-:Y:S01]  /*66ba0*/  IMAD.MOV.U32 R53, RZ, RZ, R20 ;  /* 0x000000ffff357224 */ /* 0x000fe200078e0014 */
[----:B--2---:R-:W-:Y:S04]  /*66bb0*/  STL.64 [R1+0x4158], R50 ;  /* 0x0041583201007387 */ /* 0x004fe80000100a00 */
[----:B------:R-:W-:Y:S04]  /*66bc0*/  STL.64 [R1+0x4150], R48 ;  /* 0x0041503001007387 */ /* 0x000fe80000100a00 */
[----:B------:R4:W-:Y:S04]  /*66bd0*/  STL.64 [R1+0x4170], R52 ;  /* 0x0041703401007387 */ /* 0x0009e80000100a00 */
[----:B0-----:R-:W2:Y:S04]  /*66be0*/  LDL.LU R32, [R1+0x1010] ;  /* 0x0010100001207983 */ /* 0x001ea80000300800 */
        /* <DEDUP_REMOVED lines=9> */
[----:B----4-:R-:W-:Y:S01]  /*66c80*/  MOV R52, R43 ;  /* 0x0000002b00347202 */ /* 0x010fe20000000f00 */
[----:B------:R-:W-:-:S02]  /*66c90*/  IMAD.MOV.U32 R53, RZ, RZ, R42 ;  /* 0x000000ffff357224 */ /* 0x000fc400078e002a */
[----:B---3--:R-:W-:Y:S04]  /*66ca0*/  STL.64 [R1+0x4190], R26 ;  /* 0x0041901a01007387 */ /* 0x008fe80000100a00 */
[----:B--2---:R0:W-:Y:S04]  /*66cb0*/  STL.64 [R1+0x4188], R24 ;  /* 0x0041881801007387 */ /* 0x0041e80000100a00 */
[----:B------:R1:W-:Y:S01]  /*66cc0*/  STL.64 [R1+0x4198], R52 ;  /* 0x0041983401007387 */ /* 0x0003e20000100a00 */
[----:B0-----:R-:W-:Y:S02]  /*66cd0*/  IMAD.MOV.U32 R24, RZ, RZ, R23 ;  /* 0x000000ffff187224 */ /* 0x001fe400078e0017 */
[----:B------:R-:W-:-:S05]  /*66ce0*/  IMAD.MOV.U32 R25, RZ, RZ, R22 ;  /* 0x000000ffff197224 */ /* 0x000fca00078e0016 */
[----:B------:R0:W-:Y:S04]  /*66cf0*/  STL.64 [R1+0x41a0], R24 ;  /* 0x0041a01801007387 */ /* 0x0001e80000100a00 */
        /* <DEDUP_REMOVED lines=8> */
[----:B0-----:R-:W3:Y:S04]  /*66d80*/  LDL.64 R24, [R1+0xb0] ;  /* 0x0000b00001187983 */ /* 0x001ee80000100a00 */
        /* <DEDUP_REMOVED lines=18> */
[----:B------:R-:W2:Y:S01]  /*66eb0*/  LDL.LU R16, [R1+0xff0] ;  /* 0x000ff00001107983 */ /* 0x000ea20000300800 */
[----:B------:R-:W-:-:S03]  /*66ec0*/  IMAD.MOV.U32 R36, RZ, RZ, R18 ;  /* 0x000000ffff247224 */ /* 0x000fc600078e0012 */
[----:B------:R-:W2:Y:S04]  /*66ed0*/  LDL.LU R17, [R1+0xff4] ;  /* 0x000ff40001117983 */ /* 0x000ea80000300800 */
[----:B------:R-:W2:Y:S04]  /*66ee0*/  LDL.LU R18, [R1+0xff8] ;  /* 0x000ff80001127983 */ /* 0x000ea80000300800 */
[----:B------:R-:W2:Y:S04]  /*66ef0*/  LDL.LU R19, [R1+0xffc] ;  /* 0x000ffc0001137983 */ /* 0x000ea80000300800 */
[----:B------:R-:W2:Y:S01]  /*66f00*/  LDL.LU R12, [R1+0xf80] ;  /* 0x000f8000010c7983 */ /* 0x000ea20000300800 */
[----:B------:R-:W-:-:S03]  /*66f10*/  IMAD.MOV.U32 R56, RZ, RZ, R14 ;  /* 0x000000ffff387224 */ /* 0x000fc600078e000e */
[----:B------:R-:W2:Y:S01]  /*66f20*/  LDL.LU R13, [R1+0xf84] ;  /* 0x000f8400010d7983 */ /* 0x000ea20000300800 */
[----:B------:R-:W-:-:S03]  /*66f30*/  IMAD.MOV.U32 R37, RZ, RZ, R15 ;  /* 0x000000ffff257224 */ /* 0x000fc600078e000f */
[----:B------:R-:W2:Y:S04]  /*66f40*/  LDL.LU R14, [R1+0xf88] ;  /* 0x000f8800010e7983 */ /* 0x000ea80000300800 */
[----:B------:R-:W2:Y:S01]  /*66f50*/  LDL.LU R15, [R1+0xf8c] ;  /* 0x000f8c00010f7983 */ /* 0x000ea20000300800 */
[----:B---3--:R-:W-:-:S15]  /*66f60*/  HMMA.16816.F32 R44, R8, R24, R44 ;  /* 0x00000018082c723c */ /* 0x008fde000000182c */
[----:B------:R-:W-:-:S04]  /*66f70*/  NOP ;  /* 0x0000000000007918 */ /* 0x000fc80000000000 */
[----:B------:R0:W-:Y:S04]  /*66f80*/  STL.64 [R1+0x1080], R44 ;  /* 0x0010802c01007387 */ /* 0x0001e80000100a00 */
[----:B------:R1:W-:Y:S04]  /*66f90*/  STL.64 [R1+0x1088], R46 ;  /* 0x0010882e01007387 */ /* 0x0003e80000100a00 */
[----:B0-----:R-:W3:Y:S01]  /*66fa0*/  LDL.LU.64 R44, [R1+0x41a8] ;  /* 0x0041a800012c7983 */ /* 0x001ee20000300a00 */
[----:B-1----:R-:W-:Y:S02]  /*66fb0*/  IMAD.MOV.U32 R47, RZ, RZ, R24 ;  /* 0x000000ffff2f7224 */ /* 0x002fe400078e0018 */
[----:B------:R-:W-:-:S02]  /*66fc0*/  IMAD.MOV.U32 R46, RZ, RZ, R25 ;  /* 0x000000ffff2e7224 */ /* 0x000fc400078e0019 */
[----:B------:R-:W2:Y:S02]  /*66fd0*/  LDL.LU.64 R24, [R1+0x41a0] ;  /* 0x0041a00001187983 */ /* 0x000ea40000300a00 */
[----:B--2---:R-:W-:Y:S02]  /*66fe0*/  HMMA.16816.F32 R24, R8, R24, R52 ;  /* 0x000000180818723c */ /* 0x004fe40000001834 */
[----:B------:R-:W4:-:S15]  /*66ff0*/  LDL.LU.64 R52, [R1+0x4198] ;  /* 0x0041980001347983 */ /* 0x000f1e0000300a00 */
[----:B------:R-:W-:Y:S02]  /*67000*/  NOP ;  /* 0x0000000000007918 */ /* 0x000fe40000000000 */
[----:B------:R-:W-:Y:S04]  /*67010*/  STL.64 [R1+0x1070], R24 ;  /* 0x0010701801007387 */ /* 0x000fe80000100a00 */
[----:B------:R0:W-:Y:S04]  /*67020*/  STL.64 [R1+0x1078], R26 ;  /* 0x0010781a01007387 */ /* 0x0001e80000100a00 */
[----:B0-----:R-:W2:Y:S04]  /*67030*/  LDL.LU.64 R26, [R1+0x4190] ;  /* 0x00419000011a7983 */ /* 0x001ea80000300a00 */
[----:B------:R-:W2:Y:S01]  /*67040*/  LDL.LU.64 R24, [R1+0x4188] ;  /* 0x0041880001187983 */ /* 0x000ea20000300a00 */
[C---:B----4-:R-:W-:Y:S03]  /*67050*/  HMMA.16816.F32 R52, R8.reuse, R52, R32 ;  /* 0x000000340834723c */ /* 0x050fe60000001820 */
[----:B------:R-:W4:Y:S04]  /*67060*/  LDL.LU.64 R34, [R1+0x4180] ;  /* 0x0041800001227983 */ /* 0x000f280000300a00 */
[----:B------:R-:W4:Y:S01]  /*67070*/  LDL.LU.64 R32, [R1+0x4178] ;  /* 0x0041780001207983 */ /* 0x000f220000300a00 */
[----:B--2---:R-:W-:Y:S11]  /*67080*/  HMMA.16816.F32 R24, R8, R20, R24 ;  /* 0x000000140818723c */ /* 0x004ff60000001818 */
[----:B------:R0:W-:Y:S04]  /*67090*/  STL.64 [R1+0x1060], R52 ;  /* 0x0010603401007387 */ /* 0x0001e80000100a00 */
[----:B------:R-:W-:Y:S04]  /*670a0*/  STL.64 [R1+0x1068], R54 ;  /* 0x0010683601007387 */ /* 0x000fe80000100a00 */
[----:B0-----:R-:W2:Y:S04]  /*670b0*/  LDL.LU.64 R52, [R1+0x4170] ;  /* 0x0041700001347983 */ /* 0x001ea80000300a00 */
[----:B------:R0:W-:Y:S04]  /*670c0*/  STL.64 [R1+0x1050], R24 ;  /* 0x0010501801007387 */ /* 0x0001e80000100a00 */
[----:B------:R1:W-:Y:S04]  /*670d0*/  STL.64 [R1+0x1058], R26 ;  /* 0x0010581a01007387 */ /* 0x0003e80000100a00 */
[----:B0-----:R-:W2:Y:S01]  /*670e0*/  LDL.LU.64 R24, [R1+0x4168] ;  /* 0x0041680001187983 */ /* 0x001ea20000300a00 */
[----:B-1----:R-:W-:-:S02]  /*670f0*/  IMAD.MOV.U32 R27, RZ, RZ, R20 ;  /* 0x000000ffff1b7224 */ /* 0x002fc400078e0014 */
[----:B------:R-:W-:Y:S02]  /*67100*/  IMAD.MOV.U32 R26, RZ, RZ, R21 ;  /* 0x000000ffff1a7224 */ /* 0x000fe400078e0015 */
[----:B------:R-:W2:Y:S01]  /*67110*/  LDL.LU.64 R20, [R1+0x4160] ;  /* 0x0041600001147983 */ /* 0x000ea20000300a00 */
[----:B------:R-:W-:Y:S03]  /*67120*/  HMMA.16816.F32 R36, R8, R36, R40 ;  /* 0x000000240824723c */ /* 0x000fe60000001828 */
[----:B------:R-:W-:Y:S01]  /*67130*/  STL.64 [R1+0x4058], R26 ;  /* 0x0040581a01007387 */ /* 0x000fe20000100a00 */
[----:B------:R-:W-:Y:S02]  /*67140*/  IMAD.MOV.U32 R57, RZ, RZ, R3 ;  /* 0x000000ffff397224 */ /* 0x000fe400078e0003 */
[----:B------:R-:W-:-:S05]  /*67150*/  IMAD.MOV.U32 R23, RZ, RZ, R28 ;  /* 0x000000ffff177224 */ /* 0x000fca00078e001c */
[----:B------:R-:W-:Y:S01]  /*67160*/  HMMA.16816.F32 R56, R8, R56, R4 ;  /* 0x000000380838723c */ /* 0x000fe20000001804 */
[----:B------:R-:W-:-:S07]  /*67170*/  IMAD.MOV.U32 R22, RZ, RZ, R29 ;  /* 0x000000ffff167224 */ /* 0x000fce00078e001d */
[C---:B----4-:R-:W-:Y:S08]  /*67180*/  HMMA.16816.F32 R32, R8.reuse, R28, R32 ;  /* 0x0000001c0820723c */ /* 0x050ff00000001820 */
[C---:B--2---:R-:W-:Y:S01]  /*67190*/  HMMA.16816.F32 R48, R8.reuse, R20, R48 ;  /* 0x000000140830723c */ /* 0x044fe20000001830 */
[----:B------:R0:W-:Y:S04]  /*671a0*/  STL.64 [R1+0x4050], R24 ;  /* 0x0040501801007387 */ /* 0x0001e80000100a00 */
[----:B0-----:R-:W2:Y:S04]  /*671b0*/  LDL.LU R24, [R1+0xf90] ;  /* 0x000f900001187983 */ /* 0x001ea80000300800 */
[----:B------:R-:W2:Y:S04]  /*671c0*/  LDL.LU R25, [R1+0xf94] ;  /* 0x000f940001197983 */ /* 0x000ea80000300800 */
[----:B------:R-:W2:Y:S04]  /*671d0*/  LDL.LU R26, [R1+0xf98] ;  /* 0x000f9800011a7983 */ /* 0x000ea80000300800 */
[----:B------:R-:W2:Y:S04]  /*671e0*/  LDL.LU R27, [R1+0xf9c] ;  /* 0x000f9c00011b7983 */ /* 0x000ea80000300800 */
[----:B------:R-:W-:Y:S04]  /*671f0*/  STL.64 [R1+0x1040], R48 ;  /* 0x0010403001007387 */ /* 0x000fe80000100a00 */
[----:B------:R0:W-:Y:S04]  /*67200*/  STL.64 [R1+0x1048], R50 ;  /* 0x0010483201007387 */ /* 0x0001e80000100a00 */
[----:B0-----:R-:W4:Y:S04]  /*67210*/  LDL.LU.64 R50, [R1+0x4158] ;  /* 0x0041580001327983 */ /* 0x001f280000300a00 */
[----:B------:R-:W4:Y:S04]  /*67220*/  LDL.LU.64 R48, [R1+0x4150] ;  /* 0x0041500001307983 */ /* 0x000f280000300a00 */
[----:B------:R-:W4:Y:S04]  /*67230*/  LDL.LU.64 R40, [R1+0x4148] ;  /* 0x0041480001287983 */ /* 0x000f280000300a00 */
[----:B------:R-:W-:Y:S04]  /*67240*/  STL.64 [R1+0x1030], R36 ;  /* 0x0010302401007387 */ /* 0x000fe80000100a00 */
[----:B------:R0:W-:Y:S04]  /*67250*/  STL.64 [R1+0x1038], R38 ;  /* 0x0010382601007387 */ /* 0x0001e80000100a00 */
[----:B0-----:R-:W2:Y:S04]  /*67260*/  LDL.LU.64 R38, [R1+0x4140] ;  /* 0x0041400001267983 */ /* 0x001ea80000300a00 */
[----:B------:R-:W2:Y:S04]  /*67270*/  LDL.LU.64 R36, [R1+0x4138] ;  /* 0x0041380001247983 */ /* 0x000ea80000300a00 */
[----:B------:R0:W-:Y:S04]  /*67280*/  STL.64 [R1+0x1020], R32 ;  /* 0x0010202001007387 */ /* 0x0001e80000100a00 */
[----:B------:R-:W-:Y:S04]  /*67290*/  STL.64 [R1+0x1028], R34 ;  /* 0x0010282201007387 */ /* 0x000fe80000100a00 */
[----:B0-----:R-:W2:Y:S04]  /*672a0*/  LDL.LU.64 R32, [R1+0x4130] ;  /* 0x0041300001207983 */ /* 0x001ea80000300a00 */
[----:B------:R-:W3:Y:S04]  /*672b0*/  LDL.LU.64 R30, [R1+0x4128] ;  /* 0x00412800011e7983 */ /* 0x000ee80000300a00 */
[----:B------:R-:W3:Y:S04]  /*672c0*/  LDL.LU.64 R28, [R1+0x4120] ;  /* 0x00412000011c7983 */ /* 0x000ee80000300a00 */
[----:B------:R-:W-:Y:S04]  /*672d0*/  STL.64 [R1+0x4020], R22 ;  /* 0x0040201601007387 */ /* 0x000fe80000100a00 */
[----:B------:R0:W-:Y:S01]  /*672e0*/  STL.64 [R1+0x4018], R20 ;  /* 0x0040181401007387 */ /* 0x0001e20000100a00 */
[C---:B------:R-:W-:Y:S03]  /*672f0*/  HMMA.16816.F32 R52, R8.reuse, R52, R16 ;  /* 0x000000340834723c */ /* 0x040fe60000001810 */
[----:B0-----:R-:W3:Y:S04]  /*67300*/  LDL.LU R20, [R1+0xfa0] ;  /* 0x000fa00001147983 */ /* 0x001ee80000300800 */
[----:B------:R-:W3:Y:S04]  /*67310*/  LDL.LU R21, [R1+0xfa4] ;  /* 0x000fa40001157983 */ /* 0x000ee80000300800 */
[----:B------:R-:W3:Y:S04]  /*67320*/  LDL.LU R22, [R1+0xfa8] ;  /* 0x000fa80001167983 */ /* 0x000ee80000300800 */
[----:B------:R-:W3:Y:S04]  /*67330*/  LDL.LU R23, [R1+0xfac] ;  /* 0x000fac0001177983 */ /* 0x000ee80000300800 */
[----:B------:R-:W3:Y:S04]  /*67340*/  LDL.LU.64 R6, [R1+0x4118] ;  /* 0x0041180001067983 */ /* 0x000ee80000300a00 */
[----:B------:R-:W3:Y:S04]  /*67350*/  LDL.LU.64 R4, [R1+0x4110] ;  /* 0x0041100001047983 */ /* 0x000ee80000300a00 */
[----:B------:R-:W-:Y:S04]  /*67360*/  STL.64 [R1+0x1010], R56 ;  /* 0x0010103801007387 */ /* 0x000fe80000100a00 */
[----:B------:R0:W-:Y:S04]  /*67370*/  STL.64 [R1+0x1018], R58 ;  /* 0x0010183a01007387 */ /* 0x0001e80000100a00 */
[----:B0-----:R-:W3:Y:S04]  /*67380*/  LDL.LU R59, [R1+0x4108] ;  /* 0x00410800013b7983 */ /* 0x001ee80000300800 */
[----:B------:R-:W3:Y:S04]  /*67390*/  LDL.LU.64 R56, [R1+0x4100] ;  /* 0x0041000001387983 */ /* 0x000ee80000300a00 */
[----:B------:R-:W3:Y:S04]  /*673a0*/  LDL.LU R19, [R1+0x40f8] ;  /* 0x0040f80001137983 */ /* 0x000ee80000300800 */
[----:B------:R-:W3:Y:S04]  /*673b0*/  LDL.LU.64 R16, [R1+0x40f0] ;  /* 0x0040f00001107983 */ /* 0x000ee80000300a00 */
[----:B------:R0:W-:Y:S04]  /*673c0*/  STL.64 [R1+0x1000], R52 ;  /* 0x0010003401007387 */ /* 0x0001e80000100a00 */
[----:B------:R-:W-:Y:S04]  /*673d0*/  STL.64 [R1+0x1008], R54 ;  /* 0x0010083601007387 */ /* 0x000fe80000100a00 */
[----:B0-----:R-:W3:Y:S01]  /*673e0*/  LDL.LU.64 R52, [R1+0x40e8] ;  /* 0x0040e80001347983 */ /* 0x001ee20000300a00 */
[C---:B----4-:R-:W-:Y:S03]  /*673f0*/  HMMA.16816.F32 R40, R8.reuse, R40, R48 ;  /* 0x000000280828723c */ /* 0x050fe60000001830 */
[----:B------:R-:W4:Y:S05]  /*67400*/  LDL.LU.64 R48, [R1+0x40e0] ;  /* 0x0040e00001307983 */ /* 0x000f2a0000300a00 */
[C---:B--2---:R-:W-:Y:S11]  /*67410*/  HMMA.16816.F32 R32, R8.reuse, R32, R36 ;  /* 0x000000200820723c */ /* 0x044ff60000001824 */
[----:B------:R0:W-:Y:S04]  /*67420*/  STL.64 [R1+0xff0], R40 ;  /* 0x000ff02801007387 */ /* 0x0001e80000100a00 */
[----:B------:R-:W-:Y:S04]  /*67430*/  STL.64 [R1+0xff8], R42 ;  /* 0x000ff82a01007387 */ /* 0x000fe80000100a00 */
[----:B0-----:R-:W2:Y:S04]  /*67440*/  LDL.LU.64 R40, [R1+0x40d8] ;  /* 0x0040d80001287983 */ /* 0x001ea80000300a00 */
[----:B------:R-:W2:Y:S04]  /*67450*/  LDL.LU.64 R36, [R1+0x40d0] ;  /* 0x0040d00001247983 */ /* 0x000ea80000300a00 */
[----:B------:R-:W-:Y:S04]  /*67460*/  STL.64 [R1+0xfe0], R32 ;  /* 0x000fe02001007387 */ /* 0x000fe80000100a00 */
[----:B------:R0:W-:Y:S04]  /*67470*/  STL.64 [R1+0xfe8], R34 ;  /* 0x000fe82201007387 */ /* 0x0001e80000100a00 */
[----:B0-----:R-:W4:Y:S04]  /*67480*/  LDL.LU.64 R34, [R1+0x40c8] ;  /* 0x0040c80001227983 */ /* 0x001f280000300a00 */
[----:B------:R-:W4:Y:S01]  /*67490*/  LDL.LU.64 R32, [R1+0x40c0] ;  /* 0x0040c00001207983 */ /* 0x000f220000300a00 */
[----:B---3--:R-:W-:-:S15]  /*674a0*/  HMMA.16816.F32 R28, R8, R16, R28 ;  /* 0x00000010081c723c */ /* 0x008fde000000181c */
[----:B------:R-:W-:-:S04]  /*674b0*/  NOP ;  /* 0x0000000000007918 */ /* 0x000fc80000000000 */
[----:B------:R-:W-:Y:S04]  /*674c0*/  STL.64 [R1+0xfd0], R28 ;  /* 0x000fd01c01007387 */ /* 0x000fe80000100a00 */
[----:B------:R0:W-:Y:S04]  /*674d0*/  STL.64 [R1+0xfd8], R30 ;  /* 0x000fd81e01007387 */ /* 0x0001e80000100a00 */
[----:B0-----:R-:W3:Y:S04]  /*674e0*/  LDL.LU.64 R30, [R1+0x40b8] ;  /* 0x0040b800011e7983 */ /* 0x001ee80000300a00 */
[----:B------:R-:W3:Y:S04]  /*674f0*/  LDL.LU.64 R28, [R1+0x40b0] ;  /* 0x0040b000011c7983 */ /* 0x000ee80000300a00 */
[----:B------:R-:W-:Y:S04]  /*67500*/  STL.64 [R1+0x4028], R16 ;  /* 0x0040281001007387 */ /* 0x000fe80000100a00 */
[----:B------:R3:W-:Y:S01]  /*67510*/  STL [R1+0x4060], R19 ;  /* 0x0040601301007387 */ /* 0x0007e20000100800 */
[C---:B--2---:R-:W-:Y:S08]  /*67520*/  HMMA.16816.F32 R12, R8.reuse, R36, R12 ;  /* 0x00000024080c723c */ /* 0x044ff0000000180c */
[C---:B------:R-:W-:Y:S08]  /*67530*/  HMMA.16816.F32 R4, R8.reuse, R40, R4 ;  /* 0x000000280804723c */ /* 0x040ff00000001804 */
[----:B---3--:R-:W-:Y:S01]  /*67540*/  HMMA.16816.F32 R16, R8, R28, R20 ;  /* 0x0000001c0810723c */ /* 0x008fe20000001814 */
[----:B------:R-:W-:Y:S04]  /*67550*/  STL.64 [R1+0x3fa8], R30 ;  /* 0x003fa81e01007387 */ /* 0x000fe80000100a00 */
[----:B------:R-:W-:-:S14]  /*67560*/  STL.64 [R1+0x3fa0], R28 ;  /* 0x003fa01c01007387 */ /* 0x000fdc0000100a00 */
[----:B------:R-:W-:Y:S04]  /*67570*/  STL.64 [R1+0xfb0], R16 ;  /* 0x000fb01001007387 */ /* 0x000fe80000100a00 */
[----:B------:R4:W-:Y:S02]  /*67580*/  STL.64 [R1+0xfb8], R18 ;  /* 0x000fb81201007387 */ /* 0x0009e40000100a00 */
[----:B----4-:R-:W-:Y:S02]  /*67590*/  HMMA.16816.F32 R16, R8, R32, R24 ;  /* 0x000000200810723c */ /* 0x010fe40000001818 */
[----:B------:R-:W-:Y:S04]  /*675a0*/  STL.64 [R1+0x3fb8], R34 ;  /* 0x003fb82201007387 */ /* 0x000fe80000100a00 */
[----:B------:R-:W-:-:S13]  /*675b0*/  STL.64 [R1+0x3fb0], R32 ;  /* 0x003fb02001007387 */ /* 0x000fda0000100a00 */
[----:B------:R-:W-:Y:S04]  /*675c0*/  STL.64 [R1+0xfa0], R16 ;  /* 0x000fa01001007387 */ /* 0x000fe80000100a00 */
[----:B------:R-:W-:Y:S04]  /*675d0*/  STL.64 [R1+0xfa8], R18 ;  /* 0x000fa81201007387 */ /* 0x000fe80000100a00 */
[----:B------:R0:W-:Y:S04]  /*675e0*/  STL.64 [R1+0x4080], R36 ;  /* 0x0040802401007387 */ /* 0x0001e80000100a00 */
[----:B------:R-:W-:Y:S04]  /*675f0*/  STL.64 [R1+0xf90], R12 ;  /* 0x000f900c01007387 */ /* 0x000fe80000100a00 */
[----:B------:R-:W-:Y:S04]  /*67600*/  STL.64 [R1+0xf98], R14 ;  /* 0x000f980e01007387 */ /* 0x000fe80000100a00 */
[----:B0-----:R-:W2:Y:S04]  /*67610*/  LDL.LU R36, [R1+0xd60] ;  /* 0x000d600001247983 */ /* 0x001ea80000300800 */
[----:B------:R0:W-:Y:S04]  /*67620*/  STL.64 [R1+0xf80], R4 ;  /* 0x000f800401007387 */ /* 0x0001e80000100a00 */
[----:B------:R1:W-:Y:S04]  /*67630*/  STL.64 [R1+0xf88], R6 ;  /* 0x000f880601007387 */ /* 0x0003e80000100a00 */
[----:B------:R-:W2:Y:S04]  /*67640*/  LDL.LU R37, [R1+0xd64] ;  /* 0x000d640001257983 */ /* 0x000ea80000300800 */
        /* <DEDUP_REMOVED lines=16> */
[----:B-1----:R-:W4:Y:S04]  /*67750*/  LDL.LU R6, [R1+0xf48] ;  /* 0x000f480001067983 */ /* 0x002f280000300800 */
[----:B------:R-:W4:Y:S04]  /*67760*/  LDL.LU R7, [R1+0xf4c] ;  /* 0x000f4c0001077983 */ /* 0x000f280000300800 */
[----:B---3--:R-:W-:Y:S04]  /*67770*/  STL.64 [R1+0x4090], R38 ;  /* 0x0040902601007387 */ /* 0x008fe80000100a00 */
[----:B--2---:R0:W-:Y:S04]  /*67780*/  STL.64 [R1+0x4088], R36 ;  /* 0x0040882401007387 */ /* 0x0041e80000100a00 */
[----:B------:R-:W2:Y:S04]  /*67790*/  LDL.64 R16, [R1+0x150] ;  /* 0x0001500001107983 */ /* 0x000ea80000100a00 */
[----:B0-----:R-:W3:Y:S04]  /*677a0*/  LDL.64 R36, [R1+0x170] ;  /* 0x0001700001247983 */ /* 0x001ee80000100a00 */
[----:B--2---:R0:W-:Y:S04]  /*677b0*/  STL.64 [R1+0x4078], R16 ;  /* 0x0040781001007387 */ /* 0x0041e80000100a00 */
[----:B0-----:R-:W2:Y:S01]  /*677c0*/  LDL.64 R16, [R1+0x160] ;  /* 0x0001600001107983 */ /* 0x001ea20000100a00 */
[C---:B----4-:R-:W-:Y:S03]  /*677d0*/  HMMA.16816.F32 R32, R8.reuse, R44, R32 ;  /* 0x0000002c0820723c */ /* 0x050fe60000001820 */
[----:B--2---:R0:W-:Y:S04]  /*677e0*/  STL.64 [R1+0x4098], R16 ;  /* 0x0040981001007387 */ /* 0x0041e80000100a00 */
[----:B0-----:R-:W2:Y:S04]  /*677f0*/  LDL.LU R16, [R1+0xd70] ;  /* 0x000d700001107983 */ /* 0x001ea80000300800 */
[----:B------:R-:W2:Y:S04]  /*67800*/  LDL.LU R17, [R1+0xd74] ;  /* 0x000d740001117983 */ /* 0x000ea80000300800 */
[----:B------:R-:W2:Y:S04]  /*67810*/  LDL.LU R18, [R1+0xd78] ;  /* 0x000d780001127983 */ /* 0x000ea80000300800 */
[----:B------:R-:W2:Y:S04]  /*67820*/  LDL.LU R19, [R1+0xd7c] ;  /* 0x000d7c0001137983 */ /* 0x000ea80000300800 */
[----:B------:R-:W4:Y:S04]  /*67830*/  LDL.LU R24, [R1+0xd40] ;  /* 0x000d400001187983 */ /* 0x000f280000300800 */
[----:B------:R-:W4:Y:S04]  /*67840*/  LDL.LU R25, [R1+0xd44] ;  /* 0x000d440001197983 */ /* 0x000f280000300800 */
[----:B------:R-:W2:Y:S04]  /*67850*/  LDL.LU R26, [R1+0xd48] ;  /* 0x000d4800011a7983 */ /* 0x000ea80000300800 */
[----:B------:R-:W2:Y:S01]  /*67860*/  LDL.LU R27, [R1+0xd4c] ;  /* 0x000d4c00011b7983 */ /* 0x000ea20000300800 */
[C---:B------:R-:W-:Y:S03]  /*67870*/  HMMA.16816.F32 R4, R8.reuse, R52, R4 ;  /* 0x000000340804723c */ /* 0x040fe60000001804 */
[----:B--2---:R-:W-:Y:S04]  /*67880*/  STL.64 [R1+0x4070], R26 ;  /* 0x0040701a01007387 */ /* 0x004fe80000100a00 */
[----:B----4-:R0:W-:Y:S04]  /*67890*/  STL.64 [R1+0x4068], R24 ;  /* 0x0040681801007387 */ /* 0x0101e80000100a00 */
[----:B0-----:R-:W2:Y:S04]  /*678a0*/  LDL.LU R24, [R1+0xd50] ;  /* 0x000d500001187983 */ /* 0x001ea80000300800 */
[----:B------:R-:W2:Y:S04]  /*678b0*/  LDL.LU R25, [R1+0xd54] ;  /* 0x000d540001197983 */ /* 0x000ea80000300800 */
[----:B------:R-:W2:Y:S04]  /*678c0*/  LDL.LU R26, [R1+0xd58] ;  /* 0x000d5800011a7983 */ /* 0x000ea80000300800 */
[----:B------:R-:W2:Y:S04]  /*678d0*/  LDL.LU R27, [R1+0xd5c] ;  /* 0x000d5c00011b7983 */ /* 0x000ea80000300800 */
[----:B------:R-:W4:Y:S04]  /*678e0*/  LDL.64 R12, [R1+0x140] ;  /* 0x00014000010c7983 */ /* 0x000f280000100a00 */
[----:B------:R-:W-:Y:S04]  /*678f0*/  STL [R1+0x3f98], R41 ;  /* 0x003f982901007387 */ /* 0x000fe80000100800 */
[----:B------:R-:W-:Y:S04]  /*67900*/  STL.64 [R1+0x3fe8], R44 ;  /* 0x003fe82c01007387 */ /* 0x000fe80000100a00 */
[----:B------:R-:W-:Y:S04]  /*67910*/  STL.64 [R1+0xf70], R32 ;  /* 0x000f702001007387 */ /* 0x000fe80000100a00 */
[----:B------:R0:W-:Y:S02]  /*67920*/  STL.64 [R1+0xf78], R34 ;  /* 0x000f782201007387 */ /* 0x0001e40000100a00 */
[----:B0-----:R-:W-:-:S15]  /*67930*/  HMMA.16816.F32 R32, R8, R48, R28 ;  /* 0x000000300820723c */ /* 0x001fde000000181c */
        /* <DEDUP_REMOVED lines=9> */
[----:B0-----:R-:W2:Y:S04]  /*679d0*/  LDL.LU.64 R6, [R1+0x40a8] ;  /* 0x0040a80001067983 */ /* 0x001ea80000300a00 */
[----:B------:R-:W2:Y:S01]  /*679e0*/  LDL.LU.64 R4, [R1+0x40a0] ;  /* 0x0040a00001047983 */ /* 0x000ea20000300a00 */
[----:B------:R-:W-:Y:S03]  /*679f0*/  HMMA.16816.F32 R20, R8, R56, R20 ;  /* 0x000000380814723c */ /* 0x000fe60000001814 */
[----:B------:R-:W4:Y:S01]  /*67a00*/  LDL.LU R8, [R1+0xd10] ;  /* 0x000d100001087983 */ /* 0x000f220000300800 */
[----:B---3--:R-:W-:-:S02]  /*67a10*/  IMAD.MOV.U32 R58, RZ, RZ, R36 ;  /* 0x000000ffff3a7224 */ /* 0x008fc400078e0024 */
[----:B------:R-:W-:-:S13]  /*67a20*/  IMAD.MOV.U32 R3, RZ, RZ, R37 ;  /* 0x000000ffff037224 */ /* 0x000fda00078e0025 */
[----:B------:R0:W-:Y:S04]  /*67a30*/  STL.64 [R1+0xf40], R20 ;  /* 0x000f401401007387 */ /* 0x0001e80000100a00 */
[----:B------:R-:W-:Y:S04]  /*67a40*/  STL.64 [R1+0xf48], R22 ;  /* 0x000f481601007387 */ /* 0x000fe80000100a00 */
[----:B------:R-:W3:Y:S04]  /*67a50*/  LDL.LU R9, [R1+0xd14] ;  /* 0x000d140001097983 */ /* 0x000ee80000300800 */
[----:B------:R-:W3:Y:S04]  /*67a60*/  LDL.LU R10, [R1+0xd18] ;  /* 0x000d1800010a7983 */ /* 0x000ee80000300800 */
[----:B------:R-:W3:Y:S04]  /*67a70*/  LDL.LU R11, [R1+0xd1c] ;  /* 0x000d1c00010b7983 */ /* 0x000ee80000300800 */
[----:B0-----:R-:W3:Y:S01]  /*67a80*/  LDL.64 R20, [R1+0x110] ;  /* 0x0001100001147983 */ /* 0x001ee20000100a00 */
[----:B--2---:R-:W-:-:S15]  /*67a90*/  HMMA.16816.F32 R16, R4, R36, R16 ;  /* 0x000000240410723c */ /* 0x004fde0000001810 */
[----:B------:R-:W-:-:S04]  /*67aa0*/  NOP ;  /* 0x0000000000007918 */ /* 0x000fc80000000000 */
[----:B------:R0:W-:Y:S04]  /*67ab0*/  STL.64 [R1+0x4e0], R16 ;  /* 0x0004e01001007387 */ /* 0x0001e80000100a00 */
[----:B------:R-:W-:Y:S04]  /*67ac0*/  STL.64 [R1+0x4e8], R18 ;  /* 0x0004e81201007387 */ /* 0x000fe80000100a00 */
[----:B0-----:R-:W2:Y:S04]  /*67ad0*/  LDL.LU.64 R16, [R1+0x4098] ;  /* 0x0040980001107983 */ /* 0x001ea80000300a00 */
[----:B------:R-:W2:Y:S04]  /*67ae0*/  LDL.LU.64 R38, [R1+0x4090] ;  /* 0x0040900001267983 */ /* 0x000ea80000300a00 */
[----:B------:R-:W2:Y:S04]  /*67af0*/  LDL.LU.64 R36, [R1+0x4088] ;  /* 0x0040880001247983 */ /* 0x000ea80000300a00 */
[----:B------:R-:W-:Y:S04]  /*67b00*/  STL [R1+0x4038], R58 ;  /* 0x0040383a01007387 */ /* 0x000fe80000100800 */
[----:B------:R-:W-:Y:S01]  /*67b10*/  STL.64 [R1+0x4030], R56 ;  /* 0x0040303801007387 */ /* 0x000fe20000100a00 */
[----:B--2---:R-:W-:Y:S01]  /*67b20*/  HMMA.16816.F32 R36, R4, R16, R36 ;  /* 0x000000100424723c */ /* 0x004fe20000001824 */
[----:B------:R-:W-:-:S15]  /*67b30*/  IMAD.MOV.U32 R60, RZ, RZ, R17 ;  /* 0x000000ffff3c7224 */ /* 0x000fde00078e0011 */
[----:B------:R-:W-:-:S03]  /*67b40*/  NOP ;  /* 0x0000000000007918 */ /* 0x000fc60000000000 */
[----:B------:R0:W-:Y:S04]  /*67b50*/  STL.64 [R1+0x4d0], R36 ;  /* 0x0004d02401007387 */ /* 0x0001e80000100a00 */
[----:B------:R1:W-:Y:S04]  /*67b60*/  STL.64 [R1+0x4d8], R38 ;  /* 0x0004d82601007387 */ /* 0x0003e80000100a00 */
[----:B0-----:R-:W2:Y:S01]  /*67b70*/  LDL.LU.64 R36, [R1+0x4080] ;  /* 0x0040800001247983 */ /* 0x001ea20000300a00 */
[----:B-1----:R-:W-:-:S03]  /*67b80*/  IMAD.MOV.U32 R39, RZ, RZ, R16 ;  /* 0x000000ffff277224 */ /* 0x002fc600078e0010 */
[----:B------:R-:W2:Y:S02]  /*67b90*/  LDL.LU.64 R16, [R1+0x4078] ;  /* 0x0040780001107983 */ /* 0x000ea40000300a00 */
[----:B--2---:R-:W-:-:S15]  /*67ba0*/  HMMA.16816.F32 R24, R4, R16, R24 ;  /* 0x000000100418723c */ /* 0x004fde0000001818 */
[----:B------:R-:W-:-:S04]  /*67bb0*/  NOP ;  /* 0x0000000000007918 */ /* 0x000fc80000000000 */
[----:B------:R-:W-:Y:S04]  /*67bc0*/  STL.64 [R1+0x4c0], R24 ;  /* 0x0004c01801007387 */ /* 0x000fe80000100a00 */
[----:B------:R0:W-:Y:S04]  /*67bd0*/  STL.64 [R1+0x4c8], R26 ;  /* 0x0004c81a01007387 */ /* 0x0001e80000100a00 */
[----:B0-----:R-:W2:Y:S04]  /*67be0*/  LDL.LU.64 R26, [R1+0x4070] ;  /* 0x00407000011a7983 */ /* 0x001ea80000300a00 */
[----:B------:R-:W2:Y:S01]  /*67bf0*/  LDL.LU.64 R24, [R1+0x4068] ;  /* 0x0040680001187983 */ /* 0x000ea20000300a00 */
[----:B------:R-:W-:-:S03]  /*67c00*/  IMAD.MOV.U32 R38, RZ, RZ, R17 ;  /* 0x000000ffff267224 */ /* 0x000fc600078e0011 */
[----:B------:R-:W3:Y:S01]  /*67c10*/  LDL.LU R19, [R1+0x4060] ;  /* 0x0040600001137983 */ /* 0x000ee20000300800 */
[----:B------:R-:W-:-:S03]  /*67c20*/  IMAD.MOV.U32 R43, RZ, RZ, R16 ;  /* 0x000000ffff2b7224 */ /* 0x000fc600078e0010 */
[----:B------:R-:W-:Y:S04]  /*67c30*/  STL.64 [R1+0x3fc8], R38 ;  /* 0x003fc82601007387 */ /* 0x000fe80000100a00 */
[----:B------:R0:W-:Y:S01]  /*67c40*/  STL.64 [R1+0x3fc0], R36 ;  /* 0x003fc02401007387 */ /* 0x0001e20000100a00 */
[----:B----4-:R-:W-:Y:S01]  /*67c50*/  MOV R42, R13 ;  /* 0x0000000d002a7202 */ /* 0x010fe20000000f00 */
[----:B------:R-:W-:Y:S02]  /*67c60*/  IMAD.MOV.U32 R41, RZ, RZ, R12 ;  /* 0x000000ffff297224 */ /* 0x000fe400078e000c */
[----:B0-----:R-:W4:Y:S01]  /*67c70*/  LDL.64 R36, [R1+0x120] ;  /* 0x0001200001247983 */ /* 0x001f220000100a00 */
        /* <DEDUP_REMOVED lines=9> */
[----:B0-----:R-:W4:Y:S04]  /*67d10*/  LDL.LU R40, [R1+0xd20] ;  /* 0x000d200001287983 */ /* 0x001f280000300800 */
[----:B------:R-:W4:Y:S04]  /*67d20*/  LDL.LU R41, [R1+0xd24] ;  /* 0x000d240001297983 */ /* 0x000f280000300800 */
[----:B------:R-:W4:Y:S04]  /*67d30*/  LDL.LU R42, [R1+0xd28] ;  /* 0x000d2800012a7983 */ /* 0x000f280000300800 */
[----:B------:R-:W4:Y:S01]  /*67d40*/  LDL.LU R43, [R1+0xd2c] ;  /* 0x000d2c00012b7983 */ /* 0x000f220000300800 */
[----:B------:R-:W-:-:S02]  /*67d50*/  IMAD.MOV.U32 R28, RZ, RZ, R2 ;  /* 0x000000ffff1c7224 */ /* 0x000fc400078e0002 */
[----:B------:R-:W-:-:S07]  /*67d60*/  IMAD.MOV.U32 R29, RZ, RZ, R0 ;  /* 0x000000ffff1d7224 */ /* 0x000fce00078e0000 */
[C---:B------:R-:W-:Y:S08]  /*67d70*/  HMMA.16816.F32 R28, R4.reuse, R28, R32 ;  /* 0x0000001c041c723c */ /* 0x040ff00000001820 */
[----:B---3--:R-:W-:Y:S11]  /*67d80*/  HMMA.16816.F32 R8, R4, R20, R8 ;  /* 0x000000140408723c */ /* 0x008ff60000001808 */
[----:B------:R0:W-:Y:S04]  /*67d90*/  STL.64 [R1+0x4a0], R28 ;  /* 0x0004a01c01007387 */ /* 0x0001e80000100a00 */
[----:B------:R1:W-:Y:S04]  /*67da0*/  STL [R1+0x4a8], R30 ;  /* 0x0004a81e01007387 */ /* 0x0003e80000100800 */
[----:B------:R-:W3:Y:S04]  /*67db0*/  LDL.LU R32, [R1+0x1730] ;  /* 0x0017300001207983 */ /* 0x000ee80000300800 */
[----:B------:R-:W3:Y:S04]  /*67dc0*/  LDL.LU R33, [R1+0x1734] ;  /* 0x0017340001217983 */ /* 0x000ee80000300800 */
[----:B------:R-:W3:Y:S04]  /*67dd0*/  LDL.LU R34, [R1+0x1738] ;  /* 0x0017380001227983 */ /* 0x000ee80000300800 */
[----:B------:R-:W3:Y:S01]  /*67de0*/  LDL.LU R35, [R1+0x173c] ;  /* 0x00173c0001237983 */ /* 0x000ee20000300800 */
[----:B------:R-:W-:-:S03]  /*67df0*/  IMAD.MOV.U32 R50, RZ, RZ, R31 ;  /* 0x000000ffff327224 */ /* 0x000fc600078e001f */
[----:B0-----:R-:W2:Y:S04]  /*67e00*/  LDL.LU R28, [R1+0x1720] ;  /* 0x00172000011c7983 */ /* 0x001ea80000300800 */
[----:B------:R-:W2:Y:S04]  /*67e10*/  LDL.LU R29, [R1+0x1724] ;  /* 0x00172400011d7983 */ /* 0x000ea80000300800 */
[----:B-1----:R-:W2:Y:S04]  /*67e20*/  LDL.LU R30, [R1+0x1728] ;  /* 0x00172800011e7983 */ /* 0x002ea80000300800 */
[----:B------:R-:W2:Y:S01]  /*67e30*/  LDL.LU R31, [R1+0x172c] ;  /* 0x00172c00011f7983 */ /* 0x000ea20000300800 */
[----:B------:R-:W-:-:S03]  /*67e40*/  IMAD.MOV.U32 R55, RZ, RZ, R11 ;  /* 0x000000ffff377224 */ /* 0x000fc600078e000b */
[----:B------:R-:W-:Y:S01]  /*67e50*/  STL [R1+0x38d8], R50 ;  /* 0x0038d83201007387 */ /* 0x000fe20000100800 */
[----:B------:R-:W-:Y:S02]  /*67e60*/  IMAD.MOV.U32 R54, RZ, RZ, R10 ;  /* 0x000000ffff367224 */ /* 0x000fe400078e000a */
[----:B------:R-:W-:Y:S02]  /*67e70*/  IMAD.MOV.U32 R51, RZ, RZ, R8 ;  /* 0x000000ffff337224 */ /* 0x000fe400078e0008 */
[----:B------:R-:W-:Y:S02]  /*67e80*/  IMAD.MOV.U32 R15, RZ, RZ, R20 ;  /* 0x000000ffff0f7224 */ /* 0x000fe400078e0014 */
[----:B------:R-:W-:Y:S01]  /*67e90*/  IMAD.MOV.U32 R14, RZ, RZ, R21 ;  /* 0x000000ffff0e7224 */ /* 0x000fe200078e0015 */
[----:B----4-:R-:W-:-:S15]  /*67ea0*/  HMMA.16816.F32 R40, R4, R36, R40 ;  /* 0x000000240428723c */ /* 0x010fde0000001828 */
[----:B------:R-:W-:-:S04]  /*67eb0*/  NOP ;  /* 0x0000000000007918 */ /* 0x000fc80000000000 */
[----:B------:R-:W-:Y:S04]  /*67ec0*/  STL.64 [R1+0x490], R40 ;  /* 0x0004902801007387 */ /* 0x000fe80000100a00 */
[----:B------:R-:W-:Y:S04]  /*67ed0*/  STL.64 [R1+0x498], R42 ;  /* 0x0004982a01007387 */ /* 0x000fe80000100a00 */
[----:B------:R-:W-:Y:S04]  /*67ee0*/  STL [R1+0x484], R9 ;  /* 0x0004840901007387 */ /* 0x000fe80000100800 */
[----:B------:R-:W-:Y:S04]  /*67ef0*/  STL [R1+0x3bd4], R55 ;  /* 0x003bd43701007387 */ /* 0x000fe80000100800 */
[----:B------:R-:W-:Y:S04]  /*67f00*/  STL [R1+0x3bd0], R54 ;  /* 0x003bd03601007387 */ /* 0x000fe80000100800 */
[----:B------:R-:W-:Y:S04]  /*67f10*/  STL.64 [R1+0x3fe0], R52 ;  /* 0x003fe03401007387 */ /* 0x000fe80000100a00 */
[----:B------:R-:W-:Y:S04]  /*67f20*/  STL [R1+0x38dc], R51 ;  /* 0x0038dc3301007387 */ /* 0x000fe80000100800 */
[----:B------:R-:W-:Y:S04]  /*67f30*/  STL.64 [R1+0x4040], R48 ;  /* 0x0040403001007387 */ /* 0x000fe80000100a00 */
[----:B------:R-:W4:Y:S04]  /*67f40*/  LDL.LU R16, [R1+0x1700] ;  /* 0x0017000001107983 */ /* 0x000f280000300800 */
[----:B------:R-:W4:Y:S04]  /*67f50*/  LDL.LU R17, [R1+0x1704] ;  /* 0x0017040001117983 */ /* 0x000f280000300800 */
[----:B------:R0:W1:Y:S04]  /*67f60*/  LDSM.16.MT88.4 R8, [R19+UR5+0xa080] ;  /* 0x00a080051308783b */ /* 0x0000680008004200 */
[----:B------:R-:W4:Y:S04]  /*67f70*/  LDL.LU R18, [R1+0x1708] ;  /* 0x0017080001127983 */ /* 0x000f280000300800 */
[----:B0-----:R-:W4:Y:S04]  /*67f80*/  LDL.LU R19, [R1+0x170c] ;  /* 0x00170c0001137983 */ /* 0x001f280000300800 */
[----:B------:R-:W4:Y:S04]  /*67f90*/  LDL.LU R48, [R1+0x1710] ;  /* 0x0017100001307983 */ /* 0x000f280000300800 */
[----:B------:R-:W4:Y:S04]  /*67fa0*/  LDL.LU R49, [R1+0x1714] ;  /* 0x0017140001317983 */ /* 0x000f280000300800 */
[----:B------:R-:W4:Y:S04]  /*67fb0*/  LDL.LU R50, [R1+0x1718] ;  /* 0x0017180001327983 */ /* 0x000f280000300800 */
[----:B------:R-:W4:Y:S04]  /*67fc0*/  LDL.LU R51, [R1+0x171c] ;  /* 0x00171c0001337983 */ /* 0x000f280000300800 */
[----:B------:R-:W4:Y:S01]  /*67fd0*/  LDL.64 R20, [R1+0xd0] ;  /* 0x0000d00001147983 */ /* 0x000f220000100a00 */
[----:B------:R-:W-:-:S02]  /*67fe0*/  IMAD.MOV.U32 R56, RZ, RZ, R61 ;  /* 0x000000ffff387224 */ /* 0x000fc400078e003d */
[----:B------:R-:W-:Y:S01]  /*67ff0*/  IMAD.MOV.U32 R57, RZ, RZ, R59 ;  /* 0x000000ffff397224 */ /* 0x000fe200078e003b */
[----:B-1----:R-:W-:Y:S04]  /*68000*/  STL.64 [R1+0x3f48], R10 ;  /* 0x003f480a01007387 */ /* 0x002fe80000100a00 */
[----:B------:R3:W-:Y:S04]  /*68010*/  STL.64 [R1+0x3f40], R8 ;  /* 0x003f400801007387 */ /* 0x0007e80000100a00 */
[----:B--2---:R-:W-:Y:S04]  /*68020*/  STL.64 [R1+0x3ed0], R12 ;  /* 0x003ed00c01007387 */ /* 0x004fe80000100a00 */
[----:B------:R0:W-:Y:S01]  /*68030*/  STL.64 [R1+0x3ff0], R14 ;  /* 0x003ff00e01007387 */ /* 0x0001e20000100a00 */
[C---:B---3--:R-:W-:Y:S08]  /*68040*/  HMMA.16816.F32 R8, R4.reuse, R12, R32 ;  /* 0x0000000c0408723c */ /* 0x048ff00000001820 */
[----:B0-----:R-:W-:Y:S01]  /*68050*/  HMMA.16816.F32 R12, R4, R24, R28 ;  /* 0x00000018040c723c */ /* 0x001fe2000000181c */
[----:B------:R-:W-:-:S02]  /*68060*/  IMAD.MOV.U32 R2, RZ, RZ, R36 ;  /* 0x000000ffff027224 */ /* 0x000fc400078e0024 */
[----:B------:R-:W-:-:S08]  /*68070*/  IMAD.MOV.U32 R0, RZ, RZ, R37 ;  /* 0x000000ffff007224 */ /* 0x000fd000078e0025 */
[----:B------:R0:W-:Y:S04]  /*68080*/  STL.64 [R1+0x470], R8 ;  /* 0x0004700801007387 */ /* 0x0001e80000100a00 */
[----:B------:R1:W-:Y:S04]  /*68090*/  STL.64 [R1+0x478], R10 ;  /* 0x0004780a01007387 */ /* 0x0003e80000100a00 */
[----:B------:R-:W2:Y:S04]  /*680a0*/  LDL.64 R28, [R1+0xc0] ;  /* 0x0000c000011c7983 */ /* 0x000ea80000100a00 */
[----:B0-----:R-:W3:Y:S04]  /*680b0*/  LDL.LU R8, [R1+0x16d0] ;  /* 0x0016d00001087983 */ /* 0x001ee80000300800 */
[----:B------:R0:W-:Y:S04]  /*680c0*/  STL.64 [R1+0x460], R12 ;  /* 0x0004600c01007387 */ /* 0x0001e80000100a00 */
[----:B------:R-:W-:Y:S04]  /*680d0*/  STL.64 [R1+0x468], R14 ;  /* 0x0004680e01007387 */ /* 0x000fe80000100a00 */
[----:B------:R-:W3:Y:S04]  /*680e0*/  LDL.LU R9, [R1+0x16d4] ;  /* 0x0016d40001097983 */ /* 0x000ee80000300800 */
[----:B-1----:R-:W3:Y:S04]  /*680f0*/  LDL.LU R10, [R1+0x16d8] ;  /* 0x0016d800010a7983 */ /* 0x002ee80000300800 */
[----:B------:R-:W3:Y:S04]  /*68100*/  LDL.LU R11, [R1+0x16dc] ;  /* 0x0016dc00010b7983 */ /* 0x000ee80000300800 */
[----:B------:R-:W3:Y:S04]  /*68110*/  LDL.64 R52, [R1+0xa0] ;  /* 0x0000a00001347983 */ /* 0x000ee80000100a00 */
[----:B------:R-:W2:Y:S04]  /*68120*/  LDL.LU R40, [R1+0x16c0] ;  /* 0x0016c00001287983 */ /* 0x000ea80000300800 */
[----:B------:R-:W2:Y:S04]  /*68130*/  LDL.LU R41, [R1+0x16c4] ;  /* 0x0016c40001297983 */ /* 0x000ea80000300800 */
[----:B------:R-:W2:Y:S04]  /*68140*/  LDL.LU R42, [R1+0x16c8] ;  /* 0x0016c800012a7983 */ /* 0x000ea80000300800 */
[----:B------:R-:W2:Y:S04]  /*68150*/  LDL.LU R43, [R1+0x16cc] ;  /* 0x0016cc00012b7983 */ /* 0x000ea80000300800 */
[----:B------:R-:W2:Y:S04]  /*68160*/  LDL.64 R36, [R1+0x90] ;  /* 0x0000900001247983 */ /* 0x000ea80000100a00 */
[----:B------:R-:W2:Y:S01]  /*68170*/  LDL.LU R44, [R1+0x16b0] ;  /* 0x0016b000012c7983 */ /* 0x000ea20000300800 */
[----:B0-----:R-:W-:-:S03]  /*68180*/  IMAD.MOV.U32 R13, RZ, RZ, R46 ;  /* 0x000000ffff0d7224 */ /* 0x001fc600078e002e */
[----:B------:R-:W2:Y:S01]  /*68190*/  LDL.LU R45, [R1+0x16b4] ;  /* 0x0016b400012d7983 */ /* 0x000ea20000300800 */
[----:B------:R-:W-:-:S03]  /*681a0*/  IMAD.MOV.U32 R12, RZ, RZ, R47 ;  /* 0x000000ffff0c7224 */ /* 0x000fc600078e002f */
[----:B------:R-:W2:Y:S04]  /*681b0*/  LDL.LU R46, [R1+0x16b8] ;  /* 0x0016b800012e7983 */ /* 0x000ea80000300800 */
[----:B------:R-:W2:Y:S04]  /*681c0*/  LDL.LU R47, [R1+0x16bc] ;  /* 0x0016bc00012f7983 */ /* 0x000ea80000300800 */
[----:B------:R0:W-:Y:S04]  /*681d0*/  STL [R1+0x3eb0], R24 ;  /* 0x003eb01801007387 */ /* 0x0001e80000100800 */
[----:B------:R1:W-:Y:S01]  /*681e0*/  STL [R1+0x3eac], R25 ;  /* 0x003eac1901007387 */ /* 0x0003e20000100800 */
[----:B------:R-:W-:-:S02]  /*681f0*/  IMAD.MOV.U32 R33, RZ, RZ, R26 ;  /* 0x000000ffff217224 */ /* 0x000fc400078e001a */
[----:B------:R-:W-:Y:S01]  /*68200*/  IMAD.MOV.U32 R32, RZ, RZ, R27 ;  /* 0x000000ffff207224 */ /* 0x000fe200078e001b */
[----:B0-----:R-:W2:Y:S04]  /*68210*/  LDL.LU R24, [R1+0x16f0] ;  /* 0x0016f00001187983 */ /* 0x001ea80000300800 */
[----:B-1----:R-:W2:Y:S04]  /*68220*/  LDL.LU R25, [R1+0x16f4] ;  /* 0x0016f40001197983 */ /* 0x002ea80000300800 */
[----:B------:R-:W2:Y:S04]  /*68230*/  LDL.LU R26, [R1+0x16f8] ;  /* 0x0016f800011a7983 */ /* 0x000ea80000300800 */
[----:B------:R-:W2:Y:S01]  /*68240*/  LDL.LU R27, [R1+0x16fc] ;  /* 0x0016fc00011b7983 */ /* 0x000ea20000300800 */
[C---:B----4-:R-:W-:Y:S08]  /*68250*/  HMMA.16816.F32 R56, R4.reuse, R56, R48 ;  /* 0x000000380438723c */ /* 0x050ff00000001830 */
[----:B------:R-:W-:Y:S01]  /*68260*/  HMMA.16816.F32 R16, R4, R20, R16 ;  /* 0x000000140410723c */ /* 0x000fe20000001810 */
[----:B------:R-:W4:Y:S10]  /*68270*/  LDL.LU.64 R48, [R1+0x4040] ;  /* 0x0040400001307983 */ /* 0x000f340000300a00 */
[----:B------:R-:W-:Y:S04]  /*68280*/  STL.64 [R1+0x450], R56 ;  /* 0x0004503801007387 */ /* 0x000fe80000100a00 */
[----:B------:R0:W-:Y:S04]  /*68290*/  STL.64 [R1+0x458], R58 ;  /* 0x0004583a01007387 */ /* 0x0001e80000100a00 */
[----:B0-----:R-:W2:Y:S04]  /*682a0*/  LDL.LU R58, [R1+0x4038] ;  /* 0x00403800013a7983 */ /* 0x001ea80000300800 */
[----:B------:R-:W2:Y:S04]  /*682b0*/  LDL.LU.64 R56, [R1+0x4030] ;  /* 0x0040300001387983 */ /* 0x000ea80000300a00 */
[----:B------:R0:W-:Y:S04]  /*682c0*/  STL.64 [R1+0x440], R16 ;  /* 0x0004401001007387 */ /* 0x0001e80000100a00 */
[----:B------:R1:W-:Y:S04]  /*682d0*/  STL.64 [R1+0x448], R18 ;  /* 0x0004481201007387 */ /* 0x0003e80000100a00 */
[----:B0-----:R-:W2:Y:S01]  /*682e0*/  LDL.LU.64 R16, [R1+0x4028] ;  /* 0x0040280001107983 */ /* 0x001ea20000300a00 */
[----:B-1----:R-:W-:-:S02]  /*682f0*/  IMAD.MOV.U32 R18, RZ, RZ, R21 ;  /* 0x000000ffff127224 */ /* 0x002fc400078e0015 */
[----:B------:R-:W-:Y:S01]  /*68300*/  IMAD.MOV.U32 R19, RZ, RZ, R20 ;  /* 0x000000ffff137224 */ /* 0x000fe200078e0014 */
[----:B------:R-:W3:Y:S04]  /*68310*/  LDL.LU.64 R22, [R1+0x4020] ;  /* 0x0040200001167983 */ /* 0x000ee80000300a00 */
[----:B------:R-:W3:Y:S04]  /*68320*/  LDL.LU.64 R20, [R1+0x4018] ;  /* 0x0040180001147983 */ /* 0x000ee80000300a00 */
[----:B------:R-:W-:Y:S04]  /*68330*/  STL [R1+0x3eb8], R18 ;  /* 0x003eb81201007387 */ /* 0x000fe80000100800 */
[----:B------:R-:W-:Y:S04]  /*68340*/  STL [R1+0x3eb4], R19 ;  /* 0x003eb41301007387 */ /* 0x000fe80000100800 */
[----:B--2---:R0:W-:Y:S04]  /*68350*/  STL.64 [R1+0x4010], R16 ;  /* 0x0040101001007387 */ /* 0x0041e80000100a00 */
[----:B0-----:R-:W2:Y:S04]  /*68360*/  LDL.LU R16, [R1+0x16e0] ;  /* 0x0016e00001107983 */ /* 0x001ea80000300800 */
[----:B------:R-:W2:Y:S04]  /*68370*/  LDL.LU R17, [R1+0x16e4] ;  /* 0x0016e40001117983 */ /* 0x000ea80000300800 */
[----:B------:R-:W2:Y:S04]  /*68380*/  LDL.LU R18, [R1+0x16e8] ;  /* 0x0016e80001127983 */ /* 0x000ea80000300800 */
[----:B------:R-:W2:Y:S01]  /*68390*/  LDL.LU R19, [R1+0x16ec] ;  /* 0x0016ec0001137983 */ /* 0x000ea20000300800 */
[C---:B------:R-:W-:Y:S08]  /*683a0*/  HMMA.16816.F32 R24, R4.reuse, R28, R24 ;  /* 0x0000001c0418723c */ /* 0x040ff00000001818 */
[----:B---3--:R-:W-:Y:S11]  /*683b0*/  HMMA.16816.F32 R8, R4, R52, R8 ;  /* 0x000000340408723c */ /* 0x008ff60000001808 */
[----:B------:R-:W-:Y:S04]  /*683c0*/  STL.64 [R1+0x430], R24 ;  /* 0x0004301801007387 */ /* 0x000fe80000100a00 */
[----:B------:R0:W-:Y:S02]  /*683d0*/  STL.64 [R1+0x438], R26 ;  /* 0x0004381a01007387 */ /* 0x0001e40000100a00 */
[----:B0-----:R-:W-:-:S02]  /*683e0*/  IMAD.MOV.U32 R27, RZ, RZ, R28 ;  /* 0x000000ffff1b7224 */ /* 0x001fc400078e001c */
[----:B------:R-:W-:Y:S01]  /*683f0*/  IMAD.MOV.U32 R26, RZ, RZ, R29 ;  /* 0x000000ffff1a7224 */ /* 0x000fe200078e001d */
[----:B------:R-:W3:Y:S04]  /*68400*/  LDL.LU R28, [R1+0x16a0] ;  /* 0x0016a000011c7983 */ /* 0x000ee80000300800 */
[----:B------:R-:W3:Y:S04]  /*68410*/  LDL.LU R29, [R1+0x16a4] ;  /* 0x0016a400011d7983 */ /* 0x000ee80000300800 */
[----:B------:R-:W3:Y:S04]  /*68420*/  LDL.LU R30, [R1+0x16a8] ;  /* 0x0016a800011e7983 */ /* 0x000ee80000300800 */
[----:B------:R-:W3:Y:S04]  /*68430*/  LDL.LU R31, [R1+0x16ac] ;  /* 0x0016ac00011f7983 */ /* 0x000ee80000300800 */
[----:B------:R-:W-:Y:S04]  /*68440*/  STL [R1+0x3ec0], R26 ;  /* 0x003ec01a01007387 */ /* 0x000fe80000100800 */
[----:B------:R-:W-:Y:S01]  /*68450*/  STL [R1+0x3ebc], R27 ;  /* 0x003ebc1b01007387 */ /* 0x000fe20000100800 */
[----:B------:R-:W-:-:S02]  /*68460*/  IMAD.MOV.U32 R59, RZ, RZ, R53 ;  /* 0x000000ffff3b7224 */ /* 0x000fc400078e0035 */
[----:B------:R-:W-:Y:S02]  /*68470*/  IMAD.MOV.U32 R61, RZ, RZ, R52 ;  /* 0x000000ffff3d7224 */ /* 0x000fe400078e0034 */
[----:B------:R-:W-:Y:S02]  /*68480*/  IMAD.MOV.U32 R24, RZ, RZ, R36 ;  /* 0x000000ffff187224 */ /* 0x000fe400078e0024 */
[----:B------:R-:W-:Y:S01]  /*68490*/  IMAD.MOV.U32 R25, RZ, RZ, R37 ;  /* 0x000000ffff197224 */ /* 0x000fe200078e0025 */
[----:B--2---:R-:W-:-:S15]  /*684a0*/  HMMA.16816.F32 R12, R4, R12, R16 ;  /* 0x0000000c040c723c */ /* 0x004fde0000001810 */
[----:B------:R-:W-:-:S04]  /*684b0*/  NOP ;  /* 0x0000000000007918 */ /* 0x000fc80000000000 */
[----:B------:R-:W-:Y:S04]  /*684c0*/  STL.64 [R1+0x420], R12 ;  /* 0x0004200c01007387 */ /* 0x000fe80000100a00 */
[----:B------:R-:W-:Y:S04]  /*684d0*/  STL.64 [R1+0x428], R14 ;  /* 0x0004280e01007387 */ /* 0x000fe80000100a00 */
[----:B------:R-:W-:Y:S04]  /*684e0*/  STL.64 [R1+0x410], R8 ;  /* 0x0004100801007387 */ /* 0x000fe80000100a00 */
[----:B------:R0:W-:Y:S02]  /*684f0*/  STL.64 [R1+0x418], R10 ;  /* 0x0004180a01007387 */ /* 0x0001e40000100a00 */
[C---:B0-----:R-:W-:Y:S02]  /*68500*/  HMMA.16816.F32 R8, R4.reuse, R36, R40 ;  /* 0x000000240408723c */ /* 0x041fe40000001828 */
[----:B------:R-:W-:Y:S04]  /*68510*/  STL [R1+0x3ec8], R59 ;  /* 0x003ec83b01007387 */ /* 0x000fe80000100800 */
[----:B------:R-:W-:Y:S04]  /*68520*/  STL [R1+0x4000], R58 ;  /* 0x0040003a01007387 */ /* 0x000fe80000100800 */
[----:B------:R-:W-:Y:S04]  /*68530*/  STL.64 [R1+0x3ff8], R56 ;  /* 0x003ff83801007387 */ /* 0x000fe80000100a00 */
[----:B------:R-:W-:Y:S05]  /*68540*/  STL [R1+0x3ec4], R61 ;  /* 0x003ec43d01007387 */ /* 0x000fea0000100800 */
[----:B------:R-:W-:Y:S04]  /*68550*/  STL.64 [R1+0x400], R8 ;  /* 0x0004000801007387 */ /* 0x000fe80000100a00 */
[----:B------:R0:W-:Y:S02]  /*68560*/  STL.64 [R1+0x408], R10 ;  /* 0x0004080a01007387 */ /* 0x0001e40000100a00 */
[----:B0-----:R-:W-:Y:S02]  /*68570*/  HMMA.16816.F32 R8, R4, R32, R44 ;  /* 0x000000200408723c */ /* 0x001fe4000000182c */
[----:B------:R0:W-:Y:S04]  /*68580*/  STL.64 [R1+0x4008], R24 ;  /* 0x0040081801007387 */ /* 0x0001e80000100a00 */
[----:B------:R-:W2:-:S13]  /*68590*/  LDL.LU R44, [R1+0x1670] ;  /* 0x00167000012c7983 */ /* 0x000e9a0000300800 */
        /* <DEDUP_REMOVED lines=10> */
[----:B------:R-:W2:Y:S04]  /*68640*/  LDL.LU R56, [R1+0x1680] ;  /* 0x0016800001387983 */ /* 0x000ea80000300800 */
[----:B------:R-:W2:Y:S04]  /*68650*/  LDL.LU R57, [R1+0x1684] ;  /* 0x0016840001397983 */ /* 0x000ea80000300800 */
[----:B------:R-:W2:Y:S04]  /*68660*/  LDL.LU R58, [R1+0x1688] ;  /* 0x00168800013a7983 */ /* 0x000ea80000300800 */
[----:B------:R-:W2:Y:S04]  /*68670*/  LDL.LU R59, [R1+0x168c] ;  /* 0x00168c00013b7983 */ /* 0x000ea80000300800 */
[----:B------:R-:W2:Y:S01]  /*68680*/  LDL.64 R52, [R1+0x40] ;  /* 0x0000400001347983 */ /* 0x000ea20000100a00 */
[----:B---3--:R-:W-:Y:S01]  /*68690*/  HMMA.16816.F32 R8, R4, R20, R28 ;  /* 0x000000140408723c */ /* 0x008fe2000000181c */
[----:B------:R-:W-:Y:S01]  /*686a0*/  MOV R12, R23 ;  /* 0x00000017000c7202 */ /* 0x000fe20000000f00 */
[----:B------:R-:W-:-:S02]  /*686b0*/  IMAD.MOV.U32 R13, RZ, RZ, R22 ;  /* 0x000000ffff0d7224 */ /* 0x000fc400078e0016 */
[----:B------:R-:W-:Y:S02]  /*686c0*/  IMAD.MOV.U32 R51, RZ, RZ, R20 ;  /* 0x000000ffff337224 */ /* 0x000fe400078e0014 */
[----:B------:R-:W-:-:S13]  /*686d0*/  IMAD.MOV.U32 R50, RZ, RZ, R21 ;  /* 0x000000ffff327224 */ /* 0x000fda00078e0015 */
[----:B------:R0:W-:Y:S04]  /*686e0*/  STL.64 [R1+0x3e0], R8 ;  /* 0x0003e00801007387 */ /* 0x0001e80000100a00 */
[----:B------:R1:W-:Y:S04]  /*686f0*/  STL.64 [R1+0x3e8], R10 ;  /* 0x0003e80a01007387 */ /* 0x0003e80000100a00 */
[----:B------:R-:W3:Y:S04]  /*68700*/  LDL.LU R40, [R1+0x1660] ;  /* 0x0016600001287983 */ /* 0x000ee80000300800 */
[----:B------:R-:W3:Y:S04]  /*68710*/  LDL.LU R41, [R1+0x1664] ;  /* 0x0016640001297983 */ /* 0x000ee80000300800 */
[----:B------:R-:W3:Y:S04]  /*68720*/  LDL.LU R42, [R1+0x1668] ;  /* 0x00166800012a7983 */ /* 0x000ee80000300800 */
[----:B------:R-:W3:Y:S04]  /*68730*/  LDL.LU R43, [R1+0x166c] ;  /* 0x00166c00012b7983 */ /* 0x000ee80000300800 */
[----:B------:R-:W3:Y:S04]  /*68740*/  LDL.64 R36, [R1+0x30] ;  /* 0x0000300001247983 */ /* 0x000ee80000100a00 */
        /* <DEDUP_REMOVED lines=13> */
[----:B------:R-:W-:Y:S04]  /*68820*/  STL.64 [R1+0x3f70], R50 ;  /* 0x003f703201007387 */ /* 0x000fe80000100a00 */
[----:B----4-:R0:W-:Y:S04]  /*68830*/  STL.64 [R1+0x3f68], R48 ;  /* 0x003f683001007387 */ /* 0x0101e80000100a00 */
[----:B0-----:R-:W4:Y:S04]  /*68840*/  LDL.LU R48, [R1+0x1620] ;  /* 0x0016200001307983 */ /* 0x001f280000300800 */
[----:B------:R-:W4:Y:S04]  /*68850*/  LDL.LU R49, [R1+0x1624] ;  /* 0x0016240001317983 */ /* 0x000f280000300800 */
[----:B------:R-:W4:Y:S04]  /*68860*/  LDL.LU R50, [R1+0x1628] ;  /* 0x0016280001327983 */ /* 0x000f280000300800 */
[----:B------:R-:W4:Y:S01]  /*68870*/  LDL.LU R51, [R1+0x162c] ;  /* 0x00162c0001337983 */ /* 0x000f220000300800 */
[C---:B--2---:R-:W-:Y:S08]  /*68880*/  HMMA.16816.F32 R16, R4.reuse, R24, R16 ;  /* 0x000000180410723c */ /* 0x044ff00000001810 */
[C---:B------:R-:W-:Y:S08]  /*68890*/  HMMA.16816.F32 R12, R4.reuse, R12, R56 ;  /* 0x0000000c040c723c */ /* 0x040ff00000001838 */
[----:B------:R-:W-:Y:S03]  /*688a0*/  HMMA.16816.F32 R44, R4, R52, R44 ;  /* 0x00000034042c723c */ /* 0x000fe6000000182c */
[----:B------:R0:W-:Y:S04]  /*688b0*/  STL.64 [R1+0x3d0], R16 ;  /* 0x0003d01001007387 */ /* 0x0001e80000100a00 */
[----:B------:R1:W-:Y:S04]  /*688c0*/  STL.64 [R1+0x3d8], R18 ;  /* 0x0003d81201007387 */ /* 0x0003e80000100a00 */
[----:B0-----:R-:W2:Y:S01]  /*688d0*/  LDL.LU.64 R16, [R1+0x4010] ;  /* 0x0040100001107983 */ /* 0x001ea20000300a00 */
[----:B-1----:R-:W-:-:S02]  /*688e0*/  IMAD.MOV.U32 R18, RZ, RZ, R24 ;  /* 0x000000ffff127224 */ /* 0x002fc400078e0018 */
[----:B------:R-:W-:Y:S02]  /*688f0*/  IMAD.MOV.U32 R19, RZ, RZ, R25 ;  /* 0x000000ffff137224 */ /* 0x000fe400078e0019 */
[----:B------:R-:W2:Y:S04]  /*68900*/  LDL.LU.64 R24, [R1+0x4008] ;  /* 0x0040080001187983 */ /* 0x000ea80000300a00 */
[----:B------:R-:W2:Y:S04]  /*68910*/  LDL.LU R58, [R1+0x4000] ;  /* 0x00400000013a7983 */ /* 0x000ea80000300800 */
[----:B------:R-:W2:Y:S04]  /*68920*/  LDL.LU.64 R56, [R1+0x3ff8] ;  /* 0x003ff80001387983 */ /* 0x000ea80000300a00 */
[----:B------:R-:W-:Y:S04]  /*68930*/  STL.64 [R1+0x3c0], R12 ;  /* 0x0003c00c01007387 */ /* 0x000fe80000100a00 */
[----:B------:R0:W-:Y:S04]  /*68940*/  STL.64 [R1+0x3c8], R14 ;  /* 0x0003c80e01007387 */ /* 0x0001e80000100a00 */
[----:B0-----:R-:W2:Y:S04]  /*68950*/  LDL.LU.64 R14, [R1+0x3ff0] ;  /* 0x003ff000010e7983 */ /* 0x001ea80000300a00 */
[----:B------:R0:W-:Y:S04]  /*68960*/  STL.64 [R1+0x3b0], R44 ;  /* 0x0003b02c01007387 */ /* 0x0001e80000100a00 */
[----:B------:R1:W-:Y:S04]  /*68970*/  STL.64 [R1+0x3b8], R46 ;  /* 0x0003b82e01007387 */ /* 0x0003e80000100a00 */
[----:B0-----:R-:W2:Y:S01]  /*68980*/  LDL.LU.64 R44, [R1+0x3fe8] ;  /* 0x003fe800012c7983 */ /* 0x001ea20000300a00 */
[----:B-1----:R-:W-:-:S02]  /*68990*/  IMAD.MOV.U32 R47, RZ, RZ, R52 ;  /* 0x000000ffff2f7224 */ /* 0x002fc400078e0034 */
[----:B------:R-:W-:Y:S02]  /*689a0*/  IMAD.MOV.U32 R46, RZ, RZ, R53 ;  /* 0x000000ffff2e7224 */ /* 0x000fe400078e0035 */
[----:B------:R-:W4:Y:S01]  /*689b0*/  LDL.LU.64 R52, [R1+0x3fe0] ;  /* 0x003fe00001347983 */ /* 0x000f220000300a00 */
[C---:B---3--:R-:W-:Y:S08]  /*689c0*/  HMMA.16816.F32 R40, R4.reuse, R36, R40 ;  /* 0x000000240428723c */ /* 0x048ff00000001828 */
[----:B------:R-:W-:Y:S01]  /*689d0*/  HMMA.16816.F32 R32, R4, R28, R32 ;  /* 0x0000001c0420723c */ /* 0x000fe20000001820 */
[----:B------:R-:W-:Y:S01]  /*689e0*/  STL.64 [R1+0x3f80], R46 ;  /* 0x003f802e01007387 */ /* 0x000fe20000100a00 */
[----:B------:R-:W-:-:S02]  /*689f0*/  IMAD.MOV.U32 R55, RZ, RZ, R36 ;  /* 0x000000ffff377224 */ /* 0x000fc400078e0024 */
[----:B------:R-:W-:Y:S02]  /*68a00*/  IMAD.MOV.U32 R54, RZ, RZ, R37 ;  /* 0x000000ffff367224 */ /* 0x000fe400078e0025 */
[----:B------:R-:W-:Y:S02]  /*68a10*/  IMAD.MOV.U32 R26, RZ, RZ, R28 ;  /* 0x000000ffff1a7224 */ /* 0x000fe400078e001c */
[----:B------:R-:W-:Y:S01]  /*68a20*/  IMAD.MOV.U32 R27, RZ, RZ, R29 ;  /* 0x000000ffff1b7224 */ /* 0x000fe200078e001d */
        /* <DEDUP_REMOVED lines=8> */
[----:B------:R-:W2:Y:S04]  /*68ab0*/  LDL.LU.64 R40, [R1+0x3fd0] ;  /* 0x003fd00001287983 */ /* 0x000ea80000300a00 */
[----:B------:R-:W2:Y:S04]  /*68ac0*/  LDL.LU.64 R38, [R1+0x3fc8] ;  /* 0x003fc80001267983 */ /* 0x000ea80000300a00 */
[----:B------:R-:W2:Y:S04]  /*68ad0*/  LDL.LU.64 R36, [R1+0x3fc0] ;  /* 0x003fc00001247983 */ /* 0x000ea80000300a00 */
[----:B------:R-:W-:Y:S04]  /*68ae0*/  STL.64 [R1+0x3f60], R54 ;  /* 0x003f603601007387 */ /* 0x000fe80000100a00 */
[----:B----4-:R0:W-:Y:S04]  /*68af0*/  STL.64 [R1+0x3f58], R52 ;  /* 0x003f583401007387 */ /* 0x0101e80000100a00 */
[----:B0-----:R-:W4:Y:S04]  /*68b00*/  LDL.64 R52, [R1+0x10] ;  /* 0x0000100001347983 */ /* 0x001f280000100a00 */
        /* <DEDUP_REMOVED lines=8> */
[----:B0-----:R-:W4:Y:S04]  /*68b90*/  LDL.LU R24, [R1+0x1640] ;  /* 0x0016400001187983 */ /* 0x001f280000300800 */
[----:B------:R-:W4:Y:S04]  /*68ba0*/  LDL.LU R25, [R1+0x1644] ;  /* 0x0016440001197983 */ /* 0x000f280000300800 */
[----:B------:R-:W4:Y:S04]  /*68bb0*/  LDL.LU R26, [R1+0x1648] ;  /* 0x00164800011a7983 */ /* 0x000f280000300800 */
[----:B------:R-:W4:Y:S02]  /*68bc0*/  LDL.LU R27, [R1+0x164c] ;  /* 0x00164c00011b7983 */ /* 0x000f240000300800 */
[C---:B----4-:R-:W-:Y:S08]  /*68bd0*/  HMMA.16816.F32 R24, R4.reuse, R52, R24 ;  /* 0x000000340418723c */ /* 0x050ff00000001818 */
[C---:B--2---:R-:W-:Y:S11]  /*68be0*/  HMMA.16816.F32 R8, R4.reuse, R32, R8 ;  /* 0x000000200408723c */ /* 0x044ff60000001808 */
[----:B------:R-:W-:Y:S04]  /*68bf0*/  STL.64 [R1+0x380], R24 ;  /* 0x0003801801007387 */ /* 0x000fe80000100a00 */
[----:B------:R0:W-:Y:S04]  /*68c00*/  STL.64 [R1+0x388], R26 ;  /* 0x0003881a01007387 */ /* 0x0001e80000100a00 */
[----:B------:R-:W-:Y:S04]  /*68c10*/  STL.64 [R1+0x3d48], R16 ;  /* 0x003d481001007387 */ /* 0x000fe80000100a00 */
[----:B------:R1:W-:Y:S01]  /*68c20*/  STL.64 [R1+0x3ee8], R18 ;  /* 0x003ee81201007387 */ /* 0x0003e20000100a00 */
[C---:B0-----:R-:W-:Y:S08]  /*68c30*/  HMMA.16816.F32 R24, R4.reuse, R16, R44 ;  /* 0x000000100418723c */ /* 0x041ff0000000182c */
[C---:B-1----:R-:W-:Y:S11]  /*68c40*/  HMMA.16816.F32 R16, R4.reuse, R28, R48 ;  /* 0x0000001c0410723c */ /* 0x042ff60000001830 */
[----:B------:R-:W-:Y:S04]  /*68c50*/  STL.64 [R1+0x370], R24 ;  /* 0x0003701801007387 */ /* 0x000fe80000100a00 */
        /* <DEDUP_REMOVED lines=8> */
[----:B------:R0:W-:Y:S02]  /*68ce0*/  STL.64 [R1+0x358], R10 ;  /* 0x0003580a01007387 */ /* 0x0001e40000100a00 */
[----:B0-----:R-:W-:Y:S02]  /*68cf0*/  HMMA.16816.F32 R8, R4, R36, R20 ;  /* 0x000000240408723c */ /* 0x001fe40000001814 */
[----:B------:R-:W2:-:S15]  /*68d00*/  LDL.LU R20, [R1+0xec0] ;  /* 0x000ec00001147983 */ /* 0x000e9e0000300800 */
[----:B------:R-:W-:Y:S02]  /*68d10*/  NOP ;  /* 0x0000000000007918 */ /* 0x000fe40000000000 */
[----:B------:R-:W-:Y:S04]  /*68d20*/  STL.64 [R1+0x340], R8 ;  /* 0x0003400801007387 */ /* 0x000fe80000100a00 */
[----:B------:R-:W-:Y:S04]  /*68d30*/  STL.64 [R1+0x348], R10 ;  /* 0x0003480a01007387 */ /* 0x000fe80000100a00 */
[----:B------:R-:W2:Y:S04]  /*68d40*/  LDL.LU R21, [R1+0xec4] ;  /* 0x000ec40001157983 */ /* 0x000ea80000300800 */
[----:B------:R-:W4:Y:S04]  /*68d50*/  LDL.LU R22, [R1+0xec8] ;  /* 0x000ec80001167983 */ /* 0x000f280000300800 */
[----:B------:R-:W4:Y:S01]  /*68d60*/  LDL.LU R23, [R1+0xecc] ;  /* 0x000ecc0001177983 */ /* 0x000f220000300800 */
[----:B------:R-:W-:-:S02]  /*68d70*/  IMAD.MOV.U32 R28, RZ, RZ, R15 ;  /* 0x000000ffff1c7224 */ /* 0x000fc400078e000f */
[----:B------:R-:W-:Y:S01]  /*68d80*/  IMAD.MOV.U32 R29, RZ, RZ, R14 ;  /* 0x000000ffff1d7224 */ /* 0x000fe200078e000e */
[----:B----4-:R-:W-:Y:S04]  /*68d90*/  STL.64 [R1+0x3ef8], R22 ;  /* 0x003ef81601007387 */ /* 0x010fe80000100a00 */
[----:B--2---:R0:W-:Y:S04]  /*68da0*/  STL.64 [R1+0x3ef0], R20 ;  /* 0x003ef01401007387 */ /* 0x0041e80000100a00 */
[----:B------:R-:W-:Y:S04]  /*68db0*/  STL.64 [R1+0x3f00], R28 ;  /* 0x003f001c01007387 */ /* 0x000fe80000100a00 */
[----:B------:R-:W2:Y:S04]  /*68dc0*/  LDL.LU R32, [R1+0xed0] ;  /* 0x000ed00001207983 */ /* 0x000ea80000300800 */
[----:B------:R-:W2:Y:S04]  /*68dd0*/  LDL.LU R33, [R1+0xed4] ;  /* 0x000ed40001217983 */ /* 0x000ea80000300800 */
[----:B------:R-:W4:Y:S04]  /*68de0*/  LDL.LU R34, [R1+0xed8] ;  /* 0x000ed80001227983 */ /* 0x000f280000300800 */
[----:B------:R-:W4:Y:S04]  /*68df0*/  LDL.LU R35, [R1+0xedc] ;  /* 0x000edc0001237983 */ /* 0x000f280000300800 */
[----:B----4-:R-:W-:Y:S04]  /*68e00*/  STL.64 [R1+0x3f10], R34 ;  /* 0x003f102201007387 */ /* 0x010fe80000100a00 */
[----:B--2---:R1:W-:Y:S04]  /*68e10*/  STL.64 [R1+0x3f08], R32 ;  /* 0x003f082001007387 */ /* 0x0043e80000100a00 */
[----:B------:R-:W2:Y:S04]  /*68e20*/  LDL.LU R12, [R1+0xef0] ;  /* 0x000ef000010c7983 */ /* 0x000ea80000300800 */
[----:B------:R-:W2:Y:S04]  /*68e30*/  LDL.LU R13, [R1+0xef4] ;  /* 0x000ef400010d7983 */ /* 0x000ea80000300800 */
[----:B------:R-:W4:Y:S04]  /*68e40*/  LDL.LU R14, [R1+0xef8] ;  /* 0x000ef800010e7983 */ /* 0x000f280000300800 */
[----:B------:R-:W4:Y:S01]  /*68e50*/  LDL.LU R15, [R1+0xefc] ;  /* 0x000efc00010f7983 */ /* 0x000f220000300800 */
[----:B------:R-:W-:-:S02]  /*68e60*/  IMAD.MOV.U32 R24, RZ, RZ, R41 ;  /* 0x000000ffff187224 */ /* 0x000fc400078e0029 */
[----:B---3--:R-:W-:Y:S01]  /*68e70*/  IMAD.MOV.U32 R25, RZ, RZ, R42 ;  /* 0x000000ffff197224 */ /* 0x008fe200078e002a */
[----:B----4-:R-:W-:Y:S04]  /*68e80*/  STL.64 [R1+0x3f20], R14 ;  /* 0x003f200e01007387 */ /* 0x010fe80000100a00 */
[----:B--2---:R2:W-:Y:S04]  /*68e90*/  STL.64 [R1+0x3f18], R12 ;  /* 0x003f180c01007387 */ /* 0x0045e80000100a00 */
[----:B------:R-:W3:Y:S04]  /*68ea0*/  LDL.LU R41, [R1+0x3f98] ;  /* 0x003f980001297983 */ /* 0x000ee80000300800 */
[----:B------:R-:W4:Y:S04]  /*68eb0*/  LDL.LU R42, [R1+0x3f94] ;  /* 0x003f9400012a7983 */ /* 0x000f280000300800 */
[----:B------:R-:W-:Y:S04]  /*68ec0*/  STL.64 [R1+0x3f28], R24 ;  /* 0x003f281801007387 */ /* 0x000fe80000100a00 */
[----:B------:R-:W2:Y:S04]  /*68ed0*/  LDL.LU R16, [R1+0xf00] ;  /* 0x000f000001107983 */ /* 0x000ea80000300800 */
[----:B------:R-:W2:Y:S04]  /*68ee0*/  LDL.LU R17, [R1+0xf04] ;  /* 0x000f040001117983 */ /* 0x000ea80000300800 */
[----:B------:R-:W2:Y:S04]  /*68ef0*/  LDL.LU R18, [R1+0xf08] ;  /* 0x000f080001127983 */ /* 0x000ea80000300800 */
[----:B------:R-:W2:Y:S01]  /*68f00*/  LDL.LU R19, [R1+0xf0c] ;  /* 0x000f0c0001137983 */ /* 0x000ea20000300800 */
[----:B0-----:R-:W-:-:S02]  /*68f10*/  IMAD.MOV.U32 R20, RZ, RZ, R43 ;  /* 0x000000ffff147224 */ /* 0x001fc400078e002b */
[----:B------:R-:W-:Y:S02]  /*68f20*/  IMAD.MOV.U32 R21, RZ, RZ, R38 ;  /* 0x000000ffff157224 */ /* 0x000fe400078e0026 */
[----:B-1----:R-:W-:Y:S01]  /*68f30*/  IMAD.MOV.U32 R32, RZ, RZ, R39 ;  /* 0x000000ffff207224 */ /* 0x002fe200078e0027 */
[----:B--2---:R-:W-:Y:S04]  /*68f40*/  STL.64 [R1+0x3f38], R18 ;  /* 0x003f381201007387 */ /* 0x004fe80000100a00 */
[----:B------:R-:W-:Y:S04]  /*68f50*/  STL.64 [R1+0x3f30], R16 ;  /* 0x003f301001007387 */ /* 0x000fe80000100a00 */
[----:B------:R-:W4:Y:S04]  /*68f60*/  LDL.LU R43, [R1+0x3f90] ;  /* 0x003f9000012b7983 */ /* 0x000f280000300800 */
[----:B------:R-:W2:Y:S04]  /*68f70*/  LDL.LU R38, [R1+0x3f8c] ;  /* 0x003f8c0001267983 */ /* 0x000ea80000300800 */
[----:B------:R0:W-:Y:S04]  /*68f80*/  STL.64 [R1+0x3f50], R20 ;  /* 0x003f501401007387 */ /* 0x0001e80000100a00 */
        /* <DEDUP_REMOVED lines=35> */
[----:B---3--:R-:W-:Y:S03]  /*691c0*/  HMMA.16816.F32 R44, R4, R40, R44 ;  /* 0x00000028042c723c */ /* 0x008fe6000000182c */
[----:B--2---:R-:W-:Y:S04]  /*691d0*/  STL.64 [R1+0x3d78], R38 ;  /* 0x003d782601007387 */ /* 0x004fe80000100a00 */
[----:B------:R-:W-:-:S12]  /*691e0*/  STL.64 [R1+0x3d70], R36 ;  /* 0x003d702401007387 */ /* 0x000fd80000100a00 */
[----:B------:R-:W-:Y:S04]  /*691f0*/  STL.64 [R1+0x330], R44 ;  /* 0x0003302c01007387 */ /* 0x000fe80000100a00 */
[----:B------:R0:W-:Y:S04]  /*69200*/  STL.64 [R1+0x338], R46 ;  /* 0x0003382e01007387 */ /* 0x0001e80000100a00 */
[----:B0-----:R-:W2:Y:S04]  /*69210*/  LDL.LU.64 R46, [R1+0x3f80] ;  /* 0x003f8000012e7983 */ /* 0x001ea80000300a00 */
[----:B------:R-:W3:Y:S04]  /*69220*/  LDL.LU.64 R44, [R1+0x3f78] ;  /* 0x003f7800012c7983 */ /* 0x000ee80000300a00 */
[----:B----4-:R-:W-:Y:S04]  /*69230*/  STL.64 [R1+0x3d88], R42 ;  /* 0x003d882a01007387 */ /* 0x010fe80000100a00 */
[----:B------:R0:W-:Y:S04]  /*69240*/  STL.64 [R1+0x3d80], R40 ;  /* 0x003d802801007387 */ /* 0x0001e80000100a00 */
        /* <DEDUP_REMOVED lines=9> */
[----:B------:R-:W2:Y:S04]  /*692e0*/  LDL.LU.64 R48, [R1+0x3f68] ;  /* 0x003f680001307983 */ /* 0x000ea80000300a00 */
[----:B------:R-:W-:Y:S01]  /*692f0*/  STL.64 [R1+0x3dc8], R44 ;  /* 0x003dc82c01007387 */ /* 0x000fe20000100a00 */
[----:B--2---:R-:W-:-:S15]  /*69300*/  HMMA.16816.F32 R52, R4, R48, R52 ;  /* 0x000000300434723c */ /* 0x004fde0000001834 */
[----:B------:R-:W-:-:S04]  /*69310*/  NOP ;  /* 0x0000000000007918 */ /* 0x000fc80000000000 */
[----:B------:R-:W-:Y:S04]  /*69320*/  STL.64 [R1+0x310], R52 ;  /* 0x0003103401007387 */ /* 0x000fe80000100a00 */
[----:B------:R0:W-:Y:S04]  /*69330*/  STL.64 [R1+0x318], R54 ;  /* 0x0003183601007387 */ /* 0x0001e80000100a00 */
[----:B0-----:R-:W2:Y:S04]  /*69340*/  LDL.LU.64 R54, [R1+0x3f60] ;  /* 0x003f600001367983 */ /* 0x001ea80000300a00 */
[----:B------:R-:W2:Y:S04]  /*69350*/  LDL.LU.64 R52, [R1+0x3f58] ;  /* 0x003f580001347983 */ /* 0x000ea80000300a00 */
[----:B------:R-:W-:Y:S01]  /*69360*/  STL.64 [R1+0x3e08], R48 ;  /* 0x003e083001007387 */ /* 0x000fe20000100a00 */
[----:B------:R-:W-:-:S02]  /*69370*/  IMAD.MOV.U32 R37, RZ, RZ, R0 ;  /* 0x000000ffff257224 */ /* 0x000fc400078e0000 */
[----:B------:R-:W0:Y:S01]  /*69380*/  S2R R0, SR_TID.X ;  /* 0x0000000000007919 */ /* 0x000e220000002100 */
[----:B------:R-:W-:Y:S02]  /*69390*/  IMAD.MOV.U32 R36, RZ, RZ, R2 ;  /* 0x000000ffff247224 */ /* 0x000fe400078e0002 */
[----:B------:R-:W-:Y:S01]  /*693a0*/  IMAD.MOV.U32 R24, RZ, RZ, R58 ;  /* 0x000000ffff187224 */ /* 0x000fe200078e003a */
[----:B------:R-:W-:Y:S01]  /*693b0*/  MOV R25, R3 ;  /* 0x0000000300197202 */ /* 0x000fe20000000f00 */
[C---:B--2---:R-:W-:Y:S08]  /*693c0*/  HMMA.16816.F32 R20, R4.reuse, R52, R20 ;  /* 0x000000340414723c */ /* 0x044ff00000001814 */
[----:B------:R-:W-:Y:S11]  /*693d0*/  HMMA.16816.F32 R4, R4, R56, R8 ;  /* 0x000000380404723c */ /* 0x000ff60000001808 */
[----:B------:R1:W-:Y:S04]  /*693e0*/  STL.64 [R1+0x300], R20 ;  /* 0x0003001401007387 */ /* 0x0003e80000100a00 */
[----:B------:R-:W-:Y:S04]  /*693f0*/  STL.64 [R1+0x308], R22 ;  /* 0x0003081601007387 */ /* 0x000fe80000100a00 */
[----:B-1----:R-:W2:Y:S04]  /*69400*/  LDL.LU.64 R20, [R1+0x3f50] ;  /* 0x003f500001147983 */ /* 0x002ea80000300a00 */
[----:B------:R-:W-:Y:S04]  /*69410*/  STL.64 [R1+0x3d90], R52 ;  /* 0x003d903401007387 */ /* 0x000fe80000100a00 */
[----:B------:R-:W2:Y:S04]  /*69420*/  LDL.LU.64 R10, [R1+0x3f48] ;  /* 0x003f4800010a7983 */ /* 0x000ea80000300a00 */
[----:B------:R-:W2:Y:S01]  /*69430*/  LDL.LU.64 R8, [R1+0x3f40] ;  /* 0x003f400001087983 */ /* 0x000ea20000300a00 */
[C---:B0-----:R-:W-:Y:S01]  /*69440*/  LOP3.LUT R2, R0.reuse, 0x7, RZ, 0xc0, !PT ;  /* 0x0000000700027812 */ /* 0x041fe200078ec0ff */
[----:B------:R-:W-:-:S04]  /*69450*/  IMAD.SHL.U32 R58, R0, 0x2, RZ ;  /* 0x00000002003a7824 */ /* 0x000fc800078e00ff */
[----:B------:R-:W-:Y:S02]  /*69460*/  IMAD R2, R2, 0x110, RZ ;  /* 0x0000011002027824 */ /* 0x000fe400078e02ff */
[----:B------:R-:W-:-:S03]  /*69470*/  IMAD.SHL.U32 R3, R0, 0x80, RZ ;  /* 0x0000008000037824 */ /* 0x000fc600078e00ff */
[----:B------:R-:W-:-:S04]  /*69480*/  LOP3.LUT R58, R2, 0x10, R58, 0x78, !PT ;  /* 0x00000010023a7812 */ /* 0x000fc800078e783a */
[----:B------:R-:W-:Y:S01]  /*69490*/  LOP3.LUT R58, R58, 0x800, R3, 0xf8, !PT ;  /* 0x000008003a3a7812 */ /* 0x000fe200078ef803 */
[----:B------:R-:W-:Y:S03]  /*694a0*/  STL.64 [R1+0x2e0], R4 ;  /* 0x0002e00401007387 */ /* 0x000fe60000100a00 */
[----:B------:R-:W-:Y:S01]  /*694b0*/  LOP3.LUT R58, R58, 0x40, RZ, 0x3c, !PT ;  /* 0x000000403a3a7812 */ /* 0x000fe200078e3cff */
[----:B------:R-:W-:Y:S04]  /*694c0*/  STL.64 [R1+0x2e8], R6 ;  /* 0x0002e80601007387 */ /* 0x000fe80000100a00 */
[----:B------:R-:W0:Y:S04]  /*694d0*/  LDSM.16.MT88.4 R4, [R58+UR5+0xa000] ;  /* 0x00a000053a04783b */ /* 0x000e280008004200 */
[----:B------:R-:W-:Y:S04]  /*694e0*/  STL [R1+0x3ea8], R58 ;  /* 0x003ea83a01007387 */ /* 0x000fe80000100800 */
[----:B------:R-:W-:Y:S01]  /*694f0*/  STL.64 [R1+0x3ea0], R56 ;  /* 0x003ea03801007387 */ /* 0x000fe20000100a00 */
[----:B------:R-:W-:-:S03]  /*69500*/  IMAD.MOV.U32 R33, RZ, RZ, R60 ;  /* 0x000000ffff217224 */ /* 0x000fc600078e003c */
[----:B0-----:R-:W-:Y:S04]  /*69510*/  STL.64 [R1+0x3da0], R6 ;  /* 0x003da00601007387 */ /* 0x001fe80000100a00 */
[----:B------:R0:W-:Y:S04]  /*69520*/  STL.64 [R1+0x3d98], R4 ;  /* 0x003d980401007387 */ /* 0x0001e80000100a00 */
[----:B0-----:R-:W3:Y:S01]  /*69530*/  LDL.64 R4, [R1+0x130] ;  /* 0x0001300001047983 */ /* 0x001ee20000100a00 */
[C---:B--2---:R-:W-:Y:S03]  /*69540*/  HMMA.16816.F32 R24, R8.reuse, R24, R16 ;  /* 0x000000180818723c */ /* 0x044fe60000001810 */
[----:B------:R-:W2:Y:S04]  /*69550*/  LDL.LU.64 R18, [R1+0x3f38] ;  /* 0x003f380001127983 */ /* 0x000ea80000300a00 */
[----:B------:R-:W2:Y:S01]  /*69560*/  LDL.LU.64 R16, [R1+0x3f30] ;  /* 0x003f300001107983 */ /* 0x000ea20000300a00 */
[C---:B------:R-:W-:Y:S11]  /*69570*/  HMMA.16816.F32 R32, R8.reuse, R32, R12 ;  /* 0x000000200820723c */ /* 0x040ff6000000180c */
[----:B------:R0:W-:Y:S04]  /*69580*/  STL.64 [R1+0xf30], R24 ;  /* 0x000f301801007387 */ /* 0x0001e80000100a00 */
[----:B------:R-:W-:Y:S04]  /*69590*/  STL.64 [R1+0xf38], R26 ;  /* 0x000f381a01007387 */ /* 0x000fe80000100a00 */
[----:B0-----:R-:W2:Y:S04]  /*695a0*/  LDL.LU.64 R24, [R1+0x3f28] ;  /* 0x003f280001187983 */ /* 0x001ea80000300a00 */
[----:B------:R-:W3:Y:S04]  /*695b0*/  LDL.LU.64 R14, [R1+0x3f20] ;  /* 0x003f2000010e7983 */ /* 0x000ee80000300a00 */
[----:B------:R-:W3:Y:S01]  /*695c0*/  LDL.LU.64 R12, [R1+0x3f18] ;  /* 0x003f1800010c7983 */ /* 0x000ee20000300a00 */
[C---:B------:R-:W-:Y:S03]  /*695d0*/  HMMA.16816.F32 R20, R8.reuse, R20, R28 ;  /* 0x000000140814723c */ /* 0x040fe6000000181c */
        /* <DEDUP_REMOVED lines=9> */
[C---:B--2---:R-:W-:Y:S08]  /*69670*/  HMMA.16816.F32 R24, R8.reuse, R24, R16 ;  /* 0x000000180818723c */ /* 0x044ff00000001810 */
[C---:B---3--:R-:W-:Y:S01]  /*69680*/  HMMA.16816.F32 R12, R8.reuse, R4, R12 ;  /* 0x00000004080c723c */ /* 0x048fe2000000180c */
[----:B------:R-:W2:Y:S10]  /*69690*/  LDL.LU.64 R18, [R1+0x3ee8] ;  /* 0x003ee80001127983 */ /* 0x000eb40000300a00 */
[----:B------:R-:W-:Y:S04]  /*696a0*/  STL.64 [R1+0xf00], R24 ;  /* 0x000f001801007387 */ /* 0x000fe80000100a00 */
[----:B------:R0:W-:Y:S04]  /*696b0*/  STL.64 [R1+0xf08], R26 ;  /* 0x000f081a01007387 */ /* 0x0001e80000100a00 */
[----:B0-----:R-:W3:Y:S04]  /*696c0*/  LDL.LU.64 R26, [R1+0x3ee0] ;  /* 0x003ee000011a7983 */ /* 0x001ee80000300a00 */
[----:B------:R-:W2:Y:S04]  /*696d0*/  LDL.LU.64 R24, [R1+0x3ed8] ;  /* 0x003ed80001187983 */ /* 0x000ea80000300a00 */
[----:B------:R0:W-:Y:S04]  /*696e0*/  STL.64 [R1+0xef0], R12 ;  /* 0x000ef00c01007387 */ /* 0x0001e80000100a00 */
[----:B------:R1:W-:Y:S04]  /*696f0*/  STL.64 [R1+0xef8], R14 ;  /* 0x000ef80e01007387 */ /* 0x0003e80000100a00 */
[----:B0-----:R-:W2:Y:S01]  /*69700*/  LDL.LU.64 R12, [R1+0x3ed0] ;  /* 0x003ed000010c7983 */ /* 0x001ea20000300a00 */
[C---:B----4-:R-:W-:Y:S08]  /*69710*/  HMMA.16816.F32 R36, R8.reuse, R36, R40 ;  /* 0x000000240824723c */ /* 0x050ff00000001828 */
[----:B------:R-:W-:Y:S01]  /*69720*/  HMMA.16816.F32 R28, R8, R28, R32 ;  /* 0x0000001c081c723c */ /* 0x000fe20000001820 */
[----:B------:R-:W-:-:S02]  /*69730*/  IMAD.MOV.U32 R60, RZ, RZ, R4 ;  /* 0x000000ffff3c7224 */ /* 0x000fc400078e0004 */
[----:B------:R-:W-:-:S05]  /*69740*/  IMAD.MOV.U32 R0, RZ, RZ, R5 ;  /* 0x000000ffff007224 */ /* 0x000fca00078e0005 */
[----:B------:R-:W-:Y:S04]  /*69750*/  STL [R1+0x3d18], R0 ;  /* 0x003d180001007387 */ /* 0x000fe80000100800 */
[----:B------:R-:W-:Y:S04]  /*69760*/  STL [R1+0x3d14], R60 ;  /* 0x003d143c01007387 */ /* 0x000fe80000100800 */
[----:B------:R0:W-:Y:S04]  /*69770*/  STL.64 [R1+0xee0], R36 ;  /* 0x000ee02401007387 */ /* 0x0001e80000100a00 */
[----:B------:R4:W-:Y:S04]  /*69780*/  STL.64 [R1+0xee8], R38 ;  /* 0x000ee82601007387 */ /* 0x0009e80000100a00 */
[----:B------:R-:W-:Y:S04]  /*69790*/  STL.64 [R1+0xed0], R28 ;  /* 0x000ed01c01007387 */ /* 0x000fe80000100a00 */
[----:B------:R-:W-:Y:S01]  /*697a0*/  STL.64 [R1+0xed8], R30 ;  /* 0x000ed81e01007387 */ /* 0x000fe20000100a00 */
[----:B--2---:R-:W-:-:S15]  /*697b0*/  HMMA.16816.F32 R4, R8, R12, R20 ;  /* 0x0000000c0804723c */ /* 0x004fde0000001814 */
[----:B------:R-:W-:-:S04]  /*697c0*/  NOP ;  /* 0x0000000000007918 */ /* 0x000fc80000000000 */
[----:B------:R2:W-:Y:S04]  /*697d0*/  STL.64 [R1+0xec0], R4 ;  /* 0x000ec00401007387 */ /* 0x0005e80000100a00 */
[----:B------:R-:W-:Y:S04]  /*697e0*/  STL.64 [R1+0xec8], R6 ;  /* 0x000ec80601007387 */ /* 0x000fe80000100a00 */
        /* <DEDUP_REMOVED lines=8> */
[----:B------:R-:W2:Y:S04]  /*69870*/  LDL.LU R12, [R1+0xdc0] ;  /* 0x000dc000010c7983 */ /* 0x000ea80000300800 */
[----:B------:R-:W2:Y:S04]  /*69880*/  LDL.LU R13, [R1+0xdc4] ;  /* 0x000dc400010d7983 */ /* 0x000ea80000300800 */
[----:B-1----:R-:W2:Y:S04]  /*69890*/  LDL.LU R14, [R1+0xdc8] ;  /* 0x000dc800010e7983 */ /* 0x002ea80000300800 */
[----:B------:R-:W2:Y:S01]  /*698a0*/  LDL.LU R15, [R1+0xdcc] ;  /* 0x000dcc00010f7983 */ /* 0x000ea20000300800 */
[----:B------:R-:W-:-:S02]  /*698b0*/  IMAD.MOV.U32 R16, RZ, RZ, R59 ;  /* 0x000000ffff107224 */ /* 0x000fc400078e003b */
[----:B------:R-:W-:Y:S02]  /*698c0*/  IMAD.MOV.U32 R17, RZ, RZ, R61 ;  /* 0x000000ffff117224 */ /* 0x000fe400078e003d */
[----:B---3--:R-:W-:Y:S02]  /*698d0*/  IMAD.MOV.U32 R32, RZ, RZ, R26 ;  /* 0x000000ffff207224 */ /* 0x008fe400078e001a */
        /* <DEDUP_REMOVED lines=8> */
[----:B------:R1:W-:Y:S04]  /*69960*/  STL.64 [R1+0x3dd8], R32 ;  /* 0x003dd82001007387 */ /* 0x0003e80000100a00 */
[----:B0-----:R-:W2:Y:S04]  /*69970*/  LDL.LU R36, [R1+0xde0] ;  /* 0x000de00001247983 */ /* 0x001ea80000300800 */
[----:B------:R-:W2:Y:S04]  /*69980*/  LDL.LU R37, [R1+0xde4] ;  /* 0x000de40001257983 */ /* 0x000ea80000300800 */
[----:B----4-:R-:W4:Y:S04]  /*69990*/  LDL.LU R38, [R1+0xde8] ;  /* 0x000de80001267983 */ /* 0x010f280000300800 */
        /* <DEDUP_REMOVED lines=9> */
[----:B------:R-:W4:Y:S01]  /*69a30*/  LDL.LU R55, [R1+0xdfc] ;  /* 0x000dfc0001377983 */ /* 0x000f220000300800 */
[----:B------:R-:W-:-:S02]  /*69a40*/  IMAD.MOV.U32 R4, RZ, RZ, R47 ;  /* 0x000000ffff047224 */ /* 0x000fc400078e002f */
[----:B------:R-:W-:Y:S01]  /*69a50*/  IMAD.MOV.U32 R5, RZ, RZ, R46 ;  /* 0x000000ffff057224 */ /* 0x000fe200078e002e */
[----:B----4-:R-:W-:Y:S04]  /*69a60*/  STL.64 [R1+0x3e00], R54 ;  /* 0x003e003601007387 */ /* 0x010fe80000100a00 */
[----:B--2---:R-:W-:Y:S04]  /*69a70*/  STL.64 [R1+0x3df8], R52 ;  /* 0x003df83401007387 */ /* 0x004fe80000100a00 */
[----:B------:R2:W-:Y:S04]  /*69a80*/  STL.64 [R1+0x3e10], R4 ;  /* 0x003e100401007387 */ /* 0x0005e80000100a00 */
[----:B------:R-:W4:Y:S04]  /*69a90*/  LDL.LU R44, [R1+0xe10] ;  /* 0x000e1000012c7983 */ /* 0x000f280000300800 */
[----:B------:R-:W4:Y:S04]  /*69aa0*/  LDL.LU R45, [R1+0xe14] ;  /* 0x000e1400012d7983 */ /* 0x000f280000300800 */
[----:B------:R-:W2:Y:S04]  /*69ab0*/  LDL.LU R46, [R1+0xe18] ;  /* 0x000e1800012e7983 */ /* 0x000ea80000300800 */
[----:B------:R-:W2:Y:S01]  /*69ac0*/  LDL.LU R47, [R1+0xe1c] ;  /* 0x000e1c00012f7983 */ /* 0x000ea20000300800 */
[----:B-1----:R-:W-:-:S02]  /*69ad0*/  IMAD.MOV.U32 R16, RZ, RZ, R18 ;  /* 0x000000ffff107224 */ /* 0x002fc400078e0012 */
[----:B------:R-:W-:Y:S01]  /*69ae0*/  IMAD.MOV.U32 R17, RZ, RZ, R19 ;  /* 0x000000ffff117224 */ /* 0x000fe200078e0013 */
[----:B--2---:R-:W-:Y:S04]  /*69af0*/  STL.64 [R1+0x3e20], R46 ;  /* 0x003e202e01007387 */ /* 0x004fe80000100a00 */
[----:B----4-:R1:W-:Y:S04]  /*69b00*/  STL.64 [R1+0x3e18], R44 ;  /* 0x003e182c01007387 */ /* 0x0103e80000100a00 */
[----:B------:R-:W2:Y:S04]  /*69b10*/  LDL.LU R18, [R1+0x3eb8] ;  /* 0x003eb80001127983 */ /* 0x000ea80000300800 */
[----:B------:R-:W4:Y:S04]  /*69b20*/  LDL.LU R19, [R1+0x3eb4] ;  /* 0x003eb40001137983 */ /* 0x000f280000300800 */
        /* <DEDUP_REMOVED lines=17> */
[----:B------:R0:W-:Y:S04]  /*69c40*/  STL.64 [R1+0x3e48], R48 ;  /* 0x003e483001007387 */ /* 0x0001e80000100a00 */
[----:B------:R-:W2:Y:S04]  /*69c50*/  LDL.LU R24, [R1+0x3eb0] ;  /* 0x003eb00001187983 */ /* 0x000ea80000300800 */
[----:B------:R-:W2:Y:S04]  /*69c60*/  LDL.LU R25, [R1+0x3eac] ;  /* 0x003eac0001197983 */ /* 0x000ea80000300800 */
[----:B------:R0:W-:Y:S04]  /*69c70*/  STL.64 [R1+0x3e58], R4 ;  /* 0x003e580401007387 */ /* 0x0001e80000100a00 */
[----:B-1----:R-:W2:Y:S04]  /*69c80*/  LDL.LU R44, [R1+0xe50] ;  /* 0x000e5000012c7983 */ /* 0x002ea80000300800 */
[----:B------:R-:W2:Y:S04]  /*69c90*/  LDL.LU R45, [R1+0xe54] ;  /* 0x000e5400012d7983 */ /* 0x000ea80000300800 */
[----:B------:R-:W2:Y:S04]  /*69ca0*/  LDL.LU R46, [R1+0xe58] ;  /* 0x000e5800012e7983 */ /* 0x000ea80000300800 */
[----:B------:R-:W2:Y:S01]  /*69cb0*/  LDL.LU R47, [R1+0xe5c] ;  /* 0x000e5c00012f7983 */ /* 0x000ea20000300800 */
[----:B---3--:R-:W-:Y:S01]  /*69cc0*/  MOV R16, R61 ;  /* 0x0000003d00107202 */ /* 0x008fe20000000f00 */
[----:B------:R-:W-:-:S02]  /*69cd0*/  IMAD.MOV.U32 R17, RZ, RZ, R59 ;  /* 0x000000ffff117224 */ /* 0x000fc400078e003b */
[----:B--2---:R-:W-:Y:S04]  /*69ce0*/  STL.64 [R1+0x3e68], R46 ;  /* 0x003e682e01007387 */ /* 0x004fe80000100a00 */
[----:B------:R1:W-:Y:S04]  /*69cf0*/  STL.64 [R1+0x3e60], R44 ;  /* 0x003e602c01007387 */ /* 0x0003e80000100a00 */
[----:B------:R-:W-:Y:S04]  /*69d00*/  STL.64 [R1+0x3e70], R16 ;  /* 0x003e701001007387 */ /* 0x000fe80000100a00 */
[----:B0-----:R-:W2:Y:S04]  /*69d10*/  LDL.LU R48, [R1+0xe70] ;  /* 0x000e700001307983 */ /* 0x001ea80000300800 */
[----:B------:R-:W2:Y:S04]  /*69d20*/  LDL.LU R49, [R1+0xe74] ;  /* 0x000e740001317983 */ /* 0x000ea80000300800 */
[----:B------:R-:W3:Y:S04]  /*69d30*/  LDL.LU R50, [R1+0xe78] ;  /* 0x000e780001327983 */ /* 0x000ee80000300800 */
[----:B------:R-:W3:Y:S01]  /*69d40*/  LDL.LU R51, [R1+0xe7c] ;  /* 0x000e7c0001337983 */ /* 0x000ee20000300800 */
[----:B------:R-:W-:-:S02]  /*69d50*/  IMAD.MOV.U32 R4, RZ, RZ, R27 ;  /* 0x000000ffff047224 */ /* 0x000fc400078e001b */
[----:B------:R-:W-:Y:S01]  /*69d60*/  IMAD.MOV.U32 R5, RZ, RZ, R26 ;  /* 0x000000ffff057224 */ /* 0x000fe200078e001a */
[----:B---3--:R-:W-:Y:S04]  /*69d70*/  STL.64 [R1+0x3e80], R50 ;  /* 0x003e803201007387 */ /* 0x008fe80000100a00 */
[----:B--2---:R-:W-:Y:S04]  /*69d80*/  STL.64 [R1+0x3e78], R48 ;  /* 0x003e783001007387 */ /* 0x004fe80000100a00 */
[----:B------:R-:W-:Y:S04]  /*69d90*/  STL.64 [R1+0x3e88], R4 ;  /* 0x003e880401007387 */ /* 0x000fe80000100a00 */
[----:B-1----:R-:W2:Y:S04]  /*69da0*/  LDL.LU R44, [R1+0xe80] ;  /* 0x000e8000012c7983 */ /* 0x002ea80000300800 */
        /* <DEDUP_REMOVED lines=39> */
[----:B----4-:R-:W-:-:S02]  /*6a020*/  IMAD.MOV.U32 R16, RZ, RZ, R19 ;  /* 0x000000ffff107224 */ /* 0x010fc400078e0013 */
[----:B------:R-:W-:Y:S02]  /*6a030*/  IMAD.MOV.U32 R17, RZ, RZ, R18 ;  /* 0x000000ffff117224 */ /* 0x000fe400078e0012 */
[----:B------:R-:W-:Y:S01]  /*6a040*/  IMAD.MOV.U32 R61, RZ, RZ, R24 ;  /* 0x000000ffff3d7224 */ /* 0x000fe200078e0018 */
[C---:B--2---:R-:W-:Y:S08]  /*6a050*/  HMMA.16816.F32 R56, R8.reuse, R24, R56 ;  /* 0x000000180838723c */ /* 0x044ff00000001838 */
[C---:B---3--:R-:W-:Y:S11]  /*6a060*/  HMMA.16816.F32 R44, R8.reuse, R4, R44 ;  /* 0x00000004082c723c */ /* 0x048ff6000000182c */
[----:B------:R-:W-:Y:S04]  /*6a070*/  STL.64 [R1+0xeb0], R56 ;  /* 0x000eb03801007387 */ /* 0x000fe80000100a00 */
[----:B------:R0:W-:Y:S01]  /*6a080*/  STL.64 [R1+0xeb8], R58 ;  /* 0x000eb83a01007387 */ /* 0x0001e20000100a00 */
[----:B------:R-:W-:Y:S01]  /*6a090*/  HMMA.16816.F32 R16, R8, R16, R48 ;  /* 0x000000100810723c */ /* 0x000fe20000001830 */
[----:B------:R-:W-:-:S02]  /*6a0a0*/  IMAD.MOV.U32 R0, RZ, RZ, R4 ;  /* 0x000000ffff007224 */ /* 0x000fc400078e0004 */
[----:B------:R-:W-:Y:S01]  /*6a0b0*/  IMAD.MOV.U32 R60, RZ, RZ, R5 ;  /* 0x000000ffff3c7224 */ /* 0x000fe200078e0005 */
[----:B0-----:R-:W2:Y:S04]  /*6a0c0*/  LDL.LU R58, [R1+0x3ea8] ;  /* 0x003ea800013a7983 */ /* 0x001ea80000300800 */
[----:B------:R-:W3:Y:S01]  /*6a0d0*/  LDL.LU.64 R56, [R1+0x3ea0] ;  /* 0x003ea00001387983 */ /* 0x000ee20000300a00 */
[----:B------:R-:W-:-:S03]  /*6a0e0*/  IMAD.MOV.U32 R59, RZ, RZ, R25 ;  /* 0x000000ffff3b7224 */ /* 0x000fc600078e0019 */
[----:B------:R-:W4:Y:S04]  /*6a0f0*/  LDL.LU R24, [R1+0xda0] ;  /* 0x000da00001187983 */ /* 0x000f280000300800 */
        /* <DEDUP_REMOVED lines=8> */
[----:B------:R-:W3:Y:S04]  /*6a180*/  LDL.LU.64 R50, [R1+0x3e80] ;  /* 0x003e800001327983 */ /* 0x000ee80000300a00 */
[----:B------:R-:W3:Y:S04]  /*6a190*/  LDL.LU.64 R48, [R1+0x3e78] ;  /* 0x003e780001307983 */ /* 0x000ee80000300a00 */
[----:B------:R0:W-:Y:S04]  /*6a1a0*/  STL.64 [R1+0xe90], R16 ;  /* 0x000e901001007387 */ /* 0x0001e80000100a00 */
[----:B------:R1:W-:Y:S04]  /*6a1b0*/  STL.64 [R1+0xe98], R18 ;  /* 0x000e981201007387 */ /* 0x0003e80000100a00 */
[----:B0-----:R-:W1:Y:S01]  /*6a1c0*/  LDL.LU.64 R16, [R1+0x3e70] ;  /* 0x003e700001107983 */ /* 0x001e620000300a00 */
[----:B------:R-:W-:-:S02]  /*6a1d0*/  IMAD.MOV.U32 R2, RZ, RZ, R36 ;  /* 0x000000ffff027224 */ /* 0x000fc400078e0024 */
[----:B------:R-:W-:Y:S01]  /*6a1e0*/  IMAD.MOV.U32 R3, RZ, RZ, R37 ;  /* 0x000000ffff037224 */ /* 0x000fe200078e0025 */
[C---:B--2---:R-:W-:Y:S08]  /*6a1f0*/  HMMA.16816.F32 R4, R8.reuse, R4, R44 ;  /* 0x000000040804723c */ /* 0x044ff0000000182c */
[C---:B---3--:R-:W-:Y:S01]  /*6a200*/  HMMA.16816.F32 R48, R8.reuse, R36, R48 ;  /* 0x000000240830723c */ /* 0x048fe20000001830 */
[----:B------:R-:W2:Y:S04]  /*6a210*/  LDL.LU.64 R46, [R1+0x3e68] ;  /* 0x003e6800012e7983 */ /* 0x000ea80000300a00 */
[----:B------:R-:W2:Y:S03]  /*6a220*/  LDL.LU.64 R44, [R1+0x3e60] ;  /* 0x003e6000012c7983 */ /* 0x000ea60000300a00 */
[C---:B-1----:R-:W-:Y:S03]  /*6a230*/  HMMA.16816.F32 R16, R8.reuse, R16, R32 ;  /* 0x000000100810723c */ /* 0x042fe60000001820 */
[----:B------:R0:W-:Y:S04]  /*6a240*/  STL.64 [R1+0xe80], R4 ;  /* 0x000e800401007387 */ /* 0x0001e80000100a00 */
[----:B------:R-:W-:Y:S04]  /*6a250*/  STL.64 [R1+0xe88], R6 ;  /* 0x000e880601007387 */ /* 0x000fe80000100a00 */
[----:B0-----:R-:W2:Y:S04]  /*6a260*/  LDL.LU.64 R4, [R1+0x3e58] ;  /* 0x003e580001047983 */ /* 0x001ea80000300a00 */
[----:B------:R-:W-:Y:S04]  /*6a270*/  STL.64 [R1+0xe70], R48 ;  /* 0x000e703001007387 */ /* 0x000fe80000100a00 */
[----:B------:R0:W-:Y:S04]  /*6a280*/  STL.64 [R1+0xe78], R50 ;  /* 0x000e783201007387 */ /* 0x0001e80000100a00 */
[----:B0-----:R-:W3:Y:S04]  /*6a290*/  LDL.LU.64 R50, [R1+0x3e50] ;  /* 0x003e500001327983 */ /* 0x001ee80000300a00 */
[----:B------:R-:W3:Y:S04]  /*6a2a0*/  LDL.LU.64 R48, [R1+0x3e48] ;  /* 0x003e480001307983 */ /* 0x000ee80000300a00 */
[----:B------:R-:W4:Y:S04]  /*6a2b0*/  LDL.LU.64 R36, [R1+0x3e40] ;  /* 0x003e400001247983 */ /* 0x000f280000300a00 */
[----:B------:R-:W4:Y:S04]  /*6a2c0*/  LDL.LU.64 R34, [R1+0x3e38] ;  /* 0x003e380001227983 */ /* 0x000f280000300a00 */
[----:B------:R-:W4:Y:S04]  /*6a2d0*/  LDL.LU.64 R32, [R1+0x3e30] ;  /* 0x003e300001207983 */ /* 0x000f280000300a00 */
[----:B------:R0:W-:Y:S04]  /*6a2e0*/  STL.64 [R1+0xe60], R16 ;  /* 0x000e601001007387 */ /* 0x0001e80000100a00 */
[----:B------:R1:W-:Y:S04]  /*6a2f0*/  STL.64 [R1+0xe68], R18 ;  /* 0x000e681201007387 */ /* 0x0003e80000100a00 */
[----:B0-----:R-:W1:Y:S01]  /*6a300*/  LDL.LU.64 R16, [R1+0x3e28] ;  /* 0x003e280001107983 */ /* 0x001e620000300a00 */
[C---:B--2---:R-:W-:Y:S03]  /*6a310*/  HMMA.16816.F32 R4, R8.reuse, R4, R44 ;  /* 0x000000040804723c */ /* 0x044fe6000000182c */
[----:B------:R-:W2:Y:S04]  /*6a320*/  LDL.LU.64 R46, [R1+0x3e20] ;  /* 0x003e2000012e7983 */ /* 0x000ea80000300a00 */
[----:B------:R-:W2:Y:S01]  /*6a330*/  LDL.LU.64 R44, [R1+0x3e18] ;  /* 0x003e1800012c7983 */ /* 0x000ea20000300a00 */
[C---:B---3--:R-:W-:Y:S08]  /*6a340*/  HMMA.16816.F32 R48, R8.reuse, R52, R48 ;  /* 0x000000340830723c */ /* 0x048ff00000001830 */
[C---:B----4-:R-:W-:Y:S03]  /*6a350*/  HMMA.16816.F32 R36, R8.reuse, R36, R40 ;  /* 0x000000240824723c */ /* 0x050fe60000001828 */
[----:B------:R0:W-:Y:S04]  /*6a360*/  STL.64 [R1+0xe50], R4 ;  /* 0x000e500401007387 */ /* 0x0001e80000100a00 */
[----:B------:R-:W-:Y:S01]  /*6a370*/  STL.64 [R1+0xe58], R6 ;  /* 0x000e580601007387 */ /* 0x000fe20000100a00 */
[----:B-1----:R-:W-:Y:S03]  /*6a380*/  HMMA.16816.F32 R16, R8, R16, R32 ;  /* 0x000000100810723c */ /* 0x002fe60000001820 */
[----:B0-----:R-:W3:Y:S04]  /*6a390*/  LDL.LU.64 R4, [R1+0x3e10] ;  /* 0x003e100001047983 */ /* 0x001ee80000300a00 */
[----:B------:R0:W-:Y:S04]  /*6a3a0*/  STL.64 [R1+0xe40], R48 ;  /* 0x000e403001007387 */ /* 0x0001e80000100a00 */
[----:B------:R1:W-:Y:S04]  /*6a3b0*/  STL.64 [R1+0xe48], R50 ;  /* 0x000e483201007387 */ /* 0x0003e80000100a00 */
[----:B0-----:R-:W4:Y:S01]  /*6a3c0*/  LDL.LU.64 R48, [R1+0x3e08] ;  /* 0x003e080001307983 */ /* 0x001f220000300a00 */
[----:B-1----:R-:W-:-:S02]  /*6a3d0*/  IMAD.MOV.U32 R51, RZ, RZ, R52 ;  /* 0x000000ffff337224 */ /* 0x002fc400078e0034 */
[----:B------:R-:W-:Y:S01]  /*6a3e0*/  IMAD.MOV.U32 R50, RZ, RZ, R53 ;  /* 0x000000ffff327224 */ /* 0x000fe200078e0035 */
[----:B------:R-:W4:Y:S04]  /*6a3f0*/  LDL.LU.64 R54, [R1+0x3e00] ;  /* 0x003e000001367983 */ /* 0x000f280000300a00 */
        /* <DEDUP_REMOVED lines=8> */
[----:B------:R-:W-:Y:S04]  /*6a480*/  STL.64 [R1+0xe28], R18 ;  /* 0x000e281201007387 */ /* 0x000fe80000100a00 */
[----:B0-----:R-:W4:Y:S01]  /*6a490*/  LDL.LU.64 R16, [R1+0x3dd0] ;  /* 0x003dd00001107983 */ /* 0x001f220000300a00 */
[C---:B--2---:R-:W-:Y:S08]  /*6a4a0*/  HMMA.16816.F32 R44, R8.reuse, R12, R44 ;  /* 0x0000000c082c723c */ /* 0x044ff0000000182c */
[C---:B---3--:R-:W-:Y:S11]  /*6a4b0*/  HMMA.16816.F32 R4, R8.reuse, R4, R20 ;  /* 0x000000040804723c */ /* 0x048ff60000001814 */
[----:B------:R0:W-:Y:S04]  /*6a4c0*/  STL.64 [R1+0xe10], R44 ;  /* 0x000e102c01007387 */ /* 0x0001e80000100a00 */
[----:B------:R1:W-:Y:S04]  /*6a4d0*/  STL.64 [R1+0xe18], R46 ;  /* 0x000e182e01007387 */ /* 0x0003e80000100a00 */
[----:B0-----:R-:W2:Y:S01]  /*6a4e0*/  LDL.LU.64 R44, [R1+0x3dc8] ;  /* 0x003dc800012c7983 */ /* 0x001ea20000300a00 */
[----:B----4-:R-:W-:Y:S01]  /*6a4f0*/  HMMA.16816.F32 R40, R8, R40, R52 ;  /* 0x000000280828723c */ /* 0x010fe20000001834 */
[----:B-1----:R-:W-:-:S02]  /*6a500*/  IMAD.MOV.U32 R47, RZ, RZ, R12 ;  /* 0x000000ffff2f7224 */ /* 0x002fc400078e000c */
[----:B------:R-:W-:Y:S01]  /*6a510*/  IMAD.MOV.U32 R46, RZ, RZ, R13 ;  /* 0x000000ffff2e7224 */ /* 0x000fe200078e000d */
[----:B------:R-:W3:Y:S04]  /*6a520*/  LDL.LU.64 R14, [R1+0x3dc0] ;  /* 0x003dc000010e7983 */ /* 0x000ee80000300a00 */
[----:B------:R-:W3:Y:S04]  /*6a530*/  LDL.LU.64 R12, [R1+0x3db8] ;  /* 0x003db800010c7983 */ /* 0x000ee80000300a00 */
[----:B------:R-:W4:Y:S04]  /*6a540*/  LDL.LU.64 R22, [R1+0x3db0] ;  /* 0x003db00001167983 */ /* 0x000f280000300a00 */
[----:B------:R-:W4:Y:S04]  /*6a550*/  LDL.LU.64 R20, [R1+0x3da8] ;  /* 0x003da80001147983 */ /* 0x000f280000300a00 */
[----:B------:R-:W-:Y:S01]  /*6a560*/  STL.64 [R1+0xe00], R4 ;  /* 0x000e000401007387 */ /* 0x000fe20000100a00 */
[C---:B------:R-:W-:Y:S03]  /*6a570*/  HMMA.16816.F32 R32, R8.reuse, R32, R36 ;  /* 0x000000200820723c */ /* 0x040fe60000001824 */
[----:B------:R0:W-:Y:S05]  /*6a580*/  STL.64 [R1+0xe08], R6 ;  /* 0x000e080601007387 */ /* 0x0001ea0000100a00 */
[C---:B------:R-:W-:Y:S01]  /*6a590*/  HMMA.16816.F32 R16, R8.reuse, R16, R28 ;  /* 0x000000100810723c */ /* 0x040fe2000000181c */
[----:B0-----:R-:W2:Y:S04]  /*6a5a0*/  LDL.LU.64 R6, [R1+0x3da0] ;  /* 0x003da00001067983 */ /* 0x001ea80000300a00 */
        /* <DEDUP_REMOVED lines=13> */
[----:B------:R-:W4:Y:S04]  /*6a680*/  LDL.LU.64 R28, [R1+0x3d50] ;  /* 0x003d5000011c7983 */ /* 0x000f280000300a00 */
[----:B------:R0:W-:Y:S04]  /*6a690*/  STL.64 [R1+0xdd0], R16 ;  /* 0x000dd01001007387 */ /* 0x0001e80000100a00 */
[----:B------:R3:W-:Y:S04]  /*6a6a0*/  STL.64 [R1+0xdd8], R18 ;  /* 0x000dd81201007387 */ /* 0x0007e80000100a00 */
[----:B0-----:R-:W3:Y:S01]  /*6a6b0*/  LDL.LU.64 R16, [R1+0x3d48] ;  /* 0x003d480001107983 */ /* 0x001ee20000300a00 */
[C---:B----4-:R-:W-:Y:S08]  /*6a6c0*/  HMMA.16816.F32 R20, R8.reuse, R28, R20 ;  /* 0x0000001c0814723c */ /* 0x050ff00000001814 */
[C---:B--2---:R-:W-:Y:S08]  /*6a6d0*/  HMMA.16816.F32 R24, R8.reuse, R32, R24 ;  /* 0x000000200818723c */ /* 0x044ff00000001818 */
[----:B---3--:R-:W-:Y:S01]  /*6a6e0*/  HMMA.16816.F32 R16, R8, R16, R12 ;  /* 0x000000100810723c */ /* 0x008fe2000000180c */
[----:B------:R-:W2:-:S15]  /*6a6f0*/  LDL.LU.64 R12, [R1+0x3d40] ;  /* 0x003d4000010c7983 */ /* 0x000e9e0000300a00 */
[----:B------:R-:W-:-:S03]  /*6a700*/  NOP ;  /* 0x0000000000007918 */ /* 0x000fc60000000000 */
[----:B------:R0:W-:Y:S04]  /*6a710*/  STL.64 [R1+0xdc0], R16 ;  /* 0x000dc01001007387 */ /* 0x0001e80000100a00 */
[----:B------:R-:W-:Y:S04]  /*6a720*/  STL.64 [R1+0xdc8], R18 ;  /* 0x000dc81201007387 */ /* 0x000fe80000100a00 */
[----:B0-----:R-:W3:Y:S04]  /*6a730*/  LDL.LU.64 R16, [R1+0x3d38] ;  /* 0x003d380001107983 */ /* 0x001ee80000300a00 */
[----:B------:R0:W-:Y:S04]  /*6a740*/  STL.64 [R1+0xdb0], R20 ;  /* 0x000db01401007387 */ /* 0x0001e80000100a00 */
[----:B------:R-:W-:Y:S04]  /*6a750*/  STL.64 [R1+0xdb8], R22 ;  /* 0x000db81601007387 */ /* 0x000fe80000100a00 */
[----:B0-----:R-:W4:Y:S04]  /*6a760*/  LDL.LU.64 R20, [R1+0x3d30] ;  /* 0x003d300001147983 */ /* 0x001f280000300a00 */
[----:B------:R-:W-:Y:S04]  /*6a770*/  STL.64 [R1+0x3c08], R30 ;  /* 0x003c081e01007387 */ /* 0x000fe80000100a00 */
[----:B------:R0:W-:Y:S04]  /*6a780*/  STL.64 [R1+0x3c00], R28 ;  /* 0x003c001c01007387 */ /* 0x0001e80000100a00 */
[----:B0-----:R-:W2:Y:S04]  /*6a790*/  LDL.LU R28, [R1+0x1220] ;  /* 0x00122000011c7983 */ /* 0x001ea80000300800 */
[----:B------:R-:W2:Y:S04]  /*6a7a0*/  LDL.LU R29, [R1+0x1224] ;  /* 0x00122400011d7983 */ /* 0x000ea80000300800 */
[----:B------:R-:W2:Y:S04]  /*6a7b0*/  LDL.LU R30, [R1+0x1228] ;  /* 0x00122800011e7983 */ /* 0x000ea80000300800 */
[----:B------:R-:W2:Y:S04]  /*6a7c0*/  LDL.LU R31, [R1+0x122c] ;  /* 0x00122c00011f7983 */ /* 0x000ea80000300800 */
        /* <DEDUP_REMOVED lines=8> */
[----:B------:R-:W2:Y:S04]  /*6a850*/  LDL.LU R35, [R1+0xd9c] ;  /* 0x000d9c0001237983 */ /* 0x000ea80000300800 */
[----:B------:R-:W-:Y:S04]  /*6a860*/  STL.64 [R1+0x3c18], R38 ;  /* 0x003c182601007387 */ /* 0x000fe80000100a00 */
[----:B------:R0:W-:Y:S01]  /*6a870*/  STL.64 [R1+0x3c10], R36 ;  /* 0x003c102401007387 */ /* 0x0001e20000100a00 */
[----:B--2---:R-:W-:-:S15]  /*6a880*/  HMMA.16816.F32 R32, R8, R36, R32 ;  /* 0x000000240820723c */ /* 0x004fde0000001820 */
[----:B------:R-:W-:-:S04]  /*6a890*/  NOP ;  /* 0x0000000000007918 */ /* 0x000fc80000000000 */
[----:B------:R-:W-:Y:S04]  /*6a8a0*/  STL.64 [R1+0xd90], R32 ;  /* 0x000d902001007387 */ /* 0x000fe80000100a00 */
[----:B------:R1:W-:Y:S04]  /*6a8b0*/  STL.64 [R1+0xd98], R34 ;  /* 0x000d982201007387 */ /* 0x0003e80000100a00 */
[----:B0-----:R-:W2:Y:S04]  /*6a8c0*/  LDL.LU R36, [R1+0xcf0] ;  /* 0x000cf00001247983 */ /* 0x001ea80000300800 */
[----:B------:R-:W2:Y:S04]  /*6a8d0*/  LDL.LU R37, [R1+0xcf4] ;  /* 0x000cf40001257983 */ /* 0x000ea80000300800 */
[----:B------:R-:W2:Y:S04]  /*6a8e0*/  LDL.LU R38, [R1+0xcf8] ;  /* 0x000cf80001267983 */ /* 0x000ea80000300800 */
[----:B------:R-:W2:Y:S01]  /*6a8f0*/  LDL.LU R39, [R1+0xcfc] ;  /* 0x000cfc0001277983 */ /* 0x000ea20000300800 */
[----:B-1----:R-:W-:Y:S03]  /*6a900*/  HMMA.16816.F32 R32, R8, R40, R28 ;  /* 0x000000280820723c */ /* 0x002fe6000000181c */
[----:B------:R-:W3:-:S15]  /*6a910*/  LDL.LU R28, [R1+0x770] ;  /* 0x00077000011c7983 */ /* 0x000ede0000300800 */
[----:B------:R-:W-:Y:S01]  /*6a920*/  NOP ;  /* 0x0000000000007918 */ /* 0x000fe20000000000 */
[----:B------:R0:W-:Y:S04]  /*6a930*/  STL.64 [R1+0xd80], R32 ;  /* 0x000d802001007387 */ /* 0x0001e80000100a00 */
[----:B------:R-:W-:Y:S04]  /*6a940*/  STL.64 [R1+0xd88], R34 ;  /* 0x000d882201007387 */ /* 0x000fe80000100a00 */
[----:B------:R-:W3:Y:S04]  /*6a950*/  LDL.LU R29, [R1+0x774] ;  /* 0x00077400011d7983 */ /* 0x000ee80000300800 */
[----:B------:R-:W3:Y:S04]  /*6a960*/  LDL.LU R30, [R1+0x778] ;  /* 0x00077800011e7983 */ /* 0x000ee80000300800 */
[----:B------:R-:W3:Y:S04]  /*6a970*/  LDL.LU R31, [R1+0x77c] ;  /* 0x00077c00011f7983 */ /* 0x000ee80000300800 */
[----:B------:R-:W3:Y:S04]  /*6a980*/  LDL.LU R26, [R1+0xb88] ;  /* 0x000b8800011a7983 */ /* 0x000ee80000300800 */
[----:B------:R-:W3:Y:S04]  /*6a990*/  LDL.LU R27, [R1+0xb8c] ;  /* 0x000b8c00011b7983 */ /* 0x000ee80000300800 */
[----:B0-----:R-:W3:Y:S04]  /*6a9a0*/  LDL.LU.64 R32, [R1+0x170] ;  /* 0x0001700001207983 */ /* 0x001ee80000300a00 */
[----:B------:R-:W-:Y:S04]  /*6a9b0*/  STL.64 [R1+0x3c28], R42 ;  /* 0x003c282a01007387 */ /* 0x000fe80000100a00 */
[----:B------:R0:W-:Y:S04]  /*6a9c0*/  STL.64 [R1+0x3c20], R40 ;  /* 0x003c202801007387 */ /* 0x0001e80000100a00 */
[----:B0-----:R-:W3:Y:S04]  /*6a9d0*/  LDL.LU R40, [R1+0xd00] ;  /* 0x000d000001287983 */ /* 0x001ee80000300800 */
[----:B------:R-:W3:Y:S04]  /*6a9e0*/  LDL.LU R41, [R1+0xd04] ;  /* 0x000d040001297983 */ /* 0x000ee80000300800 */
[----:B------:R-:W3:Y:S04]  /*6a9f0*/  LDL.LU R42, [R1+0xd08] ;  /* 0x000d0800012a7983 */ /* 0x000ee80000300800 */
[----:B------:R-:W3:Y:S01]  /*6aa00*/  LDL.LU R43, [R1+0xd0c] ;  /* 0x000d0c00012b7983 */ /* 0x000ee20000300800 */
[C---:B--2---:R-:W-:Y:S08]  /*6aa10*/  HMMA.16816.F32 R36, R8.reuse, R48, R36 ;  /* 0x000000300824723c */ /* 0x044ff00000001824 */
[----:B---3--:R-:W-:-:S15]  /*6aa20*/  HMMA.16816.F32 R40, R8, R44, R40 ;  /* 0x0000002c0828723c */ /* 0x008fde0000001828 */
[----:B------:R-:W-:-:S04]  /*6aa30*/  NOP ;  /* 0x0000000000007918 */ /* 0x000fc80000000000 */
[----:B------:R-:W-:Y:S04]  /*6aa40*/  STL.64 [R1+0xd70], R40 ;  /* 0x000d702801007387 */ /* 0x000fe80000100a00 */
[----:B------:R-:W-:Y:S04]  /*6aa50*/  STL.64 [R1+0xd78], R42 ;  /* 0x000d782a01007387 */ /* 0x000fe80000100a00 */
[----:B------:R-:W4:Y:S04]  /*6aa60*/  LDL.LU R22, [R1+0xb78] ;  /* 0x000b780001167983 */ /* 0x000f280000300800 */
[----:B------:R-:W4:Y:S04]  /*6aa70*/  LDL.LU R23, [R1+0xb7c] ;  /* 0x000b7c0001177983 */ /* 0x000f280000300800 */
[----:B------:R0:W-:Y:S04]  /*6aa80*/  STL.64 [R1+0x3c58], R44 ;  /* 0x003c582c01007387 */ /* 0x0001e80000100a00 */
[----:B------:R-:W-:Y:S04]  /*6aa90*/  STL.64 [R1+0x3c80], R46 ;  /* 0x003c802e01007387 */ /* 0x000fe80000100a00 */
[----:B0-----:R-:W4:Y:S04]  /*6aaa0*/  LDL.LU.64 R44, [R1+0x160] ;  /* 0x00016000012c7983 */ /* 0x001f280000300a00 */
[----:B------:R0:W-:Y:S04]  /*6aab0*/  STL.64 [R1+0xd60], R36 ;  /* 0x000d602401007387 */ /* 0x0001e80000100a00 */
[----:B------:R-:W-:Y:S04]  /*6aac0*/  STL.64 [R1+0xd68], R38 ;  /* 0x000d682601007387 */ /* 0x000fe80000100a00 */
[----:B------:R-:W2:Y:S04]  /*6aad0*/  LDL.LU R18, [R1+0xb68] ;  /* 0x000b680001127983 */ /* 0x000ea80000300800 */
[----:B------:R-:W2:Y:S04]  /*6aae0*/  LDL.LU R19, [R1+0xb6c] ;  /* 0x000b6c0001137983 */ /* 0x000ea80000300800 */
[----:B------:R-:W2:Y:S04]  /*6aaf0*/  LDL.LU.64 R40, [R1+0x150] ;  /* 0x0001500001287983 */ /* 0x000ea80000300a00 */
[----:B------:R-:W3:Y:S04]  /*6ab00*/  LDL.LU R14, [R1+0xb58] ;  /* 0x000b5800010e7983 */ /* 0x000ee80000300800 */
[----:B------:R-:W3:Y:S04]  /*6ab10*/  LDL.LU R15, [R1+0xb5c] ;  /* 0x000b5c00010f7983 */ /* 0x000ee80000300800 */
[----:B0-----:R-:W3:Y:S04]  /*6ab20*/  LDL.64 R36, [R1+0x140] ;  /* 0x0001400001247983 */ /* 0x001ee80000100a00 */
[----:B------:R0:W-:Y:S04]  /*6ab30*/  STL.64 [R1+0x3c30], R48 ;  /* 0x003c303001007387 */ /* 0x0001e80000100a00 */
[----:B------:R1:W-:Y:S04]  /*6ab40*/  STL.64 [R1+0x3c88], R50 ;  /* 0x003c883201007387 */ /* 0x0003e80000100a00 */
[----:B0-----:R-:W2:Y:S04]  /*6ab50*/  LDL.LU R48, [R1+0xce0] ;  /* 0x000ce00001307983 */ /* 0x001ea80000300800 */
[----:B------:R-:W2:Y:S04]  /*6ab60*/  LDL.LU R49, [R1+0xce4] ;  /* 0x000ce40001317983 */ /* 0x000ea80000300800 */
[----:B-1----:R-:W2:Y:S04]  /*6ab70*/  LDL.LU R50, [R1+0xce8] ;  /* 0x000ce80001327983 */ /* 0x002ea80000300800 */
[----:B------:R-:W2:Y:S01]  /*6ab80*/  LDL.LU R51, [R1+0xcec] ;  /* 0x000cec0001337983 */ /* 0x000ea20000300800 */
[----:B------:R-:W-:Y:S03]  /*6ab90*/  HMMA.16816.F32 R24, R4, R32, R24 ;  /* 0x000000200418723c */ /* 0x000fe60000001818 */
[----:B------:R-:W-:Y:S04]  /*6aba0*/  STL [R1+0x3bec], R52 ;  /* 0x003bec3401007387 */ /* 0x000fe80000100800 */
[----:B------:R-:W-:Y:S01]  /*6abb0*/  STL [R1+0x3be8], R53 ;  /* 0x003be83501007387 */ /* 0x000fe20000100800 */
[C---:B--2---:R-:W-:Y:S08]  /*6abc0*/  HMMA.16816.F32 R48, R8.reuse, R52, R48 ;  /* 0x000000340830723c */ /* 0x044ff00000001830 */
[----:B------:R-:W-:Y:S11]  /*6abd0*/  HMMA.16816.F32 R8, R8, R56, R28 ;  /* 0x000000380808723c */ /* 0x000ff6000000181c */
[----:B------:R-:W-:Y:S04]  /*6abe0*/  STL.64 [R1+0xd50], R48 ;  /* 0x000d503001007387 */ /* 0x000fe80000100a00 */
[----:B------:R-:W-:Y:S04]  /*6abf0*/  STL.64 [R1+0xd58], R50 ;  /* 0x000d583201007387 */ /* 0x000fe80000100a00 */
[----:B------:R-:W-:Y:S04]  /*6ac00*/  STL [R1+0x3bdc], R56 ;  /* 0x003bdc3801007387 */ /* 0x000fe80000100800 */
[----:B------:R-:W-:Y:S04]  /*6ac10*/  STL [R1+0x3bd8], R57 ;  /* 0x003bd83901007387 */ /* 0x000fe80000100800 */
[----:B------:R-:W-:Y:S04]  /*6ac20*/  STL.64 [R1+0xd40], R8 ;  /* 0x000d400801007387 */ /* 0x000fe80000100a00 */
[----:B------:R-:W-:Y:S04]  /*6ac30*/  STL.64 [R1+0xd48], R10 ;  /* 0x000d480a01007387 */ /* 0x000fe80000100a00 */
[----:B------:R-:W-:Y:S04]  /*6ac40*/  STL [R1+0x3ce0], R58 ;  /* 0x003ce03a01007387 */ /* 0x000fe80000100800 */
[----:B------:R-:W-:Y:S04]  /*6ac50*/  STL.64 [R1+0x33f8], R26 ;  /* 0x0033f81a01007387 */ /* 0x000fe80000100a00 */
[----:B------:R0:W-:Y:S04]  /*6ac60*/  STL.64 [R1+0x33f0], R24 ;  /* 0x0033f01801007387 */ /* 0x0001e80000100a00 */
[----:B0-----:R-:W2:Y:S04]  /*6ac70*/  LDL.LU.64 R24, [R1+0x90] ;  /* 0x0000900001187983 */ /* 0x001ea80000300a00 */
[----:B------:R-:W2:Y:S01]  /*6ac80*/  LDL.64 R26, [R1+0x98] ;  /* 0x00009800011a7983 */ /* 0x000ea20000100a00 */
[C---:B----4-:R-:W-:Y:S08]  /*6ac90*/  HMMA.16816.F32 R20, R4.reuse, R44, R20 ;  /* 0x0000002c0414723c */ /* 0x050ff00000001814 */
[----:B------:R-:W-:Y:S01]  /*6aca0*/  HMMA.16816.F32 R16, R4, R40, R16 ;  /* 0x000000280410723c */ /* 0x000fe20000001810 */
[----:B------:R-:W-:-:S02]  /*6acb0*/  IMAD.MOV.U32 R29, RZ, RZ, R32 ;  /* 0x000000ffff1d7224 */ /* 0x000fc400078e0020 */
[----:B------:R-:W-:Y:S02]  /*6acc0*/  IMAD.MOV.U32 R28, RZ, RZ, R33 ;  /* 0x000000ffff1c7224 */ /* 0x000fe400078e0021 */
[----:B------:R-:W-:Y:S02]  /*6acd0*/  IMAD.MOV.U32 R33, RZ, RZ, R44 ;  /* 0x000000ffff217224 */ /* 0x000fe400078e002c */
[----:B------:R-:W-:Y:S02]  /*6ace0*/  IMAD.MOV.U32 R32, RZ, RZ, R45 ;  /* 0x000000ffff207224 */ /* 0x000fe400078e002d */
[----:B------:R-:W-:Y:S02]  /*6acf0*/  IMAD.MOV.U32 R31, RZ, RZ, R40 ;  /* 0x000000ffff1f7224 */ /* 0x000fe400078e0028 */
[----:B------:R-:W-:Y:S01]  /*6ad00*/  IMAD.MOV.U32 R30, RZ, RZ, R41 ;  /* 0x000000ffff1e7224 */ /* 0x000fe200078e0029 */
[----:B--2---:R-:W-:Y:S04]  /*6ad10*/  STL [R1+0x37d4], R26 ;  /* 0x0037d41a01007387 */ /* 0x004fe80000100800 */
[----:B------:R-:W-:Y:S04]  /*6ad20*/  STL [R1+0x37d0], R27 ;  /* 0x0037d01b01007387 */ /* 0x000fe80000100800 */
        /* <DEDUP_REMOVED lines=8> */
[----:B0-----:R-:W2:Y:S04]  /*6adb0*/  LDL.LU R20, [R1+0x1550] ;  /* 0x0015500001147983 */ /* 0x001ea80000300800 */
[----:B------:R-:W2:Y:S04]  /*6adc0*/  LDL.LU R21, [R1+0x1554] ;  /* 0x0015540001157983 */ /* 0x000ea80000300800 */
[----:B------:R-:W4:Y:S04]  /*6add0*/  LDL.LU R22, [R1+0x1558] ;  /* 0x0015580001167983 */ /* 0x000f280000300800 */
[----:B------:R-:W4:Y:S01]  /*6ade0*/  LDL.LU R23, [R1+0x155c] ;  /* 0x00155c0001177983 */ /* 0x000f220000300800 */
[----:B-1----:R-:W-:-:S02]  /*6adf0*/  IMAD.MOV.U32 R16, RZ, RZ, R2 ;  /* 0x000000ffff107224 */ /* 0x002fc400078e0002 */
[----:B------:R-:W-:Y:S01]  /*6ae00*/  IMAD.MOV.U32 R17, RZ, RZ, R3 ;  /* 0x000000ffff117224 */ /* 0x000fe200078e0003 */
[----:B----4-:R-:W-:Y:S04]  /*6ae10*/  STL.64 [R1+0x3cb8], R22 ;  /* 0x003cb81601007387 */ /* 0x010fe80000100a00 */
[----:B--2---:R-:W-:Y:S04]  /*6ae20*/  STL.64 [R1+0x3cb0], R20 ;  /* 0x003cb01401007387 */ /* 0x004fe80000100a00 */
[----:B------:R-:W2:Y:S04]  /*6ae30*/  LDL.LU R2, [R1+0x3d20] ;  /* 0x003d200001027983 */ /* 0x000ea80000300800 */
        /* <DEDUP_REMOVED lines=29> */
[----:B------:R-:W2:Y:S04]  /*6b010*/  LDL.LU R60, [R1+0x3d0c] ;  /* 0x003d0c00013c7983 */ /* 0x000ea80000300800 */
[----:B------:R-:W2:Y:S04]  /*6b020*/  LDL.LU R0, [R1+0x3d08] ;  /* 0x003d080001007983 */ /* 0x000ea80000300800 */
[----:B-1----:R-:W2:Y:S04]  /*6b030*/  LDL.LU R28, [R1+0xb40] ;  /* 0x000b4000011c7983 */ /* 0x002ea80000300800 */
        /* <DEDUP_REMOVED lines=8> */
[----:B------:R-:W2:Y:S01]  /*6b0c0*/  LDL.LU R23, [R1+0x15ac] ;  /* 0x0015ac0001177983 */ /* 0x000ea20000300800 */
[----:B----4-:R-:W-:-:S02]  /*6b0d0*/  IMAD.MOV.U32 R16, RZ, RZ, R3 ;  /* 0x000000ffff107224 */ /* 0x010fc400078e0003 */
[----:B------:R-:W-:Y:S01]  /*6b0e0*/  IMAD.MOV.U32 R17, RZ, RZ, R2 ;  /* 0x000000ffff117224 */ /* 0x000fe200078e0002 */
[----:B------:R-:W4:Y:S04]  /*6b0f0*/  LDL.LU R3, [R1+0x3d04] ;  /* 0x003d040001037983 */ /* 0x000f280000300800 */
[----:B------:R-:W4:Y:S04]  /*6b100*/  LDL.LU R2, [R1+0x3d00] ;  /* 0x003d000001027983 */ /* 0x000f280000300800 */
[----:B------:R-:W4:Y:S04]  /*6b110*/  LDL.LU R48, [R1+0x15b0] ;  /* 0x0015b00001307983 */ /* 0x000f280000300800 */
[----:B------:R-:W4:Y:S04]  /*6b120*/  LDL.LU R49, [R1+0x15b4] ;  /* 0x0015b40001317983 */ /* 0x000f280000300800 */
[----:B------:R-:W4:Y:S04]  /*6b130*/  LDL.LU R50, [R1+0x15b8] ;  /* 0x0015b80001327983 */ /* 0x000f280000300800 */
[----:B------:R-:W4:Y:S01]  /*6b140*/  LDL.LU R51, [R1+0x15bc] ;  /* 0x0015bc0001337983 */ /* 0x000f220000300800 */
[C---:B---3--:R-:W-:Y:S01]  /*6b150*/  HMMA.16816.F32 R12, R4.reuse, R36, R12 ;  /* 0x00000024040c723c */ /* 0x048fe2000000180c */
[----:B------:R-:W-:Y:S01]  /*6b160*/  IMAD.MOV.U32 R55, RZ, RZ, R36 ;  /* 0x000000ffff377224 */ /* 0x000fe200078e0024 */
[----:B------:R-:W-:Y:S01]  /*6b170*/  MOV R54, R37 ;  /* 0x0000002500367202 */ /* 0x000fe20000000f00 */
[----:B------:R-:W3:Y:S04]  /*6b180*/  LDL.64 R44, [R1+0xd0] ;  /* 0x0000d000012c7983 */ /* 0x000ee80000100a00 */
[----:B------:R-:W3:Y:S04]  /*6b190*/  LDL.64 R40, [R1+0xa0] ;  /* 0x0000a00001287983 */ /* 0x000ee80000100a00 */
[----:B------:R-:W3:Y:S04]  /*6b1a0*/  LDL.LU R36, [R1+0x1540] ;  /* 0x0015400001247983 */ /* 0x000ee80000300800 */
[----:B------:R-:W3:Y:S04]  /*6b1b0*/  LDL.LU R37, [R1+0x1544] ;  /* 0x0015440001257983 */ /* 0x000ee80000300800 */
[----:B------:R-:W3:Y:S04]  /*6b1c0*/  LDL.LU R38, [R1+0x1548] ;  /* 0x0015480001267983 */ /* 0x000ee80000300800 */
[----:B------:R-:W3:Y:S04]  /*6b1d0*/  LDL.LU R39, [R1+0x154c] ;  /* 0x00154c0001277983 */ /* 0x000ee80000300800 */
[----:B------:R0:W-:Y:S04]  /*6b1e0*/  STL [R1+0x3be4], R54 ;  /* 0x003be43601007387 */ /* 0x0001e80000100800 */
[----:B------:R1:W-:Y:S04]  /*6b1f0*/  STL [R1+0x3be0], R55 ;  /* 0x003be03701007387 */ /* 0x0003e80000100800 */
[----:B------:R-:W3:Y:S04]  /*6b200*/  LDL.LU R52, [R1+0xb20] ;  /* 0x000b200001347983 */ /* 0x000ee80000300800 */
[----:B------:R-:W3:Y:S04]  /*6b210*/  LDL.LU R53, [R1+0xb24] ;  /* 0x000b240001357983 */ /* 0x000ee80000300800 */
[----:B0-----:R-:W3:Y:S04]  /*6b220*/  LDL.LU R54, [R1+0xb28] ;  /* 0x000b280001367983 */ /* 0x001ee80000300800 */
[----:B-1----:R-:W3:Y:S04]  /*6b230*/  LDL.LU R55, [R1+0xb2c] ;  /* 0x000b2c0001377983 */ /* 0x002ee80000300800 */
[----:B------:R-:W-:Y:S04]  /*6b240*/  STL.64 [R1+0x33c8], R14 ;  /* 0x0033c80e01007387 */ /* 0x000fe80000100a00 */
[----:B------:R0:W-:Y:S04]  /*6b250*/  STL.64 [R1+0x33c0], R12 ;  /* 0x0033c00c01007387 */ /* 0x0001e80000100a00 */
[----:B0-----:R-:W4:Y:S04]  /*6b260*/  LDL.LU R12, [R1+0x1560] ;  /* 0x00156000010c7983 */ /* 0x001f280000300800 */
[----:B------:R-:W4:Y:S04]  /*6b270*/  LDL.LU R13, [R1+0x1564] ;  /* 0x00156400010d7983 */ /* 0x000f280000300800 */
[----:B------:R-:W4:Y:S04]  /*6b280*/  LDL.LU R14, [R1+0x1568] ;  /* 0x00156800010e7983 */ /* 0x000f280000300800 */
[----:B------:R-:W4:Y:S01]  /*6b290*/  LDL.LU R15, [R1+0x156c] ;  /* 0x00156c00010f7983 */ /* 0x000f220000300800 */
[C---:B--2---:R-:W-:Y:S08]  /*6b2a0*/  HMMA.16816.F32 R32, R4.reuse, R32, R28 ;  /* 0x000000200420723c */ /* 0x044ff0000000181c */
[----:B------:R-:W-:Y:S01]  /*6b2b0*/  HMMA.16816.F32 R56, R4, R24, R56 ;  /* 0x000000180438723c */ /* 0x000fe20000001838 */
[----:B------:R-:W2:Y:S10]  /*6b2c0*/  LDL.LU.64 R28, [R1+0x3cf8] ;  /* 0x003cf800011c7983 */ /* 0x000eb40000300a00 */
[----:B------:R-:W-:Y:S04]  /*6b2d0*/  STL.64 [R1+0x2d0], R32 ;  /* 0x0002d02001007387 */ /* 0x000fe80000100a00 */
[----:B------:R0:W-:Y:S04]  /*6b2e0*/  STL.64 [R1+0x2d8], R34 ;  /* 0x0002d82201007387 */ /* 0x0001e80000100a00 */
[----:B0-----:R-:W2:Y:S04]  /*6b2f0*/  LDL.LU.64 R34, [R1+0x3cf0] ;  /* 0x003cf00001227983 */ /* 0x001ea80000300a00 */
[----:B------:R-:W2:Y:S04]  /*6b300*/  LDL.LU.64 R32, [R1+0x3ce8] ;  /* 0x003ce80001207983 */ /* 0x000ea80000300a00 */
[----:B------:R-:W-:Y:S04]  /*6b310*/  STL.64 [R1+0x2c0], R56 ;  /* 0x0002c03801007387 */ /* 0x000fe80000100a00 */
[----:B------:R0:W-:Y:S04]  /*6b320*/  STL.64 [R1+0x2c8], R58 ;  /* 0x0002c83a01007387 */ /* 0x0001e80000100a00 */
[----:B0-----:R-:W2:Y:S01]  /*6b330*/  LDL.LU R58, [R1+0x3ce0] ;  /* 0x003ce000013a7983 */ /* 0x001ea20000300800 */
[----:B------:R-:W-:-:S02]  /*6b340*/  IMAD.MOV.U32 R56, RZ, RZ, R24 ;  /* 0x000000ffff387224 */ /* 0x000fc400078e0018 */
[----:B------:R-:W-:Y:S02]  /*6b350*/  IMAD.MOV.U32 R57, RZ, RZ, R25 ;  /* 0x000000ffff397224 */ /* 0x000fe400078e0019 */
[----:B------:R-:W2:Y:S01]  /*6b360*/  LDL.LU.64 R24, [R1+0x3cd8] ;  /* 0x003cd80001187983 */ /* 0x000ea20000300a00 */
[----:B---3--:R-:W-:Y:S03]  /*6b370*/  HMMA.16816.F32 R52, R4, R8, R52 ;  /* 0x000000080434723c */ /* 0x008fe60000001834 */
[----:B------:R0:W-:Y:S04]  /*6b380*/  STL.64 [R1+0x3c38], R56 ;  /* 0x003c383801007387 */ /* 0x0001e80000100a00 */
[----:B0-----:R-:W3:-:S12]  /*6b390*/  LDL.64 R56, [R1+0xc0] ;  /* 0x0000c00001387983 */ /* 0x001ed80000100a00 */
[----:B------:R-:W-:Y:S04]  /*6b3a0*/  STL.64 [R1+0x2b0], R52 ;  /* 0x0002b03401007387 */ /* 0x000fe80000100a00 */
[----:B------:R0:W-:Y:S02]  /*6b3b0*/  STL.64 [R1+0x2b8], R54 ;  /* 0x0002b83601007387 */ /* 0x0001e40000100a00 */
[----:B0-----:R-:W-:Y:S02]  /*6b3c0*/  IMAD.MOV.U32 R54, RZ, RZ, R8 ;  /* 0x000000ffff367224 */ /* 0x001fe400078e0008 */
[----:B------:R-:W-:Y:S01]  /*6b3d0*/  IMAD.MOV.U32 R55, RZ, RZ, R9 ;  /* 0x000000ffff377224 */ /* 0x000fe200078e0009 */
[C---:B----4-:R-:W-:Y:S01]  /*6b3e0*/  HMMA.16816.F32 R16, R4.reuse, R16, R48 ;  /* 0x000000100410723c */ /* 0x050fe20000001830 */
[----:B--2---:R-:W0:Y:S07]  /*6b3f0*/  LDSM.16.MT88.4 R8, [R58+UR5+0xa080] ;  /* 0x00a080053a08783b */ /* 0x004e2e0008004200 */
[C---:B------:R-:W-:Y:S08]  /*6b400*/  HMMA.16816.F32 R28, R4.reuse, R28, R20 ;  /* 0x0000001c041c723c */ /* 0x040ff00000001814 */
[----:B------:R-:W-:Y:S01]  /*6b410*/  HMMA.16816.F32 R24, R4, R24, R32 ;  /* 0x000000180418723c */ /* 0x000fe20000001820 */
[----:B0-----:R-:W-:Y:S04]  /*6b420*/  STL.64 [R1+0x3bc8], R10 ;  /* 0x003bc80a01007387 */ /* 0x001fe80000100a00 */
[----:B------:R0:W-:Y:S04]  /*6b430*/  STL.64 [R1+0x3bc0], R8 ;  /* 0x003bc00801007387 */ /* 0x0001e80000100a00 */
[----:B0-----:R-:W2:Y:S04]  /*6b440*/  LDL.LU R8, [R1+0x1570] ;  /* 0x0015700001087983 */ /* 0x001ea80000300800 */
[----:B------:R-:W2:Y:S04]  /*6b450*/  LDL.LU R9, [R1+0x1574] ;  /* 0x0015740001097983 */ /* 0x000ea80000300800 */
[----:B------:R-:W2:Y:S04]  /*6b460*/  LDL.LU R10, [R1+0x1578] ;  /* 0x00157800010a7983 */ /* 0x000ea80000300800 */
[----:B------:R-:W2:Y:S04]  /*6b470*/  LDL.LU R11, [R1+0x157c] ;  /* 0x00157c00010b7983 */ /* 0x000ea80000300800 */
[----:B------:R-:W4:Y:S04]  /*6b480*/  LDL.LU.64 R50, [R1+0x3cd0] ;  /* 0x003cd00001327983 */ /* 0x000f280000300a00 */
[----:B------:R-:W4:Y:S04]  /*6b490*/  LDL.LU.64 R48, [R1+0x3cc8] ;  /* 0x003cc80001307983 */ /* 0x000f280000300a00 */
[----:B------:R0:W-:Y:S04]  /*6b4a0*/  STL.64 [R1+0x2a0], R16 ;  /* 0x0002a01001007387 */ /* 0x0001e80000100a00 */
[----:B------:R-:W-:Y:S04]  /*6b4b0*/  STL.64 [R1+0x2a8], R18 ;  /* 0x0002a81201007387 */ /* 0x000fe80000100a00 */
        /* <DEDUP_REMOVED lines=8> */
[----:B------:R0:W-:Y:S04]  /*6b540*/  STL.64 [R1+0x280], R24 ;  /* 0x0002801801007387 */ /* 0x0001e80000100a00 */
[----:B------:R3:W-:Y:S04]  /*6b550*/  STL.64 [R1+0x288], R26 ;  /* 0x0002881a01007387 */ /* 0x0007e80000100a00 */
[----:B0-----:R-:W2:Y:S01]  /*6b560*/  LDL.LU.64 R24, [R1+0x3c90] ;  /* 0x003c900001187983 */ /* 0x001ea20000300a00 */
[----:B------:R-:W-:-:S02]  /*6b570*/  IMAD.MOV.U32 R52, RZ, RZ, R44 ;  /* 0x000000ffff347224 */ /* 0x000fc400078e002c */
[----:B------:R-:W-:Y:S02]  /*6b580*/  IMAD.MOV.U32 R53, RZ, RZ, R45 ;  /* 0x000000ffff357224 */ /* 0x000fe400078e002d */
[----:B---3--:R-:W-:Y:S02]  /*6b590*/  IMAD.MOV.U32 R26, RZ, RZ, R57 ;  /* 0x000000ffff1a7224 */ /* 0x008fe400078e0039 */
[----:B------:R-:W-:Y:S01]  /*6b5a0*/  IMAD.MOV.U32 R27, RZ, RZ, R56 ;  /* 0x000000ffff1b7224 */ /* 0x000fe200078e0038 */
[C---:B----4-:R-:W-:Y:S08]  /*6b5b0*/  HMMA.16816.F32 R48, R4.reuse, R44, R48 ;  /* 0x0000002c0430723c */ /* 0x050ff00000001830 */
[C---:B--2---:R-:W-:Y:S08]  /*6b5c0*/  HMMA.16816.F32 R8, R4.reuse, R56, R8 ;  /* 0x000000380408723c */ /* 0x044ff00000001808 */
[C---:B------:R-:W-:Y:S03]  /*6b5d0*/  HMMA.16816.F32 R12, R4.reuse, R16, R12 ;  /* 0x00000010040c723c */ /* 0x040fe6000000180c */
[----:B------:R-:W-:Y:S04]  /*6b5e0*/  STL.64 [R1+0x270], R48 ;  /* 0x0002703001007387 */ /* 0x000fe80000100a00 */
[----:B------:R0:W-:Y:S04]  /*6b5f0*/  STL.64 [R1+0x278], R50 ;  /* 0x0002783201007387 */ /* 0x0001e80000100a00 */
[----:B0-----:R-:W2:Y:S04]  /*6b600*/  LDL.LU.64 R50, [R1+0x3c88] ;  /* 0x003c880001327983 */ /* 0x001ea80000300a00 */
[----:B------:R-:W3:Y:S04]  /*6b610*/  LDL.LU.64 R46, [R1+0x3c80] ;  /* 0x003c8000012e7983 */ /* 0x000ee80000300a00 */
[----:B------:R-:W-:Y:S04]  /*6b620*/  STL.64 [R1+0x3c48], R54 ;  /* 0x003c483601007387 */ /* 0x000fe80000100a00 */
[----:B------:R-:W-:Y:S04]  /*6b630*/  STL.64 [R1+0x3c40], R52 ;  /* 0x003c403401007387 */ /* 0x000fe80000100a00 */
[----:B------:R-:W-:Y:S04]  /*6b640*/  STL.64 [R1+0x260], R8 ;  /* 0x0002600801007387 */ /* 0x000fe80000100a00 */
[----:B------:R0:W-:Y:S02]  /*6b650*/  STL.64 [R1+0x268], R10 ;  /* 0x0002680a01007387 */ /* 0x0001e40000100a00 */
[C---:B0-----:R-:W-:Y:S02]  /*6b660*/  HMMA.16816.F32 R8, R4.reuse, R40, R20 ;  /* 0x000000280408723c */ /* 0x041fe40000001814 */
[----:B------:R-:W-:Y:S04]  /*6b670*/  STL [R1+0x3b24], R26 ;  /* 0x003b241a01007387 */ /* 0x000fe80000100800 */
[----:B------:R0:W-:Y:S04]  /*6b680*/  STL [R1+0x3b20], R27 ;  /* 0x003b201b01007387 */ /* 0x0001e80000100800 */
[----:B------:R-:W-:Y:S04]  /*6b690*/  STL.64 [R1+0x250], R12 ;  /* 0x0002500c01007387 */ /* 0x000fe80000100a00 */
[----:B------:R-:W-:Y:S05]  /*6b6a0*/  STL.64 [R1+0x258], R14 ;  /* 0x0002580e01007387 */ /* 0x000fea0000100a00 */
[----:B------:R-:W-:Y:S04]  /*6b6b0*/  STL.64 [R1+0x240], R8 ;  /* 0x0002400801007387 */ /* 0x000fe80000100a00 */
[----:B------:R1:W-:Y:S01]  /*6b6c0*/  STL.64 [R1+0x248], R10 ;  /* 0x0002480a01007387 */ /* 0x0003e20000100a00 */
[----:B0-----:R-:W-:Y:S01]  /*6b6d0*/  IMAD.MOV.U32 R27, RZ, RZ, R41 ;  /* 0x000000ffff1b7224 */ /* 0x001fe200078e0029 */
[----:B-1----:R-:W-:Y:S01]  /*6b6e0*/  HMMA.16816.F32 R8, R4, R24, R36 ;  /* 0x000000180408723c */ /* 0x002fe20000001824 */
[----:B------:R-:W-:-:S03]  /*6b6f0*/  IMAD.MOV.U32 R26, RZ, RZ, R40 ;  /* 0x000000ffff1a7224 */ /* 0x000fc600078e0028 */
[----:B------:R-:W-:Y:S04]  /*6b700*/  STL [R1+0x3b2c], R27 ;  /* 0x003b2c1b01007387 */ /* 0x000fe80000100800 */
[----:B------:R-:W-:Y:S04]  /*6b710*/  STL [R1+0x3b28], R26 ;  /* 0x003b281a01007387 */ /* 0x000fe80000100800 */
[----:B------:R0:W-:Y:S07]  /*6b720*/  STL.64 [R1+0x3af0], R24 ;  /* 0x003af01801007387 */ /* 0x0001ee0000100a00 */
[----:B------:R-:W-:Y:S04]  /*6b730*/  STL.64 [R1+0x230], R8 ;  /* 0x0002300801007387 */ /* 0x000fe80000100a00 */
[----:B------:R-:W-:Y:S04]  /*6b740*/  STL.64 [R1+0x238], R10 ;  /* 0x0002380a01007387 */ /* 0x000fe80000100a00 */
[----:B------:R-:W4:Y:S01]  /*6b750*/  LDL R18, [R1+0x168] ;  /* 0x0001680001127983 */ /* 0x000f220000100800 */
[----:B------:R-:W-:Y:S01]  /*6b760*/  MOV R19, R0 ;  /* 0x0000000000137202 */ /* 0x000fe20000000f00 */
[----:B------:R-:W-:-:S02]  /*6b770*/  IMAD.MOV.U32 R16, RZ, RZ, R33 ;  /* 0x000000ffff107224 */ /* 0x000fc400078e0021 */
[----:B------:R-:W-:Y:S02]  /*6b780*/  IMAD.MOV.U32 R17, RZ, RZ, R32 ;  /* 0x000000ffff117224 */ /* 0x000fe400078e0020 */
[----:B------:R-:W-:Y:S01]  /*6b790*/  IMAD.MOV.U32 R22, RZ, RZ, R2 ;  /* 0x000000ffff167224 */ /* 0x000fe200078e0002 */
[----:B------:R-:W2:Y:S01]  /*6b7a0*/  LDL.LU R0, [R1+0x3c78] ;  /* 0x003c780001007983 */ /* 0x000ea20000300800 */
[----:B------:R-:W-:-:S03]  /*6b7b0*/  IMAD.MOV.U32 R23, RZ, RZ, R3 ;  /* 0x000000ffff177224 */ /* 0x000fc600078e0003 */
[----:B----4-:R-:W-:Y:S04]  /*6b7c0*/  STL.64 [R1+0x3bb8], R18 ;  /* 0x003bb81201007387 */ /* 0x010fe80000100a00 */
[----:B------:R-:W-:Y:S04]  /*6b7d0*/  STL.64 [R1+0x3bb0], R16 ;  /* 0x003bb01001007387 */ /* 0x000fe80000100a00 */
[----:B------:R-:W4:Y:S04]  /*6b7e0*/  LDL.LU R2, [R1+0x3c74] ;  /* 0x003c740001027983 */ /* 0x000f280000300800 */
[----:B------:R-:W-:Y:S04]  /*6b7f0*/  STL [R1+0x38b8], R22 ;  /* 0x0038b81601007387 */ /* 0x000fe80000100800 */
[----:B------:R-:W4:Y:S04]  /*6b800*/  LDL.LU R3, [R1+0x3c70] ;  /* 0x003c700001037983 */ /* 0x000f280000300800 */
[----:B------:R-:W4:Y:S04]  /*6b810*/  LDL.LU R36, [R1+0x1530] ;  /* 0x0015300001247983 */ /* 0x000f280000300800 */
[----:B------:R-:W4:Y:S04]  /*6b820*/  LDL.LU R37, [R1+0x1534] ;  /* 0x0015340001257983 */ /* 0x000f280000300800 */
[----:B------:R-:W4:Y:S04]  /*6b830*/  LDL.LU R38, [R1+0x1538] ;  /* 0x0015380001267983 */ /* 0x000f280000300800 */
[----:B------:R-:W4:Y:S04]  /*6b840*/  LDL.LU R39, [R1+0x153c] ;  /* 0x00153c0001277983 */ /* 0x000f280000300800 */
[----:B------:R-:W4:Y:S01]  /*6b850*/  LDL.64 R32, [R1+0x40] ;  /* 0x0000400001207983 */ /* 0x000f220000100a00 */
[----:B------:R-:W-:-:S02]  /*6b860*/  IMAD.MOV.U32 R20, RZ, RZ, R29 ;  /* 0x000000ffff147224 */ /* 0x000fc400078e001d */
[----:B------:R-:W-:Y:S02]  /*6b870*/  IMAD.MOV.U32 R21, RZ, RZ, R28 ;  /* 0x000000ffff157224 */ /* 0x000fe400078e001c */
[----:B------:R-:W-:Y:S02]  /*6b880*/  IMAD.MOV.U32 R14, RZ, RZ, R60 ;  /* 0x000000ffff0e7224 */ /* 0x000fe400078e003c */
[----:B------:R-:W-:Y:S02]  /*6b890*/  IMAD.MOV.U32 R15, RZ, RZ, R61 ;  /* 0x000000ffff0f7224 */ /* 0x000fe400078e003d */
[----:B---3--:R-:W-:Y:S02]  /*6b8a0*/  IMAD.MOV.U32 R57, RZ, RZ, R46 ;  /* 0x000000ffff397224 */ /* 0x008fe400078e002e */
[----:B------:R-:W-:Y:S02]  /*6b8b0*/  IMAD.MOV.U32 R56, RZ, RZ, R47 ;  /* 0x000000ffff387224 */ /* 0x000fe400078e002f */
[----:B--2---:R-:W-:-:S02]  /*6b8c0*/  IMAD.MOV.U32 R28, RZ, RZ, R51 ;  /* 0x000000ffff1c7224 */ /* 0x004fc400078e0033 */
[----:B------:R-:W-:Y:S01]  /*6b8d0*/  IMAD.MOV.U32 R29, RZ, RZ, R50 ;  /* 0x000000ffff1d7224 */ /* 0x000fe200078e0032 */
[----:B----4-:R-:W-:Y:S04]  /*6b8e0*/  STL.64 [R1+0x3c50], R32 ;  /* 0x003c502001007387 */ /* 0x010fe80000100a00 */
[----:B------:R-:W-:Y:S04]  /*6b8f0*/  STL [R1+0x38bc], R23 ;  /* 0x0038bc1701007387 */ /* 0x000fe80000100800 */
[----:B------:R1:W-:Y:S04]  /*6b900*/  STL.64 [R1+0x3c60], R20 ;  /* 0x003c601401007387 */ /* 0x0003e80000100a00 */
[----:B------:R-:W2:Y:S04]  /*6b910*/  LDL.LU R60, [R1+0x3c6c] ;  /* 0x003c6c00013c7983 */ /* 0x000ea80000300800 */
[----:B------:R-:W3:Y:S04]  /*6b920*/  LDL.LU R61, [R1+0x3c68] ;  /* 0x003c6800013d7983 */ /* 0x000ee80000300800 */
[----:B0-----:R-:W4:Y:S04]  /*6b930*/  LDL.LU R24, [R1+0x1520] ;  /* 0x0015200001187983 */ /* 0x001f280000300800 */
[----:B------:R-:W4:Y:S04]  /*6b940*/  LDL.LU R25, [R1+0x1524] ;  /* 0x0015240001197983 */ /* 0x000f280000300800 */
[----:B------:R-:W4:Y:S04]  /*6b950*/  LDL.LU R26, [R1+0x1528] ;  /* 0x00152800011a7983 */ /* 0x000f280000300800 */
[----:B------:R-:W4:Y:S04]  /*6b960*/  LDL.LU R27, [R1+0x152c] ;  /* 0x00152c00011b7983 */ /* 0x000f280000300800 */
[----:B-1----:R-:W4:Y:S04]  /*6b970*/  LDL.64 R20, [R1+0x70] ;  /* 0x0000700001147983 */ /* 0x002f280000100a00 */
[----:B------:R-:W2:Y:S04]  /*6b980*/  LDL.LU R44, [R1+0x1510] ;  /* 0x00151000012c7983 */ /* 0x000ea80000300800 */
[----:B------:R-:W2:Y:S04]  /*6b990*/  LDL.LU R45, [R1+0x1514] ;  /* 0x00151400012d7983 */ /* 0x000ea80000300800 */
[----:B------:R-:W2:Y:S04]  /*6b9a0*/  LDL.LU R46, [R1+0x1518] ;  /* 0x00151800012e7983 */ /* 0x000ea80000300800 */
[----:B------:R-:W2:Y:S04]  /*6b9b0*/  LDL.LU R47, [R1+0x151c] ;  /* 0x00151c00012f7983 */ /* 0x000ea80000300800 */
[----:B------:R-:W2:Y:S01]  /*6b9c0*/  LDL.64 R32, [R1+0x60] ;  /* 0x0000600001207983 */ /* 0x000ea20000100a00 */
[----:B------:R-:W-:Y:S03]  /*6b9d0*/  HMMA.16816.F32 R8, R4, R28, R36 ;  /* 0x0000001c0408723c */ /* 0x000fe60000001824 */
        /* <DEDUP_REMOVED lines=8> */
[----:B------:R-:W3:Y:S04]  /*6ba60*/  LDL.LU R50, [R1+0x14e8] ;  /* 0x0014e80001327983 */ /* 0x000ee80000300800 */
[----:B------:R-:W3:Y:S04]  /*6ba70*/  LDL.LU R51, [R1+0x14ec] ;  /* 0x0014ec0001337983 */ /* 0x000ee80000300800 */
[----:B------:R-:W3:Y:S04]  /*6ba80*/  LDL.64 R40, [R1+0x30] ;  /* 0x0000300001287983 */ /* 0x000ee80000100a00 */
[----:B------:R-:W-:Y:S04]  /*6ba90*/  STL.64 [R1+0x3ba8], R14 ;  /* 0x003ba80e01007387 */ /* 0x000fe80000100a00 */
[----:B------:R-:W-:Y:S04]  /*6baa0*/  STL.64 [R1+0x3ba0], R12 ;  /* 0x003ba00c01007387 */ /* 0x000fe80000100a00 */
[----:B------:R-:W3:Y:S04]  /*6bab0*/  LDL.LU R36, [R1+0x14d0] ;  /* 0x0014d00001247983 */ /* 0x000ee80000300800 */
[----:B------:R0:W-:Y:S04]  /*6bac0*/  STL.64 [R1+0x220], R8 ;  /* 0x0002200801007387 */ /* 0x0001e80000100a00 */
[----:B------:R-:W-:Y:S04]  /*6bad0*/  STL.64 [R1+0x228], R10 ;  /* 0x0002280a01007387 */ /* 0x000fe80000100a00 */
[----:B------:R-:W3:Y:S04]  /*6bae0*/  LDL.LU R37, [R1+0x14d4] ;  /* 0x0014d40001257983 */ /* 0x000ee80000300800 */
[----:B------:R-:W3:Y:S04]  /*6baf0*/  LDL.LU R38, [R1+0x14d8] ;  /* 0x0014d80001267983 */ /* 0x000ee80000300800 */
[----:B------:R-:W3:Y:S04]  /*6bb00*/  LDL.LU R39, [R1+0x14dc] ;  /* 0x0014dc0001277983 */ /* 0x000ee80000300800 */
[----:B------:R-:W3:Y:S04]  /*6bb10*/  LDL.64 R28, [R1+0x20] ;  /* 0x00002000011c7983 */ /* 0x000ee80000100a00 */
[----:B0-----:R-:W3:Y:S04]  /*6bb20*/  LDL.64 R8, [R1+0x10] ;  /* 0x0000100001087983 */ /* 0x001ee80000100a00 */
[----:B------:R-:W3:Y:S04]  /*6bb30*/  LDL.LU R12, [R1+0x14b0] ;  /* 0x0014b000010c7983 */ /* 0x000ee80000300800 */
[----:B------:R-:W3:Y:S04]  /*6bb40*/  LDL.LU R13, [R1+0x14b4] ;  /* 0x0014b400010d7983 */ /* 0x000ee80000300800 */
[----:B------:R-:W3:Y:S04]  /*6bb50*/  LDL.LU R14, [R1+0x14b8] ;  /* 0x0014b800010e7983 */ /* 0x000ee80000300800 */
[----:B------:R-:W3:Y:S04]  /*6bb60*/  LDL.LU R15, [R1+0x14bc] ;  /* 0x0014bc00010f7983 */ /* 0x000ee80000300800 */
[----:B------:R-:W3:Y:S01]  /*6bb70*/  LDL.64 R16, [R1] ;  /* 0x0000000001107983 */ /* 0x000ee20000100a00 */
[C---:B----4-:R-:W-:Y:S08]  /*6bb80*/  HMMA.16816.F32 R24, R4.reuse, R20, R24 ;  /* 0x000000140418723c */ /* 0x050ff00000001818 */
[----:B--2---:R-:W-:Y:S11]  /*6bb90*/  HMMA.16816.F32 R44, R4, R32, R44 ;  /* 0x00000020042c723c */ /* 0x004ff6000000182c */
[----:B------:R0:W-:Y:S04]  /*6bba0*/  STL.64 [R1+0x210], R24 ;  /* 0x0002101801007387 */ /* 0x0001e80000100a00 */
[----:B------:R-:W-:Y:S01]  /*6bbb0*/  STL.64 [R1+0x218], R26 ;  /* 0x0002181a01007387 */ /* 0x000fe20000100a00 */
[----:B0-----:R-:W-:-:S02]  /*6bbc0*/  IMAD.MOV.U32 R24, RZ, RZ, R21 ;  /* 0x000000ffff187224 */ /* 0x001fc400078e0015 */
[----:B------:R-:W-:Y:S02]  /*6bbd0*/  IMAD.MOV.U32 R25, RZ, RZ, R20 ;  /* 0x000000ffff197224 */ /* 0x000fe400078e0014 */
[----:B------:R-:W2:Y:S04]  /*6bbe0*/  LDL.LU.64 R20, [R1+0x3c60] ;  /* 0x003c600001147983 */ /* 0x000ea80000300a00 */
[----:B------:R0:W-:Y:S04]  /*6bbf0*/  STL [R1+0x3b34], R24 ;  /* 0x003b341801007387 */ /* 0x0001e80000100800 */
[----:B------:R1:W-:Y:S04]  /*6bc00*/  STL [R1+0x3b30], R25 ;  /* 0x003b301901007387 */ /* 0x0003e80000100800 */
[----:B0-----:R-:W4:Y:S04]  /*6bc10*/  LDL.LU R24, [R1+0x14f0] ;  /* 0x0014f00001187983 */ /* 0x001f280000300800 */
[----:B-1----:R-:W4:Y:S04]  /*6bc20*/  LDL.LU R25, [R1+0x14f4] ;  /* 0x0014f40001197983 */ /* 0x002f280000300800 */
[----:B------:R-:W4:Y:S04]  /*6bc30*/  LDL.LU R26, [R1+0x14f8] ;  /* 0x0014f800011a7983 */ /* 0x000f280000300800 */
[----:B------:R-:W4:Y:S04]  /*6bc40*/  LDL.LU R27, [R1+0x14fc] ;  /* 0x0014fc00011b7983 */ /* 0x000f280000300800 */
[----:B------:R0:W-:Y:S04]  /*6bc50*/  STL.64 [R1+0x200], R44 ;  /* 0x0002002c01007387 */ /* 0x0001e80000100a00 */
[----:B------:R1:W-:Y:S04]  /*6bc60*/  STL.64 [R1+0x208], R46 ;  /* 0x0002082e01007387 */ /* 0x0003e80000100a00 */
[----:B0-----:R-:W2:Y:S01]  /*6bc70*/  LDL.LU.64 R44, [R1+0x3c58] ;  /* 0x003c5800012c7983 */ /* 0x001ea20000300a00 */
[----:B-1----:R-:W-:-:S02]  /*6bc80*/  IMAD.MOV.U32 R47, RZ, RZ, R32 ;  /* 0x000000ffff2f7224 */ /* 0x002fc400078e0020 */
[----:B------:R-:W-:Y:S02]  /*6bc90*/  IMAD.MOV.U32 R46, RZ, RZ, R33 ;  /* 0x000000ffff2e7224 */ /* 0x000fe400078e0021 */
[----:B------:R-:W4:Y:S01]  /*6bca0*/  LDL.LU.64 R32, [R1+0x3c50] ;  /* 0x003c500001207983 */ /* 0x000f220000300a00 */
[C---:B---3--:R-:W-:Y:S08]  /*6bcb0*/  HMMA.16816.F32 R56, R4.reuse, R56, R52 ;  /* 0x000000380438723c */ /* 0x048ff00000001834 */
[C---:B------:R-:W-:Y:S01]  /*6bcc0*/  HMMA.16816.F32 R48, R4.reuse, R40, R48 ;  /* 0x000000280430723c */ /* 0x040fe20000001830 */
[----:B------:R-:W-:Y:S04]  /*6bcd0*/  STL [R1+0x3b38], R47 ;  /* 0x003b382f01007387 */ /* 0x000fe80000100800 */
[----:B------:R-:W3:Y:S04]  /*6bce0*/  LDL.LU.64 R54, [R1+0x3c48] ;  /* 0x003c480001367983 */ /* 0x000ee80000300a00 */
[----:B------:R-:W2:Y:S01]  /*6bcf0*/  LDL.LU.64 R52, [R1+0x3c40] ;  /* 0x003c400001347983 */ /* 0x000ea20000300a00 */
[----:B------:R-:W-:Y:S03]  /*6bd00*/  HMMA.16816.F32 R36, R4, R28, R36 ;  /* 0x0000001c0424723c */ /* 0x000fe60000001824 */
[----:B------:R0:W-:Y:S04]  /*6bd10*/  STL.64 [R1+0x1f0], R56 ;  /* 0x0001f03801007387 */ /* 0x0001e80000100a00 */
[----:B------:R-:W-:Y:S04]  /*6bd20*/  STL.64 [R1+0x1f8], R58 ;  /* 0x0001f83a01007387 */ /* 0x000fe80000100a00 */
[----:B0-----:R-:W2:Y:S01]  /*6bd30*/  LDL.LU.64 R56, [R1+0x3c38] ;  /* 0x003c380001387983 */ /* 0x001ea20000300a00 */
[----:B------:R-:W-:-:S02]  /*6bd40*/  IMAD.MOV.U32 R23, RZ, RZ, R28 ;  /* 0x000000ffff177224 */ /* 0x000fc400078e001c */
[----:B------:R-:W-:Y:S01]  /*6bd50*/  IMAD.MOV.U32 R22, RZ, RZ, R29 ;  /* 0x000000ffff167224 */ /* 0x000fe200078e001d */
[----:B----4-:R-:W-:-:S15]  /*6bd60*/  HMMA.16816.F32 R24, R4, R32, R24 ;  /* 0x000000200418723c */ /* 0x010fde0000001818 */
[----:B------:R-:W-:-:S04]  /*6bd70*/  NOP ;  /* 0x0000000000007918 */ /* 0x000fc80000000000 */
[----:B------:R-:W-:Y:S04]  /*6bd80*/  STL.64 [R1+0x1e0], R24 ;  /* 0x0001e01801007387 */ /* 0x000fe80000100a00 */
[----:B------:R0:W-:Y:S02]  /*6bd90*/  STL.64 [R1+0x1e8], R26 ;  /* 0x0001e81a01007387 */ /* 0x0001e40000100a00 */
[----:B0-----:R-:W-:Y:S02]  /*6bda0*/  IMAD.MOV.U32 R27, RZ, RZ, R32 ;  /* 0x000000ffff1b7224 */ /* 0x001fe400078e0020 */
[----:B------:R-:W-:Y:S01]  /*6bdb0*/  IMAD.MOV.U32 R26, RZ, RZ, R33 ;  /* 0x000000ffff1a7224 */ /* 0x000fe200078e0021 */
[----:B------:R-:W4:Y:S04]  /*6bdc0*/  LDL.LU R32, [R1+0x14a0] ;  /* 0x0014a00001207983 */ /* 0x000f280000300800 */
[----:B------:R-:W4:Y:S04]  /*6bdd0*/  LDL.LU R33, [R1+0x14a4] ;  /* 0x0014a40001217983 */ /* 0x000f280000300800 */
[----:B------:R-:W4:Y:S04]  /*6bde0*/  LDL.LU R34, [R1+0x14a8] ;  /* 0x0014a80001227983 */ /* 0x000f280000300800 */
[----:B------:R-:W4:Y:S04]  /*6bdf0*/  LDL.LU R35, [R1+0x14ac] ;  /* 0x0014ac0001237983 */ /* 0x000f280000300800 */
[----:B------:R0:W-:Y:S04]  /*6be00*/  STL.64 [R1+0x1d0], R48 ;  /* 0x0001d03001007387 */ /* 0x0001e80000100a00 */
[----:B------:R-:W-:Y:S01]  /*6be10*/  STL.64 [R1+0x1d8], R50 ;  /* 0x0001d83201007387 */ /* 0x000fe20000100a00 */
[----:B------:R-:W-:-:S02]  /*6be20*/  IMAD.MOV.U32 R24, RZ, RZ, R40 ;  /* 0x000000ffff187224 */ /* 0x000fc400078e0028 */
[----:B------:R-:W-:Y:S01]  /*6be30*/  IMAD.MOV.U32 R25, RZ, RZ, R41 ;  /* 0x000000ffff197224 */ /* 0x000fe200078e0029 */
[----:B0-----:R-:W2:Y:S04]  /*6be40*/  LDL.LU.64 R48, [R1+0x3c30] ;  /* 0x003c300001307983 */ /* 0x001ea80000300a00 */
        /* <DEDUP_REMOVED lines=10> */
[----:B0-----:R-:W3:Y:S04]  /*6bef0*/  LDL.LU.64 R38, [R1+0x3c18] ;  /* 0x003c180001267983 */ /* 0x001ee80000300a00 */
[----:B------:R-:W3:Y:S04]  /*6bf00*/  LDL.LU.64 R36, [R1+0x3c10] ;  /* 0x003c100001247983 */ /* 0x000ee80000300a00 */
[----:B------:R-:W3:Y:S04]  /*6bf10*/  LDL.LU.64 R30, [R1+0x3c08] ;  /* 0x003c0800011e7983 */ /* 0x000ee80000300a00 */
[----:B------:R-:W4:Y:S01]  /*6bf20*/  LDL.LU.64 R28, [R1+0x3c00] ;  /* 0x003c0000011c7983 */ /* 0x000f220000300a00 */
[----:B------:R-:W-:Y:S01]  /*6bf30*/  HMMA.16816.F32 R12, R4, R16, R12 ;  /* 0x00000010040c723c */ /* 0x000fe2000000180c */
[----:B------:R-:W-:Y:S01]  /*6bf40*/  MOV R47, R8 ;  /* 0x00000008002f7202 */ /* 0x000fe20000000f00 */
[----:B------:R-:W-:-:S02]  /*6bf50*/  IMAD.MOV.U32 R59, RZ, RZ, R9 ;  /* 0x000000ffff3b7224 */ /* 0x000fc400078e0009 */
[----:B------:R-:W-:Y:S02]  /*6bf60*/  IMAD.MOV.U32 R11, RZ, RZ, R61 ;  /* 0x000000ffff0b7224 */ /* 0x000fe400078e003d */
[----:B------:R-:W-:Y:S02]  /*6bf70*/  IMAD.MOV.U32 R51, RZ, RZ, R16 ;  /* 0x000000ffff337224 */ /* 0x000fe400078e0010 */
[----:B------:R-:W-:Y:S02]  /*6bf80*/  IMAD.MOV.U32 R50, RZ, RZ, R17 ;  /* 0x000000ffff327224 */ /* 0x000fe400078e0011 */
[----:B------:R-:W-:Y:S02]  /*6bf90*/  IMAD.MOV.U32 R16, RZ, RZ, R60 ;  /* 0x000000ffff107224 */ /* 0x000fe400078e003c */
[----:B------:R-:W-:Y:S02]  /*6bfa0*/  IMAD.MOV.U32 R17, RZ, RZ, R3 ;  /* 0x000000ffff117224 */ /* 0x000fe400078e0003 */
[----:B------:R-:W-:-:S02]  /*6bfb0*/  IMAD.MOV.U32 R18, RZ, RZ, R2 ;  /* 0x000000ffff127224 */ /* 0x000fc400078e0002 */
[----:B------:R-:W-:-:S03]  /*6bfc0*/  IMAD.MOV.U32 R19, RZ, RZ, R0 ;  /* 0x000000ffff137224 */ /* 0x000fc600078e0000 */
[----:B------:R-:W-:Y:S01]  /*6bfd0*/  IMAD.MOV.U32 R61, RZ, RZ, R15 ;  /* 0x000000ffff3d7224 */ /* 0x000fe200078e000f */
[C---:B--2---:R-:W-:Y:S08]  /*6bfe0*/  HMMA.16816.F32 R24, R4.reuse, R8, R24 ;  /* 0x000000080418723c */ /* 0x044ff00000001818 */
[----:B----4-:R-:W-:Y:S11]  /*6bff0*/  HMMA.16816.F32 R32, R4, R28, R32 ;  /* 0x0000001c0420723c */ /* 0x010ff60000001820 */
[----:B------:R0:W-:Y:S04]  /*6c000*/  STL.64 [R1+0x1b0], R24 ;  /* 0x0001b01801007387 */ /* 0x0001e80000100a00 */
[----:B------:R1:W-:Y:S04]  /*6c010*/  STL.64 [R1+0x1b8], R26 ;  /* 0x0001b81a01007387 */ /* 0x0003e80000100a00 */
[----:B------:R-:W2:Y:S04]  /*6c020*/  LDL.LU R8, [R1+0x1480] ;  /* 0x0014800001087983 */ /* 0x000ea80000300800 */
[----:B------:R-:W2:Y:S04]  /*6c030*/  LDL.LU R9, [R1+0x1484] ;  /* 0x0014840001097983 */ /* 0x000ea80000300800 */
[----:B------:R-:W2:Y:S04]  /*6c040*/  LDL.LU R10, [R1+0x1488] ;  /* 0x00148800010a7983 */ /* 0x000ea80000300800 */
[----:B------:R4:W-:Y:S04]  /*6c050*/  STL.64 [R1+0x1a0], R12 ;  /* 0x0001a00c01007387 */ /* 0x0009e80000100a00 */
[----:B------:R1:W-:Y:S04]  /*6c060*/  STL [R1+0x1a8], R14 ;  /* 0x0001a80e01007387 */ /* 0x0003e80000100800 */
[----:B0-----:R-:W2:Y:S04]  /*6c070*/  LDL.LU R24, [R1+0x1470] ;  /* 0x0014700001187983 */ /* 0x001ea80000300800 */
[----:B------:R-:W2:Y:S04]  /*6c080*/  LDL.LU R25, [R1+0x1474] ;  /* 0x0014740001197983 */ /* 0x000ea80000300800 */
[----:B-1----:R-:W2:Y:S04]  /*6c090*/  LDL.LU R26, [R1+0x1478] ;  /* 0x00147800011a7983 */ /* 0x002ea80000300800 */
[----:B------:R-:W2:Y:S04]  /*6c0a0*/  LDL.LU R27, [R1+0x147c] ;  /* 0x00147c00011b7983 */ /* 0x000ea80000300800 */
[----:B----4-:R-:W4:Y:S04]  /*6c0b0*/  LDL.LU R12, [R1+0x1460] ;  /* 0x00146000010c7983 */ /* 0x010f280000300800 */
[----:B------:R-:W4:Y:S04]  /*6c0c0*/  LDL.LU R13, [R1+0x1464] ;  /* 0x00146400010d7983 */ /* 0x000f280000300800 */
[----:B------:R-:W4:Y:S04]  /*6c0d0*/  LDL.LU R14, [R1+0x1468] ;  /* 0x00146800010e7983 */ /* 0x000f280000300800 */
[----:B------:R-:W4:Y:S04]  /*6c0e0*/  LDL.LU R15, [R1+0x146c] ;  /* 0x00146c00010f7983 */ /* 0x000f280000300800 */
[----:B------:R-:W-:Y:S01]  /*6c0f0*/  STL [R1+0x337c], R61 ;  /* 0x00337c3d01007387 */ /* 0x000fe20000100800 */
[----:B------:R-:W-:-:S02]  /*6c100*/  IMAD.MOV.U32 R3, RZ, RZ, R34 ;  /* 0x000000ffff037224 */ /* 0x000fc400078e0022 */
[----:B------:R-:W-:Y:S02]  /*6c110*/  IMAD.MOV.U32 R60, RZ, RZ, R35 ;  /* 0x000000ffff3c7224 */ /* 0x000fe400078e0023 */
[----:B------:R-:W-:Y:S02]  /*6c120*/  IMAD.MOV.U32 R2, RZ, RZ, R32 ;  /* 0x000000ffff027224 */ /* 0x000fe400078e0020 */
[----:B------:R-:W-:Y:S01]  /*6c130*/  IMAD.MOV.U32 R0, RZ, RZ, R33 ;  /* 0x000000ffff007224 */ /* 0x000fe200078e0021 */
[----:B------:R-:W2:Y:S04]  /*6c140*/  LDL.LU.64 R34, [R1+0x3bf8] ;  /* 0x003bf80001227983 */ /* 0x000ea80000300a00 */
[----:B------:R-:W4:Y:S04]  /*6c150*/  LDL.LU.64 R32, [R1+0x3bf0] ;  /* 0x003bf00001207983 */ /* 0x000f280000300a00 */
[----:B---3--:R-:W-:Y:S04]  /*6c160*/  STL.64 [R1+0x3a38], R30 ;  /* 0x003a381e01007387 */ /* 0x008fe80000100a00 */
[----:B------:R0:W-:Y:S04]  /*6c170*/  STL.64 [R1+0x3a30], R28 ;  /* 0x003a301c01007387 */ /* 0x0001e80000100a00 */
[----:B0-----:R-:W4:Y:S04]  /*6c180*/  LDL.LU R28, [R1+0x1490] ;  /* 0x00149000011c7983 */ /* 0x001f280000300800 */
[----:B------:R-:W4:Y:S04]  /*6c190*/  LDL.LU R29, [R1+0x1494] ;  /* 0x00149400011d7983 */ /* 0x000f280000300800 */
[----:B------:R-:W4:Y:S04]  /*6c1a0*/  LDL.LU R30, [R1+0x1498] ;  /* 0x00149800011e7983 */ /* 0x000f280000300800 */
[----:B------:R-:W4:Y:S04]  /*6c1b0*/  LDL.LU R31, [R1+0x149c] ;  /* 0x00149c00011f7983 */ /* 0x000f280000300800 */
[----:B------:R-:W-:Y:S04]  /*6c1c0*/  STL [R1+0x3384], R60 ;  /* 0x0033843c01007387 */ /* 0x000fe80000100800 */
[----:B------:R-:W-:Y:S04]  /*6c1d0*/  STL [R1+0x3380], R3 ;  /* 0x0033800301007387 */ /* 0x000fe80000100800 */
[----:B------:R-:W-:Y:S04]  /*6c1e0*/  STL [R1+0x3378], R0 ;  /* 0x0033780001007387 */ /* 0x000fe80000100800 */
[----:B------:R-:W-:Y:S01]  /*6c1f0*/  STL [R1+0x3374], R2 ;  /* 0x0033740201007387 */ /* 0x000fe20000100800 */
[----:B------:R-:W0:Y:S03]  /*6c200*/  S2R R58, SR_TID.X ;  /* 0x00000000003a7919 */ /* 0x000e260000002100 */
[----:B--2---:R-:W-:Y:S01]  /*6c210*/  STL.64 [R1+0x3a28], R34 ;  /* 0x003a282201007387 */ /* 0x004fe20000100a00 */
[C---:B----4-:R-:W-:Y:S03]  /*6c220*/  HMMA.16816.F32 R28, R4.reuse, R32, R28 ;  /* 0x00000020041c723c */ /* 0x050fe6000000181c */
[----:B------:R-:W-:Y:S05]  /*6c230*/  STL.64 [R1+0x3a20], R32 ;  /* 0x003a202001007387 */ /* 0x000fea0000100a00 */
[C---:B------:R-:W-:Y:S11]  /*6c240*/  HMMA.16816.F32 R24, R4.reuse, R40, R24 ;  /* 0x000000280418723c */ /* 0x040ff60000001818 */
[----:B------:R-:W-:Y:S04]  /*6c250*/  STL.64 [R1+0xd30], R28 ;  /* 0x000d301c01007387 */ /* 0x000fe80000100a00 */
[----:B------:R1:W-:Y:S02]  /*6c260*/  STL.64 [R1+0xd38], R30 ;  /* 0x000d381e01007387 */ /* 0x0003e40000100a00 */
[----:B-1----:R-:W-:Y:S02]  /*6c270*/  HMMA.16816.F32 R28, R4, R36, R8 ;  /* 0x00000024041c723c */ /* 0x002fe40000001808 */
[----:B------:R-:W2:-:S15]  /*6c280*/  LDL.LU R8, [R1+0xae0] ;  /* 0x000ae00001087983 */ /* 0x000e9e0000300800 */
[----:B------:R-:W-:Y:S02]  /*6c290*/  NOP ;  /* 0x0000000000007918 */ /* 0x000fe40000000000 */
[----:B------:R-:W-:Y:S04]  /*6c2a0*/  STL.64 [R1+0xd20], R28 ;  /* 0x000d201c01007387 */ /* 0x000fe80000100a00 */
[----:B------:R-:W-:Y:S04]  /*6c2b0*/  STL.64 [R1+0xd28], R30 ;  /* 0x000d281e01007387 */ /* 0x000fe80000100a00 */
[----:B------:R-:W2:Y:S04]  /*6c2c0*/  LDL.LU R9, [R1+0xae4] ;  /* 0x000ae40001097983 */ /* 0x000ea80000300800 */
[----:B------:R-:W2:Y:S04]  /*6c2d0*/  LDL.LU R10, [R1+0xae8] ;  /* 0x000ae800010a7983 */ /* 0x000ea80000300800 */
[----:B------:R-:W2:Y:S04]  /*6c2e0*/  LDL.LU R11, [R1+0xaec] ;  /* 0x000aec00010b7983 */ /* 0x000ea80000300800 */
[----:B------:R-:W-:Y:S04]  /*6c2f0*/  STL.64 [R1+0x3a18], R38 ;  /* 0x003a182601007387 */ /* 0x000fe80000100a00 */
[----:B------:R-:W-:Y:S04]  /*6c300*/  STL.64 [R1+0x3a10], R36 ;  /* 0x003a102401007387 */ /* 0x000fe80000100a00 */
[----:B------:R-:W-:Y:S04]  /*6c310*/  STL.64 [R1+0x3a08], R42 ;  /* 0x003a082a01007387 */ /* 0x000fe80000100a00 */
[----:B------:R-:W-:Y:S04]  /*6c320*/  STL.64 [R1+0xd10], R24 ;  /* 0x000d101801007387 */ /* 0x000fe80000100a00 */
[----:B------:R1:W-:Y:S02]  /*6c330*/  STL.64 [R1+0xd18], R26 ;  /* 0x000d181a01007387 */ /* 0x0003e40000100a00 */
[----:B-1----:R-:W-:Y:S01]  /*6c340*/  HMMA.16816.F32 R24, R4, R44, R12 ;  /* 0x0000002c0418723c */ /* 0x002fe2000000180c */
[C---:B0-----:R-:W-:Y:S01]  /*6c350*/  LOP3.LUT R14, R58.reuse, 0x7, RZ, 0xc0, !PT ;  /* 0x000000073a0e7812 */ /* 0x041fe200078ec0ff */
[----:B------:R-:W-:-:S02]  /*6c360*/  IMAD.SHL.U32 R15, R58, 0x80, RZ ;  /* 0x000000803a0f7824 */ /* 0x000fc400078e00ff */
[----:B------:R-:W-:Y:S02]  /*6c370*/  IMAD.SHL.U32 R58, R58, 0x2, RZ ;  /* 0x000000023a3a7824 */ /* 0x000fe400078e00ff */
[----:B------:R-:W-:-:S05]  /*6c380*/  IMAD R14, R14, 0x110, RZ ;  /* 0x000001100e0e7824 */ /* 0x000fca00078e02ff */
[----:B------:R-:W-:-:S04]  /*6c390*/  LOP3.LUT R58, R14, 0x10, R58, 0x78, !PT ;  /* 0x000000100e3a7812 */ /* 0x000fc800078e783a */
[----:B------:R-:W-:Y:S02]  /*6c3a0*/  LOP3.LUT R58, R58, 0x800, R15, 0xf8, !PT ;  /* 0x000008003a3a7812 */ /* 0x000fe400078ef80f */
[----:B------:R-:W-:Y:S01]  /*6c3b0*/  HMMA.16816.F32 R12, R4, R48, R16 ;  /* 0x00000030040c723c */ /* 0x000fe20000001810 */
[----:B------:R0:W-:Y:S04]  /*6c3c0*/  STL.64 [R1+0x3a00], R40 ;  /* 0x003a002801007387 */ /* 0x0001e80000100a00 */
[----:B------:R-:W-:Y:S04]  /*6c3d0*/  STL.64 [R1+0x39f8], R44 ;  /* 0x0039f82c01007387 */ /* 0x000fe80000100a00 */
[----:B------:R1:W-:Y:S04]  /*6c3e0*/  STL.64 [R1+0xd00], R24 ;  /* 0x000d001801007387 */ /* 0x0003e80000100a00 */
[----:B------:R-:W-:Y:S04]  /*6c3f0*/  STL.64 [R1+0xd08], R26 ;  /* 0x000d081a01007387 */ /* 0x000fe80000100a00 */
[----:B------:R-:W-:Y:S01]  /*6c400*/  STL.64 [R1+0x3b50], R46 ;  /* 0x003b502e01007387 */ /* 0x000fe20000100a00 */
[----:B------:R-:W-:-:S02]  /*6c410*/  IMAD.MOV.U32 R28, RZ, RZ, R52 ;  /* 0x000000ffff1c7224 */ /* 0x000fc400078e0034 */
[----:B------:R-:W-:Y:S01]  /*6c420*/  IMAD.MOV.U32 R29, RZ, RZ, R53 ;  /* 0x000000ffff1d7224 */ /* 0x000fe200078e0035 */
[----:B------:R-:W2:Y:S04]  /*6c430*/  LDL.LU R52, [R1+0x3bec] ;  /* 0x003bec0001347983 */ /* 0x000ea80000300800 */
[----:B------:R-:W-:Y:S04]  /*6c440*/  STL.64 [R1+0xcf0], R12 ;  /* 0x000cf00c01007387 */ /* 0x000fe80000100a00 */
[----:B------:R-:W-:Y:S04]  /*6c450*/  STL.64 [R1+0xcf8], R14 ;  /* 0x000cf80e01007387 */ /* 0x000fe80000100a00 */
[----:B------:R-:W2:Y:S04]  /*6c460*/  LDL.LU R53, [R1+0x3be8] ;  /* 0x003be80001357983 */ /* 0x000ea80000300800 */
[----:B------:R3:W-:Y:S04]  /*6c470*/  STL.64 [R1+0x3b58], R28 ;  /* 0x003b581c01007387 */ /* 0x0007e80000100a00 */
[----:B0-----:R-:W4:Y:S04]  /*6c480*/  LDL.LU R40, [R1+0xc40] ;  /* 0x000c400001287983 */ /* 0x001f280000300800 */
[----:B------:R-:W4:Y:S04]  /*6c490*/  LDL.LU R41, [R1+0xc44] ;  /* 0x000c440001297983 */ /* 0x000f280000300800 */
[----:B------:R-:W2:Y:S04]  /*6c4a0*/  LDL.LU R42, [R1+0xc48] ;  /* 0x000c4800012a7983 */ /* 0x000ea80000300800 */
[----:B------:R-:W2:Y:S04]  /*6c4b0*/  LDL.LU R43, [R1+0xc4c] ;  /* 0x000c4c00012b7983 */ /* 0x000ea80000300800 */
[----:B--2---:R-:W-:Y:S04]  /*6c4c0*/  STL.64 [R1+0x3b68], R42 ;  /* 0x003b682a01007387 */ /* 0x004fe80000100a00 */
[----:B----4-:R0:W-:Y:S04]  /*6c4d0*/  STL.64 [R1+0x3b60], R40 ;  /* 0x003b602801007387 */ /* 0x0101e80000100a00 */
[----:B------:R-:W2:Y:S01]  /*6c4e0*/  LDL.64 R36, [R1+0xe0] ;  /* 0x0000e00001247983 */ /* 0x000ea20000100a00 */
[----:B------:R-:W-:Y:S03]  /*6c4f0*/  HMMA.16816.F32 R8, R4, R52, R8 ;  /* 0x000000340408723c */ /* 0x000fe60000001808 */
[----:B--2---:R-:W-:Y:S04]  /*6c500*/  STL.64 [R1+0x3b70], R36 ;  /* 0x003b702401007387 */ /* 0x004fe80000100a00 */
[----:B------:R-:W2:Y:S04]  /*6c510*/  LDL.LU R32, [R1+0xc30] ;  /* 0x000c300001207983 */ /* 0x000ea80000300800 */
[----:B------:R-:W2:Y:S04]  /*6c520*/  LDL.LU R33, [R1+0xc34] ;  /* 0x000c340001217983 */ /* 0x000ea80000300800 */
[----:B------:R-:W4:Y:S04]  /*6c530*/  LDL.LU R34, [R1+0xc38] ;  /* 0x000c380001227983 */ /* 0x000f280000300800 */
[----:B------:R-:W4:Y:S01]  /*6c540*/  LDL.LU R35, [R1+0xc3c] ;  /* 0x000c3c0001237983 */ /* 0x000f220000300800 */
[----:B-1----:R-:W-:-:S02]  /*6c550*/  IMAD.MOV.U32 R24, RZ, RZ, R54 ;  /* 0x000000ffff187224 */ /* 0x002fc400078e0036 */
[----:B------:R-:W-:Y:S02]  /*6c560*/  IMAD.MOV.U32 R25, RZ, RZ, R55 ;  /* 0x000000ffff197224 */ /* 0x000fe400078e0037 */
[----:B---3--:R-:W-:Y:S02]  /*6c570*/  IMAD.MOV.U32 R28, RZ, RZ, R56 ;  /* 0x000000ffff1c7224 */ /* 0x008fe400078e0038 */
[----:B------:R-:W-:Y:S01]  /*6c580*/  IMAD.MOV.U32 R29, RZ, RZ, R57 ;  /* 0x000000ffff1d7224 */ /* 0x000fe200078e0039 */
[----:B----4-:R-:W-:Y:S04]  /*6c590*/  STL.64 [R1+0x3b80], R34 ;  /* 0x003b802201007387 */ /* 0x010fe80000100a00 */
[----:B--2---:R-:W-:Y:S04]  /*6c5a0*/  STL.64 [R1+0x3b78], R32 ;  /* 0x003b782001007387 */ /* 0x004fe80000100a00 */
[----:B------:R-:W-:Y:S04]  /*6c5b0*/  STL.64 [R1+0x3a40], R48 ;  /* 0x003a403001007387 */ /* 0x000fe80000100a00 */
[----:B------:R-:W-:Y:S04]  /*6c5c0*/  STL.64 [R1+0x3b88], R50 ;  /* 0x003b883201007387 */ /* 0x000fe80000100a00 */
[----:B------:R-:W2:Y:S04]  /*6c5d0*/  LDL.LU R54, [R1+0x3be4] ;  /* 0x003be40001367983 */ /* 0x000ea80000300800 */
[----:B------:R1:W-:Y:S04]  /*6c5e0*/  STL.64 [R1+0xce0], R8 ;  /* 0x000ce00801007387 */ /* 0x0003e80000100a00 */
[----:B------:R3:W-:Y:S04]  /*6c5f0*/  STL.64 [R1+0xce8], R10 ;  /* 0x000ce80a01007387 */ /* 0x0007e80000100a00 */
[----:B------:R-:W4:Y:S04]  /*6c600*/  LDL.LU R55, [R1+0x3be0] ;  /* 0x003be00001377983 */ /* 0x000f280000300800 */
[----:B------:R-:W-:Y:S04]  /*6c610*/  STL.64 [R1+0x3b90], R24 ;  /* 0x003b901801007387 */ /* 0x000fe80000100a00 */
[----:B------:R-:W4:Y:S04]  /*6c620*/  LDL.LU R56, [R1+0x3bdc] ;  /* 0x003bdc0001387983 */ /* 0x000f280000300800 */
[----:B------:R-:W4:Y:S04]  /*6c630*/  LDL.LU R57, [R1+0x3bd8] ;  /* 0x003bd80001397983 */ /* 0x000f280000300800 */
[----:B------:R1:W-:Y:S04]  /*6c640*/  STL.64 [R1+0x3b98], R28 ;  /* 0x003b981c01007387 */ /* 0x0003e80000100a00 */
[----:B0-----:R-:W4:Y:S04]  /*6c650*/  LDL.LU R40, [R1+0xc80] ;  /* 0x000c800001287983 */ /* 0x001f280000300800 */
[----:B------:R-:W4:Y:S04]  /*6c660*/  LDL.LU R41, [R1+0xc84] ;  /* 0x000c840001297983 */ /* 0x000f280000300800 */
[----:B------:R-:W4:Y:S04]  /*6c670*/  LDL.LU R42, [R1+0xc88] ;  /* 0x000c8800012a7983 */ /* 0x000f280000300800 */
[----:B------:R-:W4:Y:S04]  /*6c680*/  LDL.LU R43, [R1+0xc8c] ;  /* 0x000c8c00012b7983 */ /* 0x000f280000300800 */
[----:B-1----:R-:W4:Y:S04]  /*6c690*/  LDL.LU R8, [R1+0xad0] ;  /* 0x000ad00001087983 */ /* 0x002f280000300800 */
[----:B------:R-:W4:Y:S04]  /*6c6a0*/  LDL.LU R9, [R1+0xad4] ;  /* 0x000ad40001097983 */ /* 0x000f280000300800 */
[----:B---3--:R-:W3:Y:S04]  /*6c6b0*/  LDL.LU R10, [R1+0xad8] ;  /* 0x000ad800010a7983 */ /* 0x008ee80000300800 */
[----:B------:R-:W3:Y:S04]  /*6c6c0*/  LDL.LU R11, [R1+0xadc] ;  /* 0x000adc00010b7983 */ /* 0x000ee80000300800 */
[----:B------:R-:W3:Y:S04]  /*6c6d0*/  LDL R36, [R1+0x130] ;  /* 0x0001300001247983 */ /* 0x000ee80000100800 */
[----:B------:R-:W3:Y:S04]  /*6c6e0*/  LDL R37, [R1+0x134] ;  /* 0x0001340001257983 */ /* 0x000ee80000100800 */
        /* <DEDUP_REMOVED lines=16> */
[----:B--2---:R-:W-:Y:S01]  /*6c7f0*/  MOV R49, R54 ;  /* 0x0000003600317202 */ /* 0x004fe20000000f00 */
[----:B----4-:R-:W-:-:S02]  /*6c800*/  IMAD.MOV.U32 R48, RZ, RZ, R55 ;  /* 0x000000ffff307224 */ /* 0x010fc400078e0037 */
        /* <DEDUP_REMOVED lines=10> */
[----:B---3--:R-:W-:Y:S01]  /*6c8b0*/  HMMA.16816.F32 R4, R4, R56, R8 ;  /* 0x000000380404723c */ /* 0x008fe20000001808 */
[----:B------:R-:W-:-:S02]  /*6c8c0*/  LOP3.LUT R58, R58, 0x60, RZ, 0x3c, !PT ;  /* 0x000000603a3a7812 */ /* 0x000fc400078e3cff */
[----:B--2---:R-:W-:Y:S04]  /*6c8d0*/  STL.64 [R1+0x3a50], R54 ;  /* 0x003a503601007387 */ /* 0x004fe80000100a00 */
[----:B------:R0:W-:Y:S04]  /*6c8e0*/  STL.64 [R1+0x3a48], R52 ;  /* 0x003a483401007387 */ /* 0x0001e80000100a00 */
[----:B0-----:R-:W2:Y:S04]  /*6c8f0*/  LDL.64 R52, [R1+0xf0] ;  /* 0x0000f00001347983 */ /* 0x001ea80000100a00 */
[----:B------:R-:W3:Y:S04]  /*6c900*/  LDL.LU.64 R10, [R1+0x3bc8] ;  /* 0x003bc800010a7983 */ /* 0x000ee80000300a00 */
[----:B------:R-:W3:Y:S04]  /*6c910*/  LDL.LU.64 R8, [R1+0x3bc0] ;  /* 0x003bc00001087983 */ /* 0x000ee80000300a00 */
        /* <DEDUP_REMOVED lines=8> */
[----:B------:R-:W2:Y:S04]  /*6c9a0*/  LDL.LU R7, [R1+0xc5c] ;  /* 0x000c5c0001077983 */ /* 0x000ea80000300800 */
[----:B------:R-:W-:Y:S04]  /*6c9b0*/  STL [R1+0x3a60], R58 ;  /* 0x003a603a01007387 */ /* 0x000fe80000100800 */
[----:B------:R-:W-:Y:S01]  /*6c9c0*/  STL.64 [R1+0x3a58], R56 ;  /* 0x003a583801007387 */ /* 0x000fe20000100a00 */
        /* <DEDUP_REMOVED lines=13> */
[----:B---3--:R-:W-:Y:S04]  /*6caa0*/  STL.64 [R1+0x3a88], R18 ;  /* 0x003a881201007387 */ /* 0x008fe80000100a00 */
[----:B------:R0:W-:Y:S04]  /*6cab0*/  STL.64 [R1+0x3a80], R16 ;  /* 0x003a801001007387 */ /* 0x0001e80000100a00 */
[----:B0-----:R-:W3:Y:S04]  /*6cac0*/  LDL R16, [R1+0x100] ;  /* 0x0001000001107983 */ /* 0x001ee80000100800 */
[----:B------:R-:W3:Y:S01]  /*6cad0*/  LDL R17, [R1+0x104] ;  /* 0x0001040001117983 */ /* 0x000ee20000100800 */
[----:B--2---:R-:W-:-:S15]  /*6cae0*/  HMMA.16816.F32 R28, R8, R12, R28 ;  /* 0x0000000c081c723c */ /* 0x004fde000000181c */
[----:B------:R-:W-:-:S04]  /*6caf0*/  NOP ;  /* 0x0000000000007918 */ /* 0x000fc80000000000 */
[----:B------:R0:W-:Y:S04]  /*6cb00*/  STL.64 [R1+0xcb0], R28 ;  /* 0x000cb01c01007387 */ /* 0x0001e80000100a00 */
[----:B------:R-:W-:Y:S04]  /*6cb10*/  STL.64 [R1+0xcb8], R30 ;  /* 0x000cb81e01007387 */ /* 0x000fe80000100a00 */
[----:B0-----:R-:W2:Y:S04]  /*6cb20*/  LDL.LU.64 R28, [R1+0x3b98] ;  /* 0x003b9800011c7983 */ /* 0x001ea80000300a00 */
[----:B------:R-:W-:Y:S04]  /*6cb30*/  STL.64 [R1+0x39f0], R14 ;  /* 0x0039f00e01007387 */ /* 0x000fe80000100a00 */
[----:B------:R0:W-:Y:S01]  /*6cb40*/  STL.64 [R1+0x39e8], R12 ;  /* 0x0039e80c01007387 */ /* 0x0001e20000100a00 */
[C---:B----4-:R-:W-:Y:S08]  /*6cb50*/  HMMA.16816.F32 R48, R8.reuse, R48, R24 ;  /* 0x000000300830723c */ /* 0x050ff00000001818 */
[C---:B------:R-:W-:Y:S01]  /*6cb60*/  HMMA.16816.F32 R36, R8.reuse, R36, R32 ;  /* 0x000000240824723c */ /* 0x040fe20000001820 */
[----:B0-----:R-:W3:Y:S04]  /*6cb70*/  LDL.LU R12, [R1+0xc60] ;  /* 0x000c6000010c7983 */ /* 0x001ee80000300800 */
[----:B------:R-:W3:Y:S04]  /*6cb80*/  LDL.LU R13, [R1+0xc64] ;  /* 0x000c6400010d7983 */ /* 0x000ee80000300800 */
[----:B------:R-:W3:Y:S04]  /*6cb90*/  LDL.LU R14, [R1+0xc68] ;  /* 0x000c6800010e7983 */ /* 0x000ee80000300800 */
[----:B------:R-:W3:Y:S04]  /*6cba0*/  LDL.LU R15, [R1+0xc6c] ;  /* 0x000c6c00010f7983 */ /* 0x000ee80000300800 */
[----:B------:R-:W4:Y:S04]  /*6cbb0*/  LDL.LU.64 R24, [R1+0x3b90] ;  /* 0x003b900001187983 */ /* 0x000f280000300a00 */
[----:B------:R-:W-:Y:S04]  /*6cbc0*/  STL.64 [R1+0xca0], R48 ;  /* 0x000ca03001007387 */ /* 0x000fe80000100a00 */
[----:B------:R0:W-:Y:S04]  /*6cbd0*/  STL.64 [R1+0xca8], R50 ;  /* 0x000ca83201007387 */ /* 0x0001e80000100a00 */
[----:B0-----:R-:W3:Y:S04]  /*6cbe0*/  LDL.LU.64 R50, [R1+0x3b88] ;  /* 0x003b880001327983 */ /* 0x001ee80000300a00 */
[----:B------:R-:W3:Y:S04]  /*6cbf0*/  LDL.LU.64 R34, [R1+0x3b80] ;  /* 0x003b800001227983 */ /* 0x000ee80000300a00 */
[----:B------:R-:W3:Y:S04]  /*6cc00*/  LDL.LU.64 R32, [R1+0x3b78] ;  /* 0x003b780001207983 */ /* 0x000ee80000300a00 */
[----:B------:R0:W-:Y:S04]  /*6cc10*/  STL.64 [R1+0xc90], R36 ;  /* 0x000c902401007387 */ /* 0x0001e80000100a00 */
[----:B------:R-:W-:Y:S04]  /*6cc20*/  STL.64 [R1+0xc98], R38 ;  /* 0x000c982601007387 */ /* 0x000fe80000100a00 */
[----:B0-----:R-:W3:Y:S01]  /*6cc30*/  LDL.LU.64 R36, [R1+0x3b70] ;  /* 0x003b700001247983 */ /* 0x001ee20000300a00 */
[----:B--2---:R-:W-:Y:S03]  /*6cc40*/  HMMA.16816.F32 R28, R8, R28, R40 ;  /* 0x0000001c081c723c */ /* 0x004fe60000001828 */
[----:B------:R-:W2:Y:S04]  /*6cc50*/  LDL.LU.64 R42, [R1+0x3b68] ;  /* 0x003b6800012a7983 */ /* 0x000ea80000300a00 */
[----:B------:R-:W2:-:S12]  /*6cc60*/  LDL.LU.64 R40, [R1+0x3b60] ;  /* 0x003b600001287983 */ /* 0x000e980000300a00 */
[----:B------:R0:W-:Y:S04]  /*6cc70*/  STL.64 [R1+0xc80], R28 ;  /* 0x000c801c01007387 */ /* 0x0001e80000100a00 */
[----:B------:R-:W-:Y:S04]  /*6cc80*/  STL.64 [R1+0xc88], R30 ;  /* 0x000c881e01007387 */ /* 0x000fe80000100a00 */
[----:B0-----:R-:W2:Y:S01]  /*6cc90*/  LDL.LU.64 R28, [R1+0x3b58] ;  /* 0x003b5800011c7983 */ /* 0x001ea20000300a00 */
[C---:B----4-:R-:W-:Y:S08]  /*6cca0*/  HMMA.16816.F32 R24, R8.reuse, R24, R44 ;  /* 0x000000180818723c */ /* 0x050ff0000000182c */
[C---:B---3--:R-:W-:Y:S08]  /*6ccb0*/  HMMA.16816.F32 R12, R8.reuse, R16, R12 ;  /* 0x00000010080c723c */ /* 0x048ff0000000180c */
[C---:B------:R-:W-:Y:S01]  /*6ccc0*/  HMMA.16816.F32 R4, R8.reuse, R52, R4 ;  /* 0x000000340804723c */ /* 0x040fe20000001804 */
[----:B------:R-:W3:Y:S04]  /*6ccd0*/  LDL.LU.64 R46, [R1+0x3b50] ;  /* 0x003b5000012e7983 */ /* 0x000ee80000300a00 */
[----:B------:R-:W-:Y:S04]  /*6cce0*/  STL.64 [R1+0xc70], R24 ;  /* 0x000c701801007387 */ /* 0x000fe80000100a00 */
[----:B------:R0:W-:Y:S04]  /*6ccf0*/  STL.64 [R1+0xc78], R26 ;  /* 0x000c781a01007387 */ /* 0x0001e80000100a00 */
[----:B0-----:R-:W4:Y:S04]  /*6cd00*/  LDL.LU.64 R26, [R1+0x3b48] ;  /* 0x003b4800011a7983 */ /* 0x001f280000300a00 */
[----:B------:R-:W3:Y:S04]  /*6cd10*/  LDL.LU.64 R24, [R1+0x3b40] ;  /* 0x003b400001187983 */ /* 0x000ee80000300a00 */
[----:B------:R0:W-:Y:S04]  /*6cd20*/  STL.64 [R1+0xc60], R12 ;  /* 0x000c600c01007387 */ /* 0x0001e80000100a00 */
[----:B------:R-:W-:Y:S04]  /*6cd30*/  STL.64 [R1+0xc68], R14 ;  /* 0x000c680e01007387 */ /* 0x000fe80000100a00 */
[----:B------:R-:W-:Y:S04]  /*6cd40*/  STL.64 [R1+0xc50], R4 ;  /* 0x000c500401007387 */ /* 0x000fe80000100a00 */
[----:B------:R2:W-:Y:S01]  /*6cd50*/  STL.64 [R1+0xc58], R6 ;  /* 0x000c580601007387 */ /* 0x0005e20000100a00 */
[----:B0-----:R-:W-:Y:S01]  /*6cd60*/  IMAD.MOV.U32 R12, RZ, RZ, R36 ;  /* 0x000000ffff0c7224 */ /* 0x001fe200078e0024 */
[----:B--2---:R-:W-:-:S15]  /*6cd70*/  HMMA.16816.F32 R4, R8, R36, R40 ;  /* 0x000000240804723c */ /* 0x004fde0000001828 */
[----:B------:R-:W-:-:S04]  /*6cd80*/  NOP ;  /* 0x0000000000007918 */ /* 0x000fc80000000000 */
[----:B------:R-:W-:Y:S04]  /*6cd90*/  STL.64 [R1+0xc40], R4 ;  /* 0x000c400401007387 */ /* 0x000fe80000100a00 */
[----:B------:R0:W-:Y:S02]  /*6cda0*/  STL.64 [R1+0xc48], R6 ;  /* 0x000c480601007387 */ /* 0x0001e40000100a00 */
[----:B0-----:R-:W-:Y:S01]  /*6cdb0*/  HMMA.16816.F32 R4, R8, R28, R32 ;  /* 0x0000001c0804723c */ /* 0x001fe20000001820 */
[----:B------:R-:W-:Y:S02]  /*6cdc0*/  IMAD.MOV.U32 R28, RZ, RZ, R51 ;  /* 0x000000ffff1c7224 */ /* 0x000fe400078e0033 */
[----:B------:R-:W-:Y:S01]  /*6cdd0*/  IMAD.MOV.U32 R29, RZ, RZ, R50 ;  /* 0x000000ffff1d7224 */ /* 0x000fe200078e0032 */
[----:B------:R-:W-:-:S15]  /*6cde0*/  STL [R1+0x3a90], R12 ;  /* 0x003a900c01007387 */ /* 0x000fde0000100800 */
[----:B------:R0:W-:Y:S04]  /*6cdf0*/  STL.64 [R1+0xc30], R4 ;  /* 0x000c300401007387 */ /* 0x0001e80000100a00 */
[----:B------:R-:W-:Y:S04]  /*6ce00*/  STL.64 [R1+0xc38], R6 ;  /* 0x000c380601007387 */ /* 0x000fe80000100a00 */
[----:B------:R4:W-:Y:S04]  /*6ce10*/  STL.64 [R1+0x3a98], R28 ;  /* 0x003a981c01007387 */ /* 0x0009e80000100a00 */
[----:B------:R-:W2:Y:S04]  /*6ce20*/  LDL.LU R48, [R1+0x11e0] ;  /* 0x0011e00001307983 */ /* 0x000ea80000300800 */
[----:B------:R-:W2:Y:S04]  /*6ce30*/  LDL.LU R49, [R1+0x11e4] ;  /* 0x0011e40001317983 */ /* 0x000ea80000300800 */
[----:B------:R-:W2:Y:S04]  /*6ce40*/  LDL.LU R50, [R1+0x11e8] ;  /* 0x0011e80001327983 */ /* 0x000ea80000300800 */
[----:B------:R-:W2:Y:S01]  /*6ce50*/  LDL.LU R51, [R1+0x11ec] ;  /* 0x0011ec0001337983 */ /* 0x000ea20000300800 */
[----:B------:R-:W-:-:S02]  /*6ce60*/  IMAD.MOV.U32 R2, RZ, RZ, R52 ;  /* 0x000000ffff027224 */ /* 0x000fc400078e0034 */
[----:B------:R-:W-:Y:S02]  /*6ce70*/  IMAD.MOV.U32 R0, RZ, RZ, R53 ;  /* 0x000000ffff007224 */ /* 0x000fe400078e0035 */
[----:B---3--:R-:W-:Y:S02]  /*6ce80*/  IMAD.MOV.U32 R52, RZ, RZ, R47 ;  /* 0x000000ffff347224 */ /* 0x008fe400078e002f */
        /* <DEDUP_REMOVED lines=19> */
[----:B------:R-:W-:Y:S02]  /*6cfc0*/  IMAD.MOV.U32 R17, RZ, RZ, R25 ;  /* 0x000000ffff117224 */ /* 0x000fe400078e0019 */
[----:B----4-:R-:W-:Y:S02]  /*6cfd0*/  IMAD.MOV.U32 R28, RZ, RZ, R27 ;  /* 0x000000ffff1c7224 */ /* 0x010fe400078e001b */
[----:B------:R-:W-:Y:S01]  /*6cfe0*/  IMAD.MOV.U32 R29, RZ, RZ, R26 ;  /* 0x000000ffff1d7224 */ /* 0x000fe200078e001a */
[----:B--2---:R-:W-:Y:S04]  /*6cff0*/  STL.64 [R1+0x3ad8], R22 ;  /* 0x003ad81601007387 */ /* 0x004fe80000100a00 */
[----:B------:R-:W-:Y:S04]  /*6d000*/  STL.64 [R1+0x3ad0], R20 ;  /* 0x003ad01401007387 */ /* 0x000fe80000100a00 */
[----:B------:R-:W2:Y:S04]  /*6d010*/  LDL.LU R24, [R1+0x3b34] ;  /* 0x003b340001187983 */ /* 0x000ea80000300800 */
[----:B------:R-:W4:Y:S04]  /*6d020*/  LDL.LU R25, [R1+0x3b30] ;  /* 0x003b300001197983 */ /* 0x000f280000300800 */
[----:B------:R-:W-:Y:S04]  /*6d030*/  STL.64 [R1+0x3ae0], R16 ;  /* 0x003ae01001007387 */ /* 0x000fe80000100a00 */
[----:B------:R-:W2:Y:S04]  /*6d040*/  LDL.LU R27, [R1+0x3b2c] ;  /* 0x003b2c00011b7983 */ /* 0x000ea80000300800 */
[----:B------:R-:W2:Y:S04]  /*6d050*/  LDL.LU R26, [R1+0x3b28] ;  /* 0x003b2800011a7983 */ /* 0x000ea80000300800 */
[----:B------:R-:W-:Y:S04]  /*6d060*/  STL.64 [R1+0x3ae8], R28 ;  /* 0x003ae81c01007387 */ /* 0x000fe80000100a00 */
[----:B-1----:R-:W2:Y:S04]  /*6d070*/  LDL.LU R48, [R1+0xba0] ;  /* 0x000ba00001307983 */ /* 0x002ea80000300800 */
[----:B------:R-:W2:Y:S04]  /*6d080*/  LDL.LU R49, [R1+0xba4] ;  /* 0x000ba40001317983 */ /* 0x000ea80000300800 */
[----:B------:R-:W2:Y:S04]  /*6d090*/  LDL.LU R50, [R1+0xba8] ;  /* 0x000ba80001327983 */ /* 0x000ea80000300800 */
[----:B------:R-:W2:Y:S04]  /*6d0a0*/  LDL.LU R51, [R1+0xbac] ;  /* 0x000bac0001337983 */ /* 0x000ea80000300800 */
[----:B--2---:R-:W-:Y:S04]  /*6d0b0*/  STL.64 [R1+0x3b00], R50 ;  /* 0x003b003201007387 */ /* 0x004fe80000100a00 */
[----:B------:R0:W-:Y:S04]  /*6d0c0*/  STL.64 [R1+0x3af8], R48 ;  /* 0x003af83001007387 */ /* 0x0001e80000100a00 */
[----:B---3--:R-:W2:Y:S04]  /*6d0d0*/  LDL R52, [R1+0x50] ;  /* 0x0000500001347983 */ /* 0x008ea80000100800 */
[----:B------:R-:W2:Y:S01]  /*6d0e0*/  LDL R53, [R1+0x54] ;  /* 0x0000540001357983 */ /* 0x000ea20000100800 */
[----:B----4-:R-:W-:-:S02]  /*6d0f0*/  IMAD.MOV.U32 R44, RZ, RZ, R25 ;  /* 0x000000ffff2c7224 */ /* 0x010fc400078e0019 */
[----:B------:R-:W-:Y:S02]  /*6d100*/  IMAD.MOV.U32 R45, RZ, RZ, R24 ;  /* 0x000000ffff2d7224 */ /* 0x000fe400078e0018 */
[----:B------:R-:W-:Y:S02]  /*6d110*/  IMAD.MOV.U32 R3, RZ, RZ, R37 ;  /* 0x000000ffff037224 */ /* 0x000fe400078e0025 */
[----:B------:R-:W-:Y:S02]  /*6d120*/  IMAD.MOV.U32 R36, RZ, RZ, R26 ;  /* 0x000000ffff247224 */ /* 0x000fe400078e001a */
[----:B------:R-:W-:Y:S01]  /*6d130*/  IMAD.MOV.U32 R37, RZ, RZ, R27 ;  /* 0x000000ffff257224 */ /* 0x000fe200078e001b */
[----:B--2---:R1:W-:Y:S04]  /*6d140*/  STL.64 [R1+0x3b08], R52 ;  /* 0x003b083401007387 */ /* 0x0043e80000100a00 */
[----:B------:R-:W-:Y:S04]  /*6d150*/  STL.64 [R1+0x3b10], R44 ;  /* 0x003b102c01007387 */ /* 0x000fe80000100a00 */
[----:B------:R-:W2:Y:S04]  /*6d160*/  LDL.LU R26, [R1+0x3b24] ;  /* 0x003b2400011a7983 */ /* 0x000ea80000300800 */
[----:B------:R-:W3:Y:S04]  /*6d170*/  LDL.LU R27, [R1+0x3b20] ;  /* 0x003b2000011b7983 */ /* 0x000ee80000300800 */
[----:B------:R4:W-:Y:S04]  /*6d180*/  STL.64 [R1+0x3b18], R36 ;  /* 0x003b182401007387 */ /* 0x0009e80000100a00 */
[----:B0-----:R-:W3:Y:S04]  /*6d190*/  LDL R48, [R1+0xb0] ;  /* 0x0000b00001307983 */ /* 0x001ee80000100800 */
[----:B------:R-:W3:Y:S04]  /*6d1a0*/  LDL R49, [R1+0xb4] ;  /* 0x0000b40001317983 */ /* 0x000ee80000100800 */
[----:B-1----:R-:W3:Y:S04]  /*6d1b0*/  LDL.LU R52, [R1+0xc10] ;  /* 0x000c100001347983 */ /* 0x002ee80000300800 */
[----:B------:R-:W3:Y:S04]  /*6d1c0*/  LDL.LU R53, [R1+0xc14] ;  /* 0x000c140001357983 */ /* 0x000ee80000300800 */
[----:B------:R-:W3:Y:S04]  /*6d1d0*/  LDL.LU R54, [R1+0xc18] ;  /* 0x000c180001367983 */ /* 0x000ee80000300800 */
[----:B------:R-:W3:Y:S04]  /*6d1e0*/  LDL.LU R55, [R1+0xc1c] ;  /* 0x000c1c0001377983 */ /* 0x000ee80000300800 */
[----:B----4-:R-:W4:Y:S04]  /*6d1f0*/  LDL.LU R36, [R1+0xc20] ;  /* 0x000c200001247983 */ /* 0x010f280000300800 */
[----:B------:R-:W4:Y:S04]  /*6d200*/  LDL.LU R37, [R1+0xc24] ;  /* 0x000c240001257983 */ /* 0x000f280000300800 */
[----:B------:R-:W4:Y:S04]  /*6d210*/  LDL.LU R38, [R1+0xc28] ;  /* 0x000c280001267983 */ /* 0x000f280000300800 */
[----:B------:R-:W4:Y:S04]  /*6d220*/  LDL.LU R39, [R1+0xc2c] ;  /* 0x000c2c0001277983 */ /* 0x000f280000300800 */
[----:B------:R-:W4:Y:S04]  /*6d230*/  LDL.LU R24, [R1+0xc00] ;  /* 0x000c000001187983 */ /* 0x000f280000300800 */
[----:B------:R-:W4:Y:S01]  /*6d240*/  LDL.LU R25, [R1+0xc04] ;  /* 0x000c040001197983 */ /* 0x000f220000300800 */
[----:B------:R-:W-:-:S02]  /*6d250*/  IMAD.MOV.U32 R4, RZ, RZ, R47 ;  /* 0x000000ffff047224 */ /* 0x000fc400078e002f */
[----:B------:R-:W-:Y:S02]  /*6d260*/  IMAD.MOV.U32 R5, RZ, RZ, R46 ;  /* 0x000000ffff057224 */ /* 0x000fe400078e002e */
[----:B--2---:R-:W-:Y:S02]  /*6d270*/  IMAD.MOV.U32 R45, RZ, RZ, R26 ;  /* 0x000000ffff2d7224 */ /* 0x004fe400078e001a */
[----:B---3--:R-:W-:Y:S01]  /*6d280*/  IMAD.MOV.U32 R44, RZ, RZ, R27 ;  /* 0x000000ffff2c7224 */ /* 0x008fe200078e001b */
[----:B------:R-:W2:Y:S04]  /*6d290*/  LDL.LU R26, [R1+0xc08] ;  /* 0x000c0800011a7983 */ /* 0x000ea80000300800 */
[----:B------:R-:W2:Y:S04]  /*6d2a0*/  LDL.LU R27, [R1+0xc0c] ;  /* 0x000c0c00011b7983 */ /* 0x000ea80000300800 */
[----:B------:R-:W3:Y:S04]  /*6d2b0*/  LDL.LU R28, [R1+0xbf0] ;  /* 0x000bf000011c7983 */ /* 0x000ee80000300800 */
[----:B------:R-:W3:Y:S04]  /*6d2c0*/  LDL.LU R29, [R1+0xbf4] ;  /* 0x000bf400011d7983 */ /* 0x000ee80000300800 */
[----:B------:R-:W3:Y:S04]  /*6d2d0*/  LDL.LU R30, [R1+0xbf8] ;  /* 0x000bf800011e7983 */ /* 0x000ee80000300800 */
[----:B------:R-:W3:Y:S04]  /*6d2e0*/  LDL.LU R31, [R1+0xbfc] ;  /* 0x000bfc00011f7983 */ /* 0x000ee80000300800 */
[----:B------:R-:W2:Y:S04]  /*6d2f0*/  LDL R40, [R1+0x80] ;  /* 0x0000800001287983 */ /* 0x000ea80000100800 */
[----:B------:R-:W2:Y:S04]  /*6d300*/  LDL R41, [R1+0x84] ;  /* 0x0000840001297983 */ /* 0x000ea80000100800 */
        /* <DEDUP_REMOVED lines=20> */
[C---:B----4-:R-:W-:Y:S03]  /*6d450*/  HMMA.16816.F32 R44, R8.reuse, R44, R36 ;  /* 0x0000002c082c723c */ /* 0x050fe60000001824 */
[----:B------:R-:W2:Y:S05]  /*6d460*/  LDL.LU.64 R36, [R1+0x3b18] ;  /* 0x003b180001247983 */ /* 0x000eaa0000300a00 */
[C---:B------:R-:W-:Y:S11]  /*6d470*/  HMMA.16816.F32 R48, R8.reuse, R48, R52 ;  /* 0x000000300830723c */ /* 0x040ff60000001834 */
[----:B------:R0:W-:Y:S04]  /*6d480*/  STL.64 [R1+0xc20], R44 ;  /* 0x000c202c01007387 */ /* 0x0001e80000100a00 */
[----:B------:R-:W-:Y:S04]  /*6d490*/  STL.64 [R1+0xc28], R46 ;  /* 0x000c282e01007387 */ /* 0x000fe80000100a00 */
[----:B0-----:R-:W4:Y:S04]  /*6d4a0*/  LDL.LU.64 R44, [R1+0x3b10] ;  /* 0x003b1000012c7983 */ /* 0x001f280000300a00 */
[----:B------:R-:W3:Y:S04]  /*6d4b0*/  LDL.LU.64 R52, [R1+0x3b08] ;  /* 0x003b080001347983 */ /* 0x000ee80000300a00 */
[----:B------:R-:W-:Y:S04]  /*6d4c0*/  STL.64 [R1+0xc10], R48 ;  /* 0x000c103001007387 */ /* 0x000fe80000100a00 */
[----:B------:R0:W-:Y:S04]  /*6d4d0*/  STL.64 [R1+0xc18], R50 ;  /* 0x000c183201007387 */ /* 0x0001e80000100a00 */
[----:B0-----:R-:W3:Y:S04]  /*6d4e0*/  LDL.LU.64 R50, [R1+0x3b00] ;  /* 0x003b000001327983 */ /* 0x001ee80000300a00 */
[----:B------:R-:W3:Y:S01]  /*6d4f0*/  LDL.LU.64 R48, [R1+0x3af8] ;  /* 0x003af80001307983 */ /* 0x000ee20000300a00 */
[----:B--2---:R-:W-:Y:S03]  /*6d500*/  HMMA.16816.F32 R36, R8, R36, R24 ;  /* 0x000000240824723c */ /* 0x004fe60000001818 */
[----:B------:R-:W3:-:S15]  /*6d510*/  LDL.LU.64 R24, [R1+0x3af0] ;  /* 0x003af00001187983 */ /* 0x000ede0000300a00 */
[----:B------:R-:W-:Y:S01]  /*6d520*/  NOP ;  /* 0x0000000000007918 */ /* 0x000fe20000000000 */
[----:B------:R0:W-:Y:S04]  /*6d530*/  STL.64 [R1+0xc00], R36 ;  /* 0x000c002401007387 */ /* 0x0001e80000100a00 */
[----:B------:R1:W-:Y:S04]  /*6d540*/  STL.64 [R1+0xc08], R38 ;  /* 0x000c082601007387 */ /* 0x0003e80000100a00 */
[----:B0-----:R-:W2:Y:S04]  /*6d550*/  LDL.LU R36, [R1+0x11c0] ;  /* 0x0011c00001247983 */ /* 0x001ea80000300800 */
[----:B------:R-:W2:Y:S04]  /*6d560*/  LDL.LU R37, [R1+0x11c4] ;  /* 0x0011c40001257983 */ /* 0x000ea80000300800 */
[----:B-1----:R-:W2:Y:S04]  /*6d570*/  LDL.LU R38, [R1+0x11c8] ;  /* 0x0011c80001267983 */ /* 0x002ea80000300800 */
[----:B------:R-:W2:Y:S01]  /*6d580*/  LDL.LU R39, [R1+0x11cc] ;  /* 0x0011cc0001277983 */ /* 0x000ea20000300800 */
[----:B---3--:R-:W-:-:S15]  /*6d590*/  HMMA.16816.F32 R28, R8, R24, R28 ;  /* 0x00000018081c723c */ /* 0x008fde000000181c */
[----:B------:R-:W-:-:S04]  /*6d5a0*/  NOP ;  /* 0x0000000000007918 */ /* 0x000fc80000000000 */
[----:B------:R0:W-:Y:S04]  /*6d5b0*/  STL.64 [R1+0xbf0], R28 ;  /* 0x000bf01c01007387 */ /* 0x0001e80000100a00 */
[----:B------:R-:W-:Y:S04]  /*6d5c0*/  STL.64 [R1+0xbf8], R30 ;  /* 0x000bf81e01007387 */ /* 0x000fe80000100a00 */
[----:B0-----:R-:W3:Y:S04]  /*6d5d0*/  LDL.LU.64 R28, [R1+0x3ae8] ;  /* 0x003ae800011c7983 */ /* 0x001ee80000300a00 */
[----:B------:R0:W-:Y:S04]  /*6d5e0*/  STL.64 [R1+0x39a0], R24 ;  /* 0x0039a01801007387 */ /* 0x0001e80000100a00 */
[----:B0-----:R-:W4:Y:S04]  /*6d5f0*/  LDL.LU R24, [R1+0xbd0] ;  /* 0x000bd00001187983 */ /* 0x001f280000300800 */
[----:B------:R-:W4:Y:S04]  /*6d600*/  LDL.LU R25, [R1+0xbd4] ;  /* 0x000bd40001197983 */ /* 0x000f280000300800 */
[----:B------:R-:W4:Y:S04]  /*6d610*/  LDL.LU R26, [R1+0xbd8] ;  /* 0x000bd800011a7983 */ /* 0x000f280000300800 */
[----:B------:R-:W4:Y:S01]  /*6d620*/  LDL.LU R27, [R1+0xbdc] ;  /* 0x000bdc00011b7983 */ /* 0x000f220000300800 */
[C---:B------:R-:W-:Y:S03]  /*6d630*/  HMMA.16816.F32 R40, R8.reuse, R40, R16 ;  /* 0x000000280828723c */ /* 0x040fe60000001810 */
[----:B------:R-:W2:Y:S05]  /*6d640*/  LDL.LU.64 R16, [R1+0x3ae0] ;  /* 0x003ae00001107983 */ /* 0x000eaa0000300a00 */
[C---:B------:R-:W-:Y:S08]  /*6d650*/  HMMA.16816.F32 R4, R8.reuse, R4, R20 ;  /* 0x000000040804723c */ /* 0x040ff00000001814 */
[C---:B------:R-:W-:Y:S03]  /*6d660*/  HMMA.16816.F32 R52, R8.reuse, R52, R56 ;  /* 0x000000340834723c */ /* 0x040fe60000001838 */
[----:B------:R0:W-:Y:S04]  /*6d670*/  STL.64 [R1+0xbe0], R40 ;  /* 0x000be02801007387 */ /* 0x0001e80000100a00 */
[----:B------:R1:W-:Y:S04]  /*6d680*/  STL.64 [R1+0xbe8], R42 ;  /* 0x000be82a01007387 */ /* 0x0003e80000100a00 */
[----:B0-----:R-:W2:Y:S04]  /*6d690*/  LDL.LU R40, [R1+0x11b0] ;  /* 0x0011b00001287983 */ /* 0x001ea80000300800 */
[----:B------:R-:W2:Y:S04]  /*6d6a0*/  LDL.LU R41, [R1+0x11b4] ;  /* 0x0011b40001297983 */ /* 0x000ea80000300800 */
[----:B-1----:R-:W2:Y:S04]  /*6d6b0*/  LDL.LU R42, [R1+0x11b8] ;  /* 0x0011b800012a7983 */ /* 0x002ea80000300800 */
[----:B------:R-:W2:Y:S01]  /*6d6c0*/  LDL.LU R43, [R1+0x11bc] ;  /* 0x0011bc00012b7983 */ /* 0x000ea20000300800 */
[C---:B----4-:R-:W-:Y:S03]  /*6d6d0*/  HMMA.16816.F32 R24, R8.reuse, R44, R24 ;  /* 0x0000002c0818723c */ /* 0x050fe60000001818 */
[----:B------:R-:W4:Y:S05]  /*6d6e0*/  LDL.LU R44, [R1+0x11a0] ;  /* 0x0011a000012c7983 */ /* 0x000f2a0000300800 */
[C---:B---3--:R-:W-:Y:S11]  /*6d6f0*/  HMMA.16816.F32 R28, R8.reuse, R28, R48 ;  /* 0x0000001c081c723c */ /* 0x048ff60000001830 */
[----:B------:R0:W-:Y:S04]  /*6d700*/  STL.64 [R1+0xbd0], R24 ;  /* 0x000bd01801007387 */ /* 0x0001e80000100a00 */
[----:B------:R1:W-:Y:S04]  /*6d710*/  STL.64 [R1+0xbd8], R26 ;  /* 0x000bd81a01007387 */ /* 0x0003e80000100a00 */
[----:B------:R-:W4:Y:S04]  /*6d720*/  LDL.LU R45, [R1+0x11a4] ;  /* 0x0011a400012d7983 */ /* 0x000f280000300800 */
[----:B------:R-:W4:Y:S04]  /*6d730*/  LDL.LU R46, [R1+0x11a8] ;  /* 0x0011a800012e7983 */ /* 0x000f280000300800 */
[----:B------:R-:W4:Y:S04]  /*6d740*/  LDL.LU R47, [R1+0x11ac] ;  /* 0x0011ac00012f7983 */ /* 0x000f280000300800 */
[----:B0-----:R-:W3:Y:S04]  /*6d750*/  LDL.LU R24, [R1+0x1190] ;  /* 0x0011900001187983 */ /* 0x001ee80000300800 */
[----:B------:R-:W3:Y:S04]  /*6d760*/  LDL.LU R25, [R1+0x1194] ;  /* 0x0011940001197983 */ /* 0x000ee80000300800 */
[----:B-1----:R-:W3:Y:S04]  /*6d770*/  LDL.LU R26, [R1+0x1198] ;  /* 0x00119800011a7983 */ /* 0x002ee80000300800 */
[----:B------:R-:W3:Y:S04]  /*6d780*/  LDL.LU R27, [R1+0x119c] ;  /* 0x00119c00011b7983 */ /* 0x000ee80000300800 */
[----:B------:R-:W3:Y:S04]  /*6d790*/  LDL.LU.64 R22, [R1+0x3ad8] ;  /* 0x003ad80001167983 */ /* 0x000ee80000300a00 */
[----:B------:R-:W3:Y:S04]  /*6d7a0*/  LDL.LU.64 R20, [R1+0x3ad0] ;  /* 0x003ad00001147983 */ /* 0x000ee80000300a00 */
[----:B------:R0:W-:Y:S04]  /*6d7b0*/  STL.64 [R1+0xbc0], R4 ;  /* 0x000bc00401007387 */ /* 0x0001e80000100a00 */
[----:B------:R-:W-:Y:S04]  /*6d7c0*/  STL.64 [R1+0xbc8], R6 ;  /* 0x000bc80601007387 */ /* 0x000fe80000100a00 */
[----:B0-----:R-:W3:Y:S04]  /*6d7d0*/  LDL.LU.64 R4, [R1+0x3ac8] ;  /* 0x003ac80001047983 */ /* 0x001ee80000300a00 */
[----:B------:R-:W4:Y:S04]  /*6d7e0*/  LDL.LU.64 R58, [R1+0x3ac0] ;  /* 0x003ac000013a7983 */ /* 0x000f280000300a00 */
[----:B------:R-:W4:Y:S04]  /*6d7f0*/  LDL.LU.64 R56, [R1+0x3ab8] ;  /* 0x003ab80001387983 */ /* 0x000f280000300a00 */
[----:B------:R0:W-:Y:S04]  /*6d800*/  STL.64 [R1+0xbb0], R52 ;  /* 0x000bb03401007387 */ /* 0x0001e80000100a00 */
[----:B------:R-:W-:Y:S04]  /*6d810*/  STL.64 [R1+0xbb8], R54 ;  /* 0x000bb83601007387 */ /* 0x000fe80000100a00 */
[----:B0-----:R-:W4:Y:S04]  /*6d820*/  LDL.LU.64 R52, [R1+0x3ab0] ;  /* 0x003ab00001347983 */ /* 0x001f280000300a00 */
[----:B------:R-:W4:Y:S04]  /*6d830*/  LDL.LU.64 R50, [R1+0x3aa8] ;  /* 0x003aa80001327983 */ /* 0x000f280000300a00 */
[----:B------:R-:W4:Y:S04]  /*6d840*/  LDL.LU.64 R48, [R1+0x3aa0] ;  /* 0x003aa00001307983 */ /* 0x000f280000300a00 */
[----:B------:R0:W-:Y:S04]  /*6d850*/  STL.64 [R1+0xba0], R28 ;  /* 0x000ba01c01007387 */ /* 0x0001e80000100a00 */
[----:B------:R-:W-:Y:S04]  /*6d860*/  STL.64 [R1+0xba8], R30 ;  /* 0x000ba81e01007387 */ /* 0x000fe80000100a00 */
[----:B0-----:R-:W4:Y:S01]  /*6d870*/  LDL.LU.64 R28, [R1+0x3a98] ;  /* 0x003a9800011c7983 */ /* 0x001f220000300a00 */
[----:B--2---:R-:W-:Y:S03]  /*6d880*/  HMMA.16816.F32 R16, R8, R16, R12 ;  /* 0x000000100810723c */ /* 0x004fe6000000180c */
[----:B------:R-:W2:-:S15]  /*6d890*/  LDL.LU R12, [R1+0x3a90] ;  /* 0x003a9000010c7983 */ /* 0x000e9e0000300800 */
[----:B------:R-:W-:Y:S01]  /*6d8a0*/  NOP ;  /* 0x0000000000007918 */ /* 0x000fe20000000000 */
[----:B------:R-:W-:Y:S04]  /*6d8b0*/  STL.64 [R1+0xb90], R16 ;  /* 0x000b901001007387 */ /* 0x000fe80000100a00 */
[----:B------:R0:W-:Y:S04]  /*6d8c0*/  STL.64 [R1+0xb98], R18 ;  /* 0x000b981201007387 */ /* 0x0001e80000100a00 */
[----:B0-----:R-:W2:Y:S04]  /*6d8d0*/  LDL.LU.64 R18, [R1+0x3a88] ;  /* 0x003a880001127983 */ /* 0x001ea80000300a00 */
[----:B------:R-:W2:Y:S01]  /*6d8e0*/  LDL.LU.64 R16, [R1+0x3a80] ;  /* 0x003a800001107983 */ /* 0x000ea20000300a00 */
[C---:B---3--:R-:W-:Y:S03]  /*6d8f0*/  HMMA.16816.F32 R4, R8.reuse, R4, R20 ;  /* 0x000000040804723c */ /* 0x048fe60000001814 */
[----:B------:R-:W3:Y:S05]  /*6d900*/  LDL.LU.64 R20, [R1+0x3a78] ;  /* 0x003a780001147983 */ /* 0x000eea0000300a00 */
[C---:B----4-:R-:W-:Y:S11]  /*6d910*/  HMMA.16816.F32 R52, R8.reuse, R52, R56 ;  /* 0x000000340834723c */ /* 0x050ff60000001838 */
[----:B------:R-:W-:Y:S04]  /*6d920*/  STL.64 [R1+0xb80], R4 ;  /* 0x000b800401007387 */ /* 0x000fe80000100a00 */
[----:B------:R0:W-:Y:S01]  /*6d930*/  STL.64 [R1+0xb88], R6 ;  /* 0x000b880601007387 */ /* 0x0001e20000100a00 */
[C---:B------:R-:W-:Y:S03]  /*6d940*/  HMMA.16816.F32 R28, R8.reuse, R28, R48 ;  /* 0x0000001c081c723c */ /* 0x040fe60000001830 */
[----:B0-----:R-:W3:Y:S04]  /*6d950*/  LDL.LU.64 R6, [R1+0x3a70] ;  /* 0x003a700001067983 */ /* 0x001ee80000300a00 */
[----:B------:R-:W3:Y:S04]  /*6d960*/  LDL.LU.64 R4, [R1+0x3a68] ;  /* 0x003a680001047983 */ /* 0x000ee80000300a00 */
[----:B------:R-:W4:Y:S04]  /*6d970*/  LDL.LU R58, [R1+0x3a60] ;  /* 0x003a6000013a7983 */ /* 0x000f280000300800 */
[----:B------:R-:W2:Y:S04]  /*6d980*/  LDL.LU.64 R56, [R1+0x3a58] ;  /* 0x003a580001387983 */ /* 0x000ea80000300a00 */
[----:B------:R-:W-:Y:S04]  /*6d990*/  STL.64 [R1+0xb70], R52 ;  /* 0x000b703401007387 */ /* 0x000fe80000100a00 */
[----:B------:R0:W-:Y:S04]  /*6d9a0*/  STL.64 [R1+0xb78], R54 ;  /* 0x000b783601007387 */ /* 0x0001e80000100a00 */
[----:B0-----:R-:W2:Y:S04]  /*6d9b0*/  LDL.LU.64 R54, [R1+0x3a50] ;  /* 0x003a500001367983 */ /* 0x001ea80000300a00 */
[----:B------:R-:W2:Y:S04]  /*6d9c0*/  LDL.LU.64 R52, [R1+0x3a48] ;  /* 0x003a480001347983 */ /* 0x000ea80000300a00 */
[----:B------:R-:W2:Y:S04]  /*6d9d0*/  LDL.LU.64 R48, [R1+0x3a40] ;  /* 0x003a400001307983 */ /* 0x000ea80000300a00 */
        /* <DEDUP_REMOVED lines=51> */
[C---:B---3--:R-:W-:Y:S08]  /*6dd10*/  HMMA.16816.F32 R36, R8.reuse, R48, R36 ;  /* 0x000000300824723c */ /* 0x048ff00000001824 */
[C---:B------:R-:W-:Y:S08]  /*6dd20*/  HMMA.16816.F32 R32, R8.reuse, R52, R32 ;  /* 0x000000340820723c */ /* 0x040ff00000001820 */
[C---:B--2---:R-:W-:Y:S08]  /*6dd30*/  HMMA.16816.F32 R40, R8.reuse, R44, R40 ;  /* 0x0000002c0828723c */ /* 0x044ff00000001828 */
[----:B------:R-:W-:Y:S01]  /*6dd40*/  HMMA.16816.F32 R8, R8, R56, R28 ;  /* 0x000000380808723c */ /* 0x000fe2000000181c */
[----:B------:R-:W-:Y:S10]  /*6dd50*/  STL.64 [R1+0x39a8], R44 ;  /* 0x0039a82c01007387 */ /* 0x000ff40000100a00 */
        /* <DEDUP_REMOVED lines=9> */
[----:B------:R-:W-:Y:S04]  /*6ddf0*/  STL [R1+0x38cc], R56 ;  /* 0x0038cc3801007387 */ /* 0x000fe80000100800 */
[----:B------:R-:W-:Y:S04]  /*6de00*/  STL [R1+0x38c8], R57 ;  /* 0x0038c83901007387 */ /* 0x000fe80000100800 */
[----:B------:R-:W-:Y:S04]  /*6de10*/  STL.64 [R1+0xad0], R8 ;  /* 0x000ad00801007387 */ /* 0x000fe80000100a00 */
[----:B------:R0:W-:Y:S02]  /*6de20*/  STL.64 [R1+0xad8], R10 ;  /* 0x000ad80a01007387 */ /* 0x0001e40000100a00 */
[----:B0-----:R-:W-:Y:S02]  /*6de30*/  HMMA.16816.F32 R8, R4, R20, R24 ;  /* 0x000000140408723c */ /* 0x001fe40000001818 */
[----:B----4-:R-:W-:Y:S04]  /*6de40*/  STL [R1+0x39b8], R58 ;  /* 0x0039b83a01007387 */ /* 0x010fe80000100800 */
[----:B------:R-:W-:Y:S04]  /*6de50*/  STL.64 [R1+0x39c0], R20 ;  /* 0x0039c01401007387 */ /* 0x000fe80000100a00 */
[----:B------:R-:W2:Y:S09]  /*6de60*/  LDL.LU R28, [R1+0x1410] ;  /* 0x00141000011c7983 */ /* 0x000eb20000300800 */
[----:B------:R-:W-:Y:S04]  /*6de70*/  STL.64 [R1+0x940], R8 ;  /* 0x0009400801007387 */ /* 0x000fe80000100a00 */
[----:B------:R-:W-:Y:S04]  /*6de80*/  STL.64 [R1+0x948], R10 ;  /* 0x0009480a01007387 */ /* 0x000fe80000100a00 */
[----:B------:R-:W2:Y:S04]  /*6de90*/  LDL.LU R29, [R1+0x1414] ;  /* 0x00141400011d7983 */ /* 0x000ea80000300800 */
[----:B------:R-:W3:Y:S04]  /*6dea0*/  LDL.LU R30, [R1+0x1418] ;  /* 0x00141800011e7983 */ /* 0x000ee80000300800 */
[----:B------:R-:W3:Y:S01]  /*6deb0*/  LDL.LU R31, [R1+0x141c] ;  /* 0x00141c00011f7983 */ /* 0x000ee20000300800 */
[----:B------:R-:W-:Y:S01]  /*6dec0*/  MOV R32, R12 ;  /* 0x0000000c00207202 */ /* 0x000fe20000000f00 */
[----:B------:R-:W-:-:S02]  /*6ded0*/  IMAD.MOV.U32 R33, RZ, RZ, R3 ;  /* 0x000000ffff217224 */ /* 0x000fc400078e0003 */
[----:B---3--:R-:W-:Y:S04]  /*6dee0*/  STL.64 [R1+0x39d0], R30 ;  /* 0x0039d01e01007387 */ /* 0x008fe80000100a00 */
[----:B--2---:R-:W-:Y:S04]  /*6def0*/  STL.64 [R1+0x39c8], R28 ;  /* 0x0039c81c01007387 */ /* 0x004fe80000100a00 */
[----:B------:R-:W2:Y:S04]  /*6df00*/  LDL.LU R12, [R1+0x1180] ;  /* 0x00118000010c7983 */ /* 0x000ea80000300800 */
[----:B------:R-:W2:Y:S04]  /*6df10*/  LDL.LU R13, [R1+0x1184] ;  /* 0x00118400010d7983 */ /* 0x000ea80000300800 */
[----:B------:R-:W2:Y:S04]  /*6df20*/  LDL.LU R14, [R1+0x1188] ;  /* 0x00118800010e7983 */ /* 0x000ea80000300800 */
[----:B------:R-:W2:Y:S04]  /*6df30*/  LDL.LU R15, [R1+0x118c] ;  /* 0x00118c00010f7983 */ /* 0x000ea80000300800 */
[----:B------:R0:W-:Y:S04]  /*6df40*/  STL.64 [R1+0x39d8], R32 ;  /* 0x0039d82001007387 */ /* 0x0001e80000100a00 */
[----:B0-----:R-:W3:Y:S01]  /*6df50*/  LDL.LU.64 R32, [R1+0x140] ;  /* 0x0001400001207983 */ /* 0x001ee20000300a00 */
[C---:B--2---:R-:W-:Y:S03]  /*6df60*/  HMMA.16816.F32 R12, R4.reuse, R16, R12 ;  /* 0x00000010040c723c */ /* 0x044fe6000000180c */
[----:B---3--:R0:W-:Y:S04]  /*6df70*/  STL.64 [R1+0x39e0], R32 ;  /* 0x0039e02001007387 */ /* 0x0081e80000100a00 */
[----:B0-----:R-:W2:Y:S04]  /*6df80*/  LDL.LU R32, [R1+0x1170] ;  /* 0x0011700001207983 */ /* 0x001ea80000300800 */
[----:B------:R-:W2:Y:S04]  /*6df90*/  LDL.LU R33, [R1+0x1174] ;  /* 0x0011740001217983 */ /* 0x000ea80000300800 */
[----:B------:R-:W2:Y:S04]  /*6dfa0*/  LDL.LU R34, [R1+0x1178] ;  /* 0x0011780001227983 */ /* 0x000ea80000300800 */
[----:B------:R-:W2:Y:S04]  /*6dfb0*/  LDL.LU R35, [R1+0x117c] ;  /* 0x00117c0001237983 */ /* 0x000ea80000300800 */
[----:B------:R-:W3:Y:S04]  /*6dfc0*/  LDL.LU R28, [R1+0x7a0] ;  /* 0x0007a000011c7983 */ /* 0x000ee80000300800 */
[----:B------:R-:W3:Y:S04]  /*6dfd0*/  LDL.LU R29, [R1+0x7a4] ;  /* 0x0007a400011d7983 */ /* 0x000ee80000300800 */
[----:B------:R-:W3:Y:S04]  /*6dfe0*/  LDL.LU R30, [R1+0x7a8] ;  /* 0x0007a800011e7983 */ /* 0x000ee80000300800 */
[----:B------:R-:W3:Y:S04]  /*6dff0*/  LDL.LU R31, [R1+0x7ac] ;  /* 0x0007ac00011f7983 */ /* 0x000ee80000300800 */
[----:B------:R-:W3:Y:S04]  /*6e000*/  LDL.LU.64 R20, [R1+0x130] ;  /* 0x0001300001147983 */ /* 0x000ee80000300a00 */
[----:B------:R-:W4:Y:S04]  /*6e010*/  LDL.LU.64 R56, [R1+0x120] ;  /* 0x0001200001387983 */ /* 0x000f280000300a00 */
[----:B------:R-:W2:Y:S04]  /*6e020*/  LDL.LU.64 R8, [R1+0x110] ;  /* 0x0001100001087983 */ /* 0x000ea80000300a00 */
        /* <DEDUP_REMOVED lines=8> */
[----:B------:R-:W2:Y:S04]  /*6e0b0*/  LDL.LU.64 R48, [R1+0x100] ;  /* 0x0001000001307983 */ /* 0x000ea80000300a00 */
[----:B------:R-:W2:Y:S04]  /*6e0c0*/  LDL.LU R36, [R1+0x1420] ;  /* 0x0014200001247983 */ /* 0x000ea80000300800 */
[----:B------:R-:W2:Y:S04]  /*6e0d0*/  LDL.LU R37, [R1+0x1424] ;  /* 0x0014240001257983 */ /* 0x000ea80000300800 */
[----:B------:R-:W2:Y:S04]  /*6e0e0*/  LDL.LU R38, [R1+0x1428] ;  /* 0x0014280001267983 */ /* 0x000ea80000300800 */
[----:B------:R-:W2:Y:S04]  /*6e0f0*/  LDL.LU R39, [R1+0x142c] ;  /* 0x00142c0001277983 */ /* 0x000ea80000300800 */
[----:B------:R-:W2:Y:S04]  /*6e100*/  LDL.LU.64 R24, [R1+0xd0] ;  /* 0x0000d00001187983 */ /* 0x000ea80000300a00 */
[----:B------:R-:W-:Y:S04]  /*6e110*/  STL.64 [R1+0x930], R12 ;  /* 0x0009300c01007387 */ /* 0x000fe80000100a00 */
[----:B------:R0:W-:Y:S04]  /*6e120*/  STL.64 [R1+0x938], R14 ;  /* 0x0009380e01007387 */ /* 0x0001e80000100a00 */
[----:B0-----:R-:W2:Y:S04]  /*6e130*/  LDL.LU.64 R14, [R1+0x39f0] ;  /* 0x0039f000010e7983 */ /* 0x001ea80000300a00 */
[----:B------:R-:W2:Y:S04]  /*6e140*/  LDL.LU.64 R12, [R1+0x39e8] ;  /* 0x0039e800010c7983 */ /* 0x000ea80000300a00 */
[----:B------:R-:W-:Y:S04]  /*6e150*/  STL.64 [R1+0x38b0], R18 ;  /* 0x0038b01201007387 */ /* 0x000fe80000100a00 */
[----:B------:R0:W-:Y:S04]  /*6e160*/  STL.64 [R1+0x38a8], R16 ;  /* 0x0038a81001007387 */ /* 0x0001e80000100a00 */
[----:B0-----:R-:W4:Y:S04]  /*6e170*/  LDL.LU R16, [R1+0x790] ;  /* 0x0007900001107983 */ /* 0x001f280000300800 */
[----:B------:R-:W4:Y:S04]  /*6e180*/  LDL.LU R17, [R1+0x794] ;  /* 0x0007940001117983 */ /* 0x000f280000300800 */
[----:B------:R-:W4:Y:S04]  /*6e190*/  LDL.LU R18, [R1+0x798] ;  /* 0x0007980001127983 */ /* 0x000f280000300800 */
[----:B------:R-:W4:Y:S01]  /*6e1a0*/  LDL.LU R19, [R1+0x79c] ;  /* 0x00079c0001137983 */ /* 0x000f220000300800 */
        /* <DEDUP_REMOVED lines=12> */
[C---:B----4-:R-:W-:Y:S08]  /*6e270*/  HMMA.16816.F32 R16, R4.reuse, R56, R16 ;  /* 0x000000380410723c */ /* 0x050ff00000001810 */
[----:B--2---:R-:W-:-:S15]  /*6e280*/  HMMA.16816.F32 R12, R4, R32, R12 ;  /* 0x00000020040c723c */ /* 0x004fde000000180c */
[----:B------:R-:W-:-:S04]  /*6e290*/  NOP ;  /* 0x0000000000007918 */ /* 0x000fc80000000000 */
[----:B------:R0:W-:Y:S04]  /*6e2a0*/  STL.64 [R1+0x910], R12 ;  /* 0x0009100c01007387 */ /* 0x0001e80000100a00 */
[----:B------:R1:W-:Y:S01]  /*6e2b0*/  STL.64 [R1+0x918], R14 ;  /* 0x0009180e01007387 */ /* 0x0003e20000100a00 */
[----:B0-----:R-:W-:Y:S02]  /*6e2c0*/  IMAD.MOV.U32 R13, RZ, RZ, R32 ;  /* 0x000000ffff0d7224 */ /* 0x001fe400078e0020 */
[----:B------:R-:W-:Y:S02]  /*6e2d0*/  IMAD.MOV.U32 R12, RZ, RZ, R33 ;  /* 0x000000ffff0c7224 */ /* 0x000fe400078e0021 */
[----:B-1----:R-:W-:Y:S01]  /*6e2e0*/  IMAD.MOV.U32 R15, RZ, RZ, R20 ;  /* 0x000000ffff0f7224 */ /* 0x002fe200078e0014 */
[----:B------:R-:W2:Y:S04]  /*6e2f0*/  LDL.LU.64 R32, [R1+0x39d8] ;  /* 0x0039d80001207983 */ /* 0x000ea80000300a00 */
[----:B------:R-:W-:Y:S01]  /*6e300*/  STL.64 [R1+0x900], R28 ;  /* 0x0009001c01007387 */ /* 0x000fe20000100a00 */
[----:B------:R-:W-:-:S03]  /*6e310*/  IMAD.MOV.U32 R14, RZ, RZ, R21 ;  /* 0x000000ffff0e7224 */ /* 0x000fc600078e0015 */
[----:B------:R0:W-:Y:S04]  /*6e320*/  STL.64 [R1+0x908], R30 ;  /* 0x0009081e01007387 */ /* 0x0001e80000100a00 */
[----:B0-----:R-:W3:Y:S04]  /*6e330*/  LDL.LU.64 R30, [R1+0x39d0] ;  /* 0x0039d000011e7983 */ /* 0x001ee80000300a00 */
[----:B------:R-:W3:Y:S04]  /*6e340*/  LDL.LU.64 R28, [R1+0x39c8] ;  /* 0x0039c800011c7983 */ /* 0x000ee80000300a00 */
[----:B------:R-:W4:Y:S04]  /*6e350*/  LDL.LU.64 R20, [R1+0x39c0] ;  /* 0x0039c00001147983 */ /* 0x000f280000300a00 */
        /* <DEDUP_REMOVED lines=8> */
[----:B------:R-:W3:Y:S01]  /*6e3e0*/  LDL.LU R58, [R1+0x39b8] ;  /* 0x0039b800013a7983 */ /* 0x000ee20000300800 */
[----:B0-----:R-:W-:-:S02]  /*6e3f0*/  IMAD.MOV.U32 R19, RZ, RZ, R8 ;  /* 0x000000ffff137224 */ /* 0x001fc400078e0008 */
[----:B------:R-:W-:Y:S02]  /*6e400*/  IMAD.MOV.U32 R18, RZ, RZ, R9 ;  /* 0x000000ffff127224 */ /* 0x000fe400078e0009 */
[----:B------:R-:W-:Y:S02]  /*6e410*/  IMAD.MOV.U32 R17, RZ, RZ, R56 ;  /* 0x000000ffff117224 */ /* 0x000fe400078e0038 */
[----:B------:R-:W-:Y:S02]  /*6e420*/  IMAD.MOV.U32 R16, RZ, RZ, R57 ;  /* 0x000000ffff107224 */ /* 0x000fe400078e0039 */
[----:B------:R-:W-:Y:S02]  /*6e430*/  IMAD.MOV.U32 R40, RZ, RZ, R2 ;  /* 0x000000ffff287224 */ /* 0x000fe400078e0002 */
[----:B------:R-:W-:Y:S02]  /*6e440*/  IMAD.MOV.U32 R41, RZ, RZ, R0 ;  /* 0x000000ffff297224 */ /* 0x000fe400078e0000 */
[----:B------:R-:W-:Y:S01]  /*6e450*/  IMAD.MOV.U32 R59, RZ, RZ, R49 ;  /* 0x000000ffff3b7224 */ /* 0x000fe200078e0031 */
[----:B--2---:R-:W-:Y:S01]  /*6e460*/  HMMA.16816.F32 R12, R4, R8, R12 ;  /* 0x00000008040c723c */ /* 0x004fe2000000180c */
[----:B---3--:R-:W0:-:S15]  /*6e470*/  LDSM.16.MT88.4 R8, [R58+UR5+0xa080] ;  /* 0x00a080053a08783b */ /* 0x008e1e0008004200 */
[----:B------:R-:W-:-:S03]  /*6e480*/  NOP ;  /* 0x0000000000007918 */ /* 0x000fc60000000000 */
[----:B------:R-:W-:Y:S04]  /*6e490*/  STL.64 [R1+0x8e0], R12 ;  /* 0x0008e00c01007387 */ /* 0x000fe80000100a00 */
[----:B------:R-:W-:Y:S04]  /*6e4a0*/  STL.64 [R1+0x8e8], R14 ;  /* 0x0008e80e01007387 */ /* 0x000fe80000100a00 */
[----:B------:R-:W-:Y:S04]  /*6e4b0*/  STL.64 [R1+0x3948], R18 ;  /* 0x0039481201007387 */ /* 0x000fe80000100a00 */
[----:B------:R-:W-:Y:S04]  /*6e4c0*/  STL.64 [R1+0x3940], R16 ;  /* 0x0039401001007387 */ /* 0x000fe80000100a00 */
[----:B0-----:R-:W-:Y:S04]  /*6e4d0*/  STL.64 [R1+0x3958], R10 ;  /* 0x0039580a01007387 */ /* 0x001fe80000100a00 */
[----:B------:R0:W-:Y:S02]  /*6e4e0*/  STL.64 [R1+0x3950], R8 ;  /* 0x0039500801007387 */ /* 0x0001e40000100a00 */
[C---:B0-----:R-:W-:Y:S08]  /*6e4f0*/  HMMA.16816.F32 R8, R4.reuse, R48, R52 ;  /* 0x000000300408723c */ /* 0x041ff00000001834 */
[C---:B------:R-:W-:Y:S08]  /*6e500*/  HMMA.16816.F32 R16, R4.reuse, R40, R44 ;  /* 0x000000280410723c */ /* 0x040ff0000000182c */
[C---:B------:R-:W-:Y:S03]  /*6e510*/  HMMA.16816.F32 R12, R4.reuse, R32, R36 ;  /* 0x00000020040c723c */ /* 0x040fe60000001824 */
[----:B------:R-:W-:Y:S04]  /*6e520*/  STL.64 [R1+0x8d0], R8 ;  /* 0x0008d00801007387 */ /* 0x000fe80000100a00 */
[----:B------:R0:W-:Y:S02]  /*6e530*/  STL.64 [R1+0x8d8], R10 ;  /* 0x0008d80a01007387 */ /* 0x0001e40000100a00 */
[----:B0-----:R-:W-:Y:S02]  /*6e540*/  HMMA.16816.F32 R8, R4, R24, R28 ;  /* 0x000000180408723c */ /* 0x001fe4000000181c */
[----:B------:R-:W-:Y:S04]  /*6e550*/  STL.64 [R1+0x8c0], R16 ;  /* 0x0008c01001007387 */ /* 0x000fe80000100a00 */
[----:B------:R-:W-:Y:S04]  /*6e560*/  STL.64 [R1+0x8c8], R18 ;  /* 0x0008c81201007387 */ /* 0x000fe80000100a00 */
[----:B------:R-:W-:Y:S04]  /*6e570*/  STL.64 [R1+0x8b0], R12 ;  /* 0x0008b00c01007387 */ /* 0x000fe80000100a00 */
[----:B------:R-:W-:Y:S01]  /*6e580*/  STL.64 [R1+0x8b8], R14 ;  /* 0x0008b80e01007387 */ /* 0x000fe20000100a00 */
[----:B------:R-:W-:-:S04]  /*6e590*/  IMAD.MOV.U32 R58, RZ, RZ, R48 ;  /* 0x000000ffff3a7224 */ /* 0x000fc800078e0030 */
[----:B------:R0:W-:Y:S04]  /*6e5a0*/  STL.64 [R1+0x8a0], R8 ;  /* 0x0008a00801007387 */ /* 0x0001e80000100a00 */
[----:B------:R1:W-:Y:S04]  /*6e5b0*/  STL.64 [R1+0x8a8], R10 ;  /* 0x0008a80a01007387 */ /* 0x0003e80000100a00 */
[----:B------:R-:W2:Y:S04]  /*6e5c0*/  LDL.LU R48, [R1+0x1400] ;  /* 0x0014000001307983 */ /* 0x000ea80000300800 */
[----:B------:R-:W2:Y:S04]  /*6e5d0*/  LDL.LU R49, [R1+0x1404] ;  /* 0x0014040001317983 */ /* 0x000ea80000300800 */
[----:B------:R-:W2:Y:S04]  /*6e5e0*/  LDL.LU R50, [R1+0x1408] ;  /* 0x0014080001327983 */ /* 0x000ea80000300800 */
[----:B------:R-:W2:Y:S04]  /*6e5f0*/  LDL.LU R51, [R1+0x140c] ;  /* 0x00140c0001337983 */ /* 0x000ea80000300800 */
[----:B------:R-:W2:Y:S01]  /*6e600*/  LDL.LU.64 R44, [R1+0xc0] ;  /* 0x0000c000012c7983 */ /* 0x000ea20000300a00 */
[----:B------:R-:W-:-:S02]  /*6e610*/  IMAD.MOV.U32 R23, RZ, RZ, R24 ;  /* 0x000000ffff177224 */ /* 0x000fc400078e0018 */
[----:B------:R-:W-:Y:S01]  /*6e620*/  IMAD.MOV.U32 R22, RZ, RZ, R25 ;  /* 0x000000ffff167224 */ /* 0x000fe200078e0019 */
        /* <DEDUP_REMOVED lines=23> */
[----:B------:R-:W3:Y:S04]  /*6e7a0*/  LDL.64 R36, [R1+0x60] ;  /* 0x0000600001247983 */ /* 0x000ee80000100a00 */
[----:B------:R-:W-:Y:S04]  /*6e7b0*/  STL.64 [R1+0x3968], R22 ;  /* 0x0039681601007387 */ /* 0x000fe80000100a00 */
[----:B----4-:R0:W-:Y:S04]  /*6e7c0*/  STL.64 [R1+0x3960], R20 ;  /* 0x0039601401007387 */ /* 0x0101e80000100a00 */
[----:B0-----:R-:W4:Y:S04]  /*6e7d0*/  LDL.LU R20, [R1+0x13e0] ;  /* 0x0013e00001147983 */ /* 0x001f280000300800 */
[----:B------:R-:W4:Y:S04]  /*6e7e0*/  LDL.LU R21, [R1+0x13e4] ;  /* 0x0013e40001157983 */ /* 0x000f280000300800 */
[----:B------:R-:W4:Y:S04]  /*6e7f0*/  LDL.LU R22, [R1+0x13e8] ;  /* 0x0013e80001167983 */ /* 0x000f280000300800 */
[----:B------:R-:W4:Y:S01]  /*6e800*/  LDL.LU R23, [R1+0x13ec] ;  /* 0x0013ec0001177983 */ /* 0x000f220000300800 */
[----:B--2---:R-:W-:Y:S01]  /*6e810*/  HMMA.16816.F32 R48, R4, R44, R48 ;  /* 0x0000002c0430723c */ /* 0x004fe20000001830 */
[----:B------:R-:W-:-:S02]  /*6e820*/  IMAD.MOV.U32 R56, RZ, RZ, R44 ;  /* 0x000000ffff387224 */ /* 0x000fc400078e002c */
[----:B------:R-:W-:-:S15]  /*6e830*/  IMAD.MOV.U32 R57, RZ, RZ, R45 ;  /* 0x000000ffff397224 */ /* 0x000fde00078e002d */
[----:B------:R-:W-:Y:S01]  /*6e840*/  NOP ;  /* 0x0000000000007918 */ /* 0x000fe20000000000 */
[----:B------:R0:W-:Y:S04]  /*6e850*/  STL.64 [R1+0x890], R48 ;  /* 0x0008903001007387 */ /* 0x0001e80000100a00 */
[----:B------:R-:W-:Y:S04]  /*6e860*/  STL.64 [R1+0x898], R50 ;  /* 0x0008983201007387 */ /* 0x000fe80000100a00 */
[----:B0-----:R-:W2:Y:S04]  /*6e870*/  LDL.LU.64 R48, [R1+0x39b0] ;  /* 0x0039b00001307983 */ /* 0x001ea80000300a00 */
[----:B------:R-:W2:Y:S04]  /*6e880*/  LDL.LU.64 R44, [R1+0x39a8] ;  /* 0x0039a800012c7983 */ /* 0x000ea80000300a00 */
[----:B------:R-:W-:Y:S04]  /*6e890*/  STL.64 [R1+0x3978], R58 ;  /* 0x0039783a01007387 */ /* 0x000fe80000100a00 */
[----:B------:R0:W-:Y:S04]  /*6e8a0*/  STL.64 [R1+0x3970], R56 ;  /* 0x0039703801007387 */ /* 0x0001e80000100a00 */
[----:B0-----:R-:W3:Y:S02]  /*6e8b0*/  LDL.LU.64 R56, [R1+0xb0] ;  /* 0x0000b00001387983 */ /* 0x001ee40000300a00 */
[----:B---3--:R-:W-:-:S15]  /*6e8c0*/  HMMA.16816.F32 R24, R4, R56, R24 ;  /* 0x000000380418723c */ /* 0x008fde0000001818 */
[----:B------:R-:W-:-:S04]  /*6e8d0*/  NOP ;  /* 0x0000000000007918 */ /* 0x000fc80000000000 */
[----:B------:R0:W-:Y:S04]  /*6e8e0*/  STL.64 [R1+0x880], R24 ;  /* 0x0008801801007387 */ /* 0x0001e80000100a00 */
[----:B------:R-:W-:Y:S04]  /*6e8f0*/  STL.64 [R1+0x888], R26 ;  /* 0x0008881a01007387 */ /* 0x000fe80000100a00 */
[----:B0-----:R-:W3:Y:S01]  /*6e900*/  LDL.LU.64 R24, [R1+0x39a0] ;  /* 0x0039a00001187983 */ /* 0x001ee20000300a00 */
[----:B----4-:R-:W-:Y:S01]  /*6e910*/  HMMA.16816.F32 R20, R4, R32, R20 ;  /* 0x000000200414723c */ /* 0x010fe20000001814 */
[----:B------:R-:W-:-:S02]  /*6e920*/  IMAD.MOV.U32 R47, RZ, RZ, R56 ;  /* 0x000000ffff2f7224 */ /* 0x000fc400078e0038 */
[----:B------:R-:W-:-:S05]  /*6e930*/  IMAD.MOV.U32 R46, RZ, RZ, R57 ;  /* 0x000000ffff2e7224 */ /* 0x000fca00078e0039 */
[----:B------:R-:W-:Y:S04]  /*6e940*/  STL.64 [R1+0x3988], R46 ;  /* 0x0039882e01007387 */ /* 0x000fe80000100a00 */
[----:B--2---:R-:W-:Y:S07]  /*6e950*/  STL.64 [R1+0x3980], R44 ;  /* 0x0039802c01007387 */ /* 0x004fee0000100a00 */
[----:B------:R-:W-:Y:S04]  /*6e960*/  STL.64 [R1+0x870], R20 ;  /* 0x0008701401007387 */ /* 0x000fe80000100a00 */
[----:B------:R3:W-:Y:S01]  /*6e970*/  STL.64 [R1+0x878], R22 ;  /* 0x0008781601007387 */ /* 0x0007e20000100a00 */
[----:B------:R-:W-:-:S02]  /*6e980*/  IMAD.MOV.U32 R51, RZ, RZ, R32 ;  /* 0x000000ffff337224 */ /* 0x000fc400078e0020 */
[----:B------:R-:W-:-:S05]  /*6e990*/  IMAD.MOV.U32 R50, RZ, RZ, R33 ;  /* 0x000000ffff327224 */ /* 0x000fca00078e0021 */
[----:B------:R-:W-:Y:S04]  /*6e9a0*/  STL.64 [R1+0x3998], R50 ;  /* 0x0039983201007387 */ /* 0x000fe80000100a00 */
[----:B------:R-:W-:Y:S04]  /*6e9b0*/  STL.64 [R1+0x3990], R48 ;  /* 0x0039903001007387 */ /* 0x000fe80000100a00 */
[----:B------:R-:W2:Y:S01]  /*6e9c0*/  LDL.LU R32, [R1+0x1390] ;  /* 0x0013900001207983 */ /* 0x000ea20000300800 */
[C---:B------:R-:W-:Y:S08]  /*6e9d0*/  HMMA.16816.F32 R8, R4.reuse, R16, R8 ;  /* 0x000000100408723c */ /* 0x040ff00000001808 */
[----:B---3--:R-:W-:-:S15]  /*6e9e0*/  HMMA.16816.F32 R20, R4, R24, R28 ;  /* 0x000000180414723c */ /* 0x008fde000000181c */
[----:B------:R-:W-:-:S04]  /*6e9f0*/  NOP ;  /* 0x0000000000007918 */ /* 0x000fc80000000000 */
[----:B------:R-:W-:Y:S04]  /*6ea00*/  STL.64 [R1+0x860], R20 ;  /* 0x0008601401007387 */ /* 0x000fe80000100a00 */
[----:B------:R-:W-:Y:S04]  /*6ea10*/  STL.64 [R1+0x868], R22 ;  /* 0x0008681601007387 */ /* 0x000fe80000100a00 */
[----:B------:R-:W2:Y:S04]  /*6ea20*/  LDL.LU R33, [R1+0x1394] ;  /* 0x0013940001217983 */ /* 0x000ea80000300800 */
[----:B------:R-:W2:Y:S04]  /*6ea30*/  LDL.LU R34, [R1+0x1398] ;  /* 0x0013980001227983 */ /* 0x000ea80000300800 */
[----:B------:R-:W2:Y:S04]  /*6ea40*/  LDL.LU R35, [R1+0x139c] ;  /* 0x00139c0001237983 */ /* 0x000ea80000300800 */
[----:B------:R-:W2:Y:S01]  /*6ea50*/  LDL.LU.64 R28, [R1+0x50] ;  /* 0x00005000011c7983 */ /* 0x000ea20000300a00 */
[----:B------:R-:W-:-:S05]  /*6ea60*/  IMAD.MOV.U32 R26, RZ, RZ, R17 ;  /* 0x000000ffff1a7224 */ /* 0x000fca00078e0011 */
[----:B------:R-:W-:Y:S04]  /*6ea70*/  STL [R1+0x37d8], R26 ;  /* 0x0037d81a01007387 */ /* 0x000fe80000100800 */
[----:B------:R-:W-:Y:S04]  /*6ea80*/  STL.64 [R1+0x850], R8 ;  /* 0x0008500801007387 */ /* 0x000fe80000100a00 */
[----:B------:R0:W-:Y:S02]  /*6ea90*/  STL.64 [R1+0x858], R10 ;  /* 0x0008580a01007387 */ /* 0x0001e40000100a00 */
[C---:B0-----:R-:W-:Y:S08]  /*6eaa0*/  HMMA.16816.F32 R8, R4.reuse, R52, R12 ;  /* 0x000000340408723c */ /* 0x041ff0000000180c */
[----:B------:R-:W-:Y:S01]  /*6eab0*/  HMMA.16816.F32 R12, R4, R36, R40 ;  /* 0x00000024040c723c */ /* 0x000fe20000001828 */
[----:B------:R-:W-:Y:S01]  /*6eac0*/  IMAD.MOV.U32 R61, RZ, RZ, R53 ;  /* 0x000000ffff3d7224 */ /* 0x000fe200078e0035 */
[----:B------:R-:W-:-:S09]  /*6ead0*/  MOV R27, R52 ;  /* 0x00000034001b7202 */ /* 0x000fd20000000f00 */
[----:B------:R0:W-:Y:S04]  /*6eae0*/  STL.64 [R1+0x840], R8 ;  /* 0x0008400801007387 */ /* 0x0001e80000100a00 */
[----:B------:R1:W-:Y:S04]  /*6eaf0*/  STL.64 [R1+0x848], R10 ;  /* 0x0008480a01007387 */ /* 0x0003e80000100a00 */
[----:B------:R-:W-:Y:S04]  /*6eb00*/  STL [R1+0x37e0], R61 ;  /* 0x0037e03d01007387 */ /* 0x000fe80000100800 */
[----:B------:R-:W-:Y:S04]  /*6eb10*/  STL [R1+0x37dc], R27 ;  /* 0x0037dc1b01007387 */ /* 0x000fe80000100800 */
[----:B0-----:R-:W3:Y:S04]  /*6eb20*/  LDL.LU R8, [R1+0x1360] ;  /* 0x0013600001087983 */ /* 0x001ee80000300800 */
[----:B------:R0:W-:Y:S04]  /*6eb30*/  STL.64 [R1+0x830], R12 ;  /* 0x0008300c01007387 */ /* 0x0001e80000100a00 */
[----:B------:R4:W-:Y:S04]  /*6eb40*/  STL.64 [R1+0x838], R14 ;  /* 0x0008380e01007387 */ /* 0x0009e80000100a00 */
[----:B------:R-:W3:Y:S04]  /*6eb50*/  LDL.LU R9, [R1+0x1364] ;  /* 0x0013640001097983 */ /* 0x000ee80000300800 */
[----:B-1----:R-:W3:Y:S04]  /*6eb60*/  LDL.LU R10, [R1+0x1368] ;  /* 0x00136800010a7983 */ /* 0x002ee80000300800 */
        /* <DEDUP_REMOVED lines=11> */
[----:B------:R-:W3:Y:S04]  /*6ec20*/  LDL.LU.64 R16, [R1+0x20] ;  /* 0x0000200001107983 */ /* 0x000ee80000300a00 */
[----:B0-----:R-:W3:Y:S04]  /*6ec30*/  LDL.LU R12, [R1+0x1350] ;  /* 0x00135000010c7983 */ /* 0x001ee80000300800 */
[----:B------:R-:W3:Y:S04]  /*6ec40*/  LDL.LU R13, [R1+0x1354] ;  /* 0x00135400010d7983 */ /* 0x000ee80000300800 */
[----:B----4-:R-:W4:Y:S04]  /*6ec50*/  LDL.LU R14, [R1+0x1358] ;  /* 0x00135800010e7983 */ /* 0x010f280000300800 */
[----:B------:R-:W4:Y:S01]  /*6ec60*/  LDL.LU R15, [R1+0x135c] ;  /* 0x00135c00010f7983 */ /* 0x000f220000300800 */
[----:B------:R-:W-:-:S03]  /*6ec70*/  IMAD.MOV.U32 R26, RZ, RZ, R37 ;  /* 0x000000ffff1a7224 */ /* 0x000fc600078e0025 */
[----:B------:R-:W4:Y:S04]  /*6ec80*/  LDL.LU.64 R52, [R1+0x10] ;  /* 0x0000100001347983 */ /* 0x000f280000300a00 */
[----:B------:R-:W-:Y:S01]  /*6ec90*/  STL [R1+0x37e4], R26 ;  /* 0x0037e41a01007387 */ /* 0x000fe20000100800 */
[----:B--2---:R-:W-:Y:S01]  /*6eca0*/  HMMA.16816.F32 R32, R4, R28, R32 ;  /* 0x0000001c0420723c */ /* 0x004fe20000001820 */
[----:B------:R-:W-:Y:S02]  /*6ecb0*/  IMAD.MOV.U32 R60, RZ, RZ, R28 ;  /* 0x000000ffff3c7224 */ /* 0x000fe400078e001c */
[----:B------:R-:W-:-:S15]  /*6ecc0*/  IMAD.MOV.U32 R3, RZ, RZ, R29 ;  /* 0x000000ffff037224 */ /* 0x000fde00078e001d */
[----:B------:R-:W-:Y:S01]  /*6ecd0*/  NOP ;  /* 0x0000000000007918 */ /* 0x000fe20000000000 */
[----:B------:R0:W-:Y:S04]  /*6ece0*/  STL.64 [R1+0x820], R32 ;  /* 0x0008202001007387 */ /* 0x0001e80000100a00 */
[----:B------:R1:W-:Y:S04]  /*6ecf0*/  STL.64 [R1+0x828], R34 ;  /* 0x0008282201007387 */ /* 0x0003e80000100a00 */
[----:B------:R-:W2:Y:S04]  /*6ed00*/  LDL.LU R40, [R1+0x1340] ;  /* 0x0013400001287983 */ /* 0x000ea80000300800 */
[----:B------:R-:W2:Y:S04]  /*6ed10*/  LDL.LU R41, [R1+0x1344] ;  /* 0x0013440001297983 */ /* 0x000ea80000300800 */
[----:B------:R-:W2:Y:S04]  /*6ed20*/  LDL.LU R42, [R1+0x1348] ;  /* 0x00134800012a7983 */ /* 0x000ea80000300800 */
[----:B------:R-:W2:Y:S04]  /*6ed30*/  LDL.LU R43, [R1+0x134c] ;  /* 0x00134c00012b7983 */ /* 0x000ea80000300800 */
[----:B------:R-:W2:Y:S04]  /*6ed40*/  LDL.LU.64 R28, [R1] ;  /* 0x00000000011c7983 */ /* 0x000ea80000300a00 */
[----:B0-----:R-:W2:Y:S04]  /*6ed50*/  LDL.LU R32, [R1+0x1330] ;  /* 0x0013300001207983 */ /* 0x001ea80000300800 */
[----:B------:R-:W2:Y:S04]  /*6ed60*/  LDL.LU R33, [R1+0x1334] ;  /* 0x0013340001217983 */ /* 0x000ea80000300800 */
[----:B-1----:R-:W2:Y:S04]  /*6ed70*/  LDL.LU R34, [R1+0x1338] ;  /* 0x0013380001227983 */ /* 0x002ea80000300800 */
[----:B------:R-:W2:Y:S04]  /*6ed80*/  LDL.LU R35, [R1+0x133c] ;  /* 0x00133c0001237983 */ /* 0x000ea80000300800 */
[----:B------:R-:W2:Y:S04]  /*6ed90*/  LDL.LU R36, [R1+0x1320] ;  /* 0x0013200001247983 */ /* 0x000ea80000300800 */
[----:B------:R-:W2:Y:S04]  /*6eda0*/  LDL.LU R37, [R1+0x1324] ;  /* 0x0013240001257983 */ /* 0x000ea80000300800 */
[----:B------:R-:W2:Y:S04]  /*6edb0*/  LDL.LU R38, [R1+0x1328] ;  /* 0x0013280001267983 */ /* 0x000ea80000300800 */
[----:B------:R-:W2:Y:S04]  /*6edc0*/  LDL.LU R39, [R1+0x132c] ;  /* 0x00132c0001277983 */ /* 0x000ea80000300800 */
[----:B------:R-:W-:Y:S04]  /*6edd0*/  STL [R1+0x37ec], R3 ;  /* 0x0037ec0301007387 */ /* 0x000fe80000100800 */
[----:B------:R0:W-:Y:S01]  /*6ede0*/  STL [R1+0x37e8], R60 ;  /* 0x0037e83c01007387 */ /* 0x0001e20000100800 */
[C---:B---3--:R-:W-:Y:S08]  /*6edf0*/  HMMA.16816.F32 R48, R4.reuse, R44, R48 ;  /* 0x0000002c0430723c */ /* 0x048ff00000001830 */
[C---:B------:R-:W-:Y:S08]  /*6ee00*/  HMMA.16816.F32 R56, R4.reuse, R20, R56 ;  /* 0x000000140438723c */ /* 0x040ff00000001838 */
[----:B------:R-:W-:Y:S01]  /*6ee10*/  HMMA.16816.F32 R8, R4, R16, R8 ;  /* 0x000000100408723c */ /* 0x000fe20000001808 */
[----:B------:R-:W-:-:S02]  /*6ee20*/  IMAD.MOV.U32 R61, RZ, RZ, R44 ;  /* 0x000000ffff3d7224 */ /* 0x000fc400078e002c */
[----:B------:R-:W-:Y:S02]  /*6ee30*/  IMAD.MOV.U32 R27, RZ, RZ, R45 ;  /* 0x000000ffff1b7224 */ /* 0x000fe400078e002d */
[----:B0-----:R-:W-:-:S03]  /*6ee40*/  IMAD.MOV.U32 R60, RZ, RZ, R20 ;  /* 0x000000ffff3c7224 */ /* 0x001fc600078e0014 */
[----:B----4-:R-:W-:Y:S01]  /*6ee50*/  HMMA.16816.F32 R12, R4, R52, R12 ;  /* 0x00000034040c723c */ /* 0x010fe2000000180c */
[----:B------:R-:W-:Y:S04]  /*6ee60*/  STL.64 [R1+0x810], R48 ;  /* 0x0008103001007387 */ /* 0x000fe80000100a00 */
[----:B------:R0:W-:Y:S01]  /*6ee70*/  STL.64 [R1+0x818], R50 ;  /* 0x0008183201007387 */ /* 0x0001e20000100a00 */
[----:B------:R-:W-:-:S03]  /*6ee80*/  IMAD.MOV.U32 R26, RZ, RZ, R21 ;  /* 0x000000ffff1a7224 */ /* 0x000fc600078e0015 */
[----:B0-----:R-:W3:Y:S04]  /*6ee90*/  LDL.LU.64 R50, [R1+0x3998] ;  /* 0x0039980001327983 */ /* 0x001ee80000300a00 */
[----:B------:R-:W4:Y:S04]  /*6eea0*/  LDL.LU.64 R48, [R1+0x3990] ;  /* 0x0039900001307983 */ /* 0x000f280000300a00 */
[----:B------:R-:W3:Y:S04]  /*6eeb0*/  LDL.LU.64 R46, [R1+0x3988] ;  /* 0x00398800012e7983 */ /* 0x000ee80000300a00 */
[----:B------:R-:W3:Y:S04]  /*6eec0*/  LDL.LU.64 R44, [R1+0x3980] ;  /* 0x00398000012c7983 */ /* 0x000ee80000300a00 */
[----:B------:R-:W-:Y:S04]  /*6eed0*/  STL [R1+0x37f4], R61 ;  /* 0x0037f43d01007387 */ /* 0x000fe80000100800 */
[----:B------:R-:W-:Y:S04]  /*6eee0*/  STL [R1+0x37f0], R27 ;  /* 0x0037f01b01007387 */ /* 0x000fe80000100800 */
[----:B------:R-:W-:Y:S04]  /*6eef0*/  STL.64 [R1+0x800], R56 ;  /* 0x0008003801007387 */ /* 0x000fe80000100a00 */
[----:B------:R0:W-:Y:S01]  /*6ef00*/  STL.64 [R1+0x808], R58 ;  /* 0x0008083a01007387 */ /* 0x0001e20000100a00 */
[----:B------:R-:W-:-:S02]  /*6ef10*/  IMAD.MOV.U32 R2, RZ, RZ, R16 ;  /* 0x000000ffff027224 */ /* 0x000fc400078e0010 */
[----:B------:R-:W-:Y:S01]  /*6ef20*/  IMAD.MOV.U32 R0, RZ, RZ, R17 ;  /* 0x000000ffff007224 */ /* 0x000fe200078e0011 */
[----:B0-----:R-:W3:Y:S04]  /*6ef30*/  LDL.LU.64 R58, [R1+0x3978] ;  /* 0x00397800013a7983 */ /* 0x001ee80000300a00 */
[----:B------:R-:W3:Y:S04]  /*6ef40*/  LDL.LU.64 R56, [R1+0x3970] ;  /* 0x0039700001387983 */ /* 0x000ee80000300a00 */
[----:B------:R-:W3:Y:S04]  /*6ef50*/  LDL.LU.64 R22, [R1+0x3968] ;  /* 0x0039680001167983 */ /* 0x000ee80000300a00 */
[----:B------:R-:W3:Y:S04]  /*6ef60*/  LDL.LU.64 R20, [R1+0x3960] ;  /* 0x0039600001147983 */ /* 0x000ee80000300a00 */
        /* <DEDUP_REMOVED lines=48> */
[----:B------:R-:W4:Y:S04]  /*6f270*/  LDL.LU.64 R36, [R1+0x38e0] ;  /* 0x0038e00001247983 */ /* 0x000f280000300a00 */
[----:B------:R-:W-:Y:S04]  /*6f280*/  STL.64 [R1+0x3730], R34 ;  /* 0x0037302201007387 */ /* 0x000fe80000100a00 */
[----:B------:R0:W-:Y:S04]  /*6f290*/  STL.64 [R1+0x3728], R32 ;  /* 0x0037282001007387 */ /* 0x0001e80000100a00 */
[----:B0-----:R-:W4:Y:S04]  /*6f2a0*/  LDL.LU R32, [R1+0x1310] ;  /* 0x0013100001207983 */ /* 0x001f280000300800 */
[----:B------:R-:W4:Y:S04]  /*6f2b0*/  LDL.LU R33, [R1+0x1314] ;  /* 0x0013140001217983 */ /* 0x000f280000300800 */
[----:B------:R-:W4:Y:S04]  /*6f2c0*/  LDL.LU R34, [R1+0x1318] ;  /* 0x0013180001227983 */ /* 0x000f280000300800 */
[----:B------:R-:W4:Y:S01]  /*6f2d0*/  LDL.LU R35, [R1+0x131c] ;  /* 0x00131c0001237983 */ /* 0x000f220000300800 */
[C---:B---3--:R-:W-:Y:S08]  /*6f2e0*/  HMMA.16816.F32 R28, R4.reuse, R40, R28 ;  /* 0x00000028041c723c */ /* 0x048ff0000000181c */
[C---:B------:R-:W-:Y:S01]  /*6f2f0*/  HMMA.16816.F32 R24, R4.reuse, R44, R24 ;  /* 0x0000002c0418723c */ /* 0x040fe20000001818 */
[----:B--2---:R-:W-:Y:S07]  /*6f300*/  STL.64 [R1+0x3720], R38 ;  /* 0x0037202601007387 */ /* 0x004fee0000100a00 */
[----:B----4-:R-:W-:Y:S01]  /*6f310*/  HMMA.16816.F32 R32, R4, R36, R32 ;  /* 0x000000240420723c */ /* 0x010fe20000001820 */
[----:B------:R-:W-:-:S15]  /*6f320*/  STL.64 [R1+0x3718], R36 ;  /* 0x0037182401007387 */ /* 0x000fde0000100a00 */
[----:B------:R-:W-:-:S03]  /*6f330*/  NOP ;  /* 0x0000000000007918 */ /* 0x000fc60000000000 */
[----:B------:R-:W-:Y:S04]  /*6f340*/  STL.64 [R1+0x7a0], R32 ;  /* 0x0007a02001007387 */ /* 0x000fe80000100a00 */
[----:B------:R-:W-:Y:S04]  /*6f350*/  STL.64 [R1+0x7a8], R34 ;  /* 0x0007a82201007387 */ /* 0x000fe80000100a00 */
[----:B------:R-:W-:Y:S04]  /*6f360*/  STL.64 [R1+0x3710], R42 ;  /* 0x0037102a01007387 */ /* 0x000fe80000100a00 */
[----:B------:R-:W-:Y:S04]  /*6f370*/  STL.64 [R1+0x3708], R40 ;  /* 0x0037082801007387 */ /* 0x000fe80000100a00 */
[----:B------:R0:W-:Y:S04]  /*6f380*/  STL.64 [R1+0x790], R28 ;  /* 0x0007901c01007387 */ /* 0x0001e80000100a00 */
[----:B------:R1:W-:Y:S04]  /*6f390*/  STL.64 [R1+0x798], R30 ;  /* 0x0007981e01007387 */ /* 0x0003e80000100a00 */
[----:B0-----:R-:W2:Y:S04]  /*6f3a0*/  LDL.LU R28, [R1+0x670] ;  /* 0x00067000011c7983 */ /* 0x001ea80000300800 */
[----:B------:R-:W-:Y:S04]  /*6f3b0*/  STL.64 [R1+0x780], R24 ;  /* 0x0007801801007387 */ /* 0x000fe80000100a00 */
[----:B------:R-:W-:Y:S04]  /*6f3c0*/  STL.64 [R1+0x788], R26 ;  /* 0x0007881a01007387 */ /* 0x000fe80000100a00 */
[----:B------:R-:W2:Y:S04]  /*6f3d0*/  LDL.LU R29, [R1+0x674] ;  /* 0x00067400011d7983 */ /* 0x000ea80000300800 */
[----:B-1----:R-:W3:Y:S04]  /*6f3e0*/  LDL.LU R30, [R1+0x678] ;  /* 0x00067800011e7983 */ /* 0x002ee80000300800 */
[----:B------:R-:W3:Y:S01]  /*6f3f0*/  LDL.LU R31, [R1+0x67c] ;  /* 0x00067c00011f7983 */ /* 0x000ee20000300800 */
[----:B------:R-:W-:-:S02]  /*6f400*/  IMAD.MOV.U32 R32, RZ, RZ, R51 ;  /* 0x000000ffff207224 */ /* 0x000fc400078e0033 */
[----:B------:R-:W-:Y:S02]  /*6f410*/  IMAD.MOV.U32 R33, RZ, RZ, R50 ;  /* 0x000000ffff217224 */ /* 0x000fe400078e0032 */
[----:B------:R-:W-:Y:S02]  /*6f420*/  IMAD.MOV.U32 R40, RZ, RZ, R47 ;  /* 0x000000ffff287224 */ /* 0x000fe400078e002f */
[----:B------:R-:W-:Y:S01]  /*6f430*/  IMAD.MOV.U32 R41, RZ, RZ, R46 ;  /* 0x000000ffff297224 */ /* 0x000fe200078e002e */
[----:B---3--:R-:W-:Y:S04]  /*6f440*/  STL.64 [R1+0x3818], R30 ;  /* 0x0038181e01007387 */ /* 0x008fe80000100a00 */
[----:B--2---:R0:W-:Y:S04]  /*6f450*/  STL.64 [R1+0x3810], R28 ;  /* 0x0038101c01007387 */ /* 0x0041e80000100a00 */
[----:B0-----:R-:W2:Y:S04]  /*6f460*/  LDL.LU R28, [R1+0x12d0] ;  /* 0x0012d000011c7983 */ /* 0x001ea80000300800 */
[----:B------:R-:W2:Y:S04]  /*6f470*/  LDL.LU R29, [R1+0x12d4] ;  /* 0x0012d400011d7983 */ /* 0x000ea80000300800 */
[----:B------:R-:W2:Y:S04]  /*6f480*/  LDL.LU R30, [R1+0x12d8] ;  /* 0x0012d800011e7983 */ /* 0x000ea80000300800 */
[----:B------:R-:W2:Y:S04]  /*6f490*/  LDL.LU R31, [R1+0x12dc] ;  /* 0x0012dc00011f7983 */ /* 0x000ea80000300800 */
[----:B------:R-:W3:Y:S04]  /*6f4a0*/  LDL.LU R51, [R1+0x38dc] ;  /* 0x0038dc0001337983 */ /* 0x000ee80000300800 */
[----:B------:R-:W3:Y:S04]  /*6f4b0*/  LDL.LU R50, [R1+0x38d8] ;  /* 0x0038d80001327983 */ /* 0x000ee80000300800 */
[----:B------:R0:W-:Y:S04]  /*6f4c0*/  STL.64 [R1+0x3820], R32 ;  /* 0x0038202001007387 */ /* 0x0001e80000100a00 */
[----:B0-----:R-:W4:Y:S04]  /*6f4d0*/  LDL.LU R32, [R1+0x12e0] ;  /* 0x0012e00001207983 */ /* 0x001f280000300800 */
[----:B------:R-:W4:Y:S04]  /*6f4e0*/  LDL.LU R33, [R1+0x12e4] ;  /* 0x0012e40001217983 */ /* 0x000f280000300800 */
[----:B------:R-:W4:Y:S04]  /*6f4f0*/  LDL.LU R34, [R1+0x12e8] ;  /* 0x0012e80001227983 */ /* 0x000f280000300800 */
[----:B------:R-:W4:Y:S04]  /*6f500*/  LDL.LU R35, [R1+0x12ec] ;  /* 0x0012ec0001237983 */ /* 0x000f280000300800 */
[----:B------:R-:W2:Y:S04]  /*6f510*/  LDL.LU R47, [R1+0x38d4] ;  /* 0x0038d400012f7983 */ /* 0x000ea80000300800 */
[----:B------:R-:W2:Y:S04]  /*6f520*/  LDL.LU R46, [R1+0x38d0] ;  /* 0x0038d000012e7983 */ /* 0x000ea80000300800 */
[----:B------:R-:W2:Y:S04]  /*6f530*/  LDL.LU R24, [R1+0x1150] ;  /* 0x0011500001187983 */ /* 0x000ea80000300800 */
[----:B------:R-:W2:Y:S04]  /*6f540*/  LDL.LU R25, [R1+0x1154] ;  /* 0x0011540001197983 */ /* 0x000ea80000300800 */
[----:B------:R-:W2:Y:S04]  /*6f550*/  LDL.LU R26, [R1+0x1158] ;  /* 0x00115800011a7983 */ /* 0x000ea80000300800 */
[----:B------:R-:W2:Y:S04]  /*6f560*/  LDL.LU R27, [R1+0x115c] ;  /* 0x00115c00011b7983 */ /* 0x000ea80000300800 */
[----:B------:R-:W-:Y:S04]  /*6f570*/  STL.64 [R1+0x3828], R40 ;  /* 0x0038282801007387 */ /* 0x000fe80000100a00 */
[----:B------:R-:W2:Y:S04]  /*6f580*/  LDL.LU R36, [R1+0x680] ;  /* 0x0006800001247983 */ /* 0x000ea80000300800 */
[----:B------:R-:W2:Y:S04]  /*6f590*/  LDL.LU R37, [R1+0x684] ;  /* 0x0006840001257983 */ /* 0x000ea80000300800 */
[----:B------:R-:W2:Y:S04]  /*6f5a0*/  LDL.LU R38, [R1+0x688] ;  /* 0x0006880001267983 */ /* 0x000ea80000300800 */
[----:B------:R-:W2:Y:S04]  /*6f5b0*/  LDL.LU R39, [R1+0x68c] ;  /* 0x00068c0001277983 */ /* 0x000ea80000300800 */
[----:B--2---:R-:W-:Y:S04]  /*6f5c0*/  STL.64 [R1+0x3838], R38 ;  /* 0x0038382601007387 */ /* 0x004fe80000100a00 */
[----:B------:R-:W-:Y:S04]  /*6f5d0*/  STL.64 [R1+0x3830], R36 ;  /* 0x0038302401007387 */ /* 0x000fe80000100a00 */
[----:B------:R-:W-:Y:S04]  /*6f5e0*/  STL.64 [R1+0x3700], R46 ;  /* 0x0037002e01007387 */ /* 0x000fe80000100a00 */
[----:B------:R0:W-:Y:S04]  /*6f5f0*/  STL.64 [R1+0x36f8], R44 ;  /* 0x0036f82c01007387 */ /* 0x0001e80000100a00 */
[----:B0-----:R-:W2:Y:S04]  /*6f600*/  LDL.LU R44, [R1+0x690] ;  /* 0x00069000012c7983 */ /* 0x001ea80000300800 */
[----:B------:R-:W2:Y:S04]  /*6f610*/  LDL.LU R45, [R1+0x694] ;  /* 0x00069400012d7983 */ /* 0x000ea80000300800 */
[----:B------:R-:W2:Y:S04]  /*6f620*/  LDL.LU R46, [R1+0x698] ;  /* 0x00069800012e7983 */ /* 0x000ea80000300800 */
[----:B------:R-:W2:Y:S01]  /*6f630*/  LDL.LU R47, [R1+0x69c] ;  /* 0x00069c00012f7983 */ /* 0x000ea20000300800 */
[C---:B----4-:R-:W-:Y:S08]  /*6f640*/  HMMA.16816.F32 R32, R4.reuse, R48, R32 ;  /* 0x000000300420723c */ /* 0x050ff00000001820 */
[----:B------:R-:W-:Y:S01]  /*6f650*/  HMMA.16816.F32 R28, R4, R52, R28 ;  /* 0x00000034041c723c */ /* 0x000fe2000000181c */
[----:B--2---:R-:W-:Y:S04]  /*6f660*/  STL.64 [R1+0x3848], R46 ;  /* 0x0038482e01007387 */ /* 0x004fe80000100a00 */
[----:B------:R-:W-:Y:S04]  /*6f670*/  STL.64 [R1+0x3840], R44 ;  /* 0x0038402c01007387 */ /* 0x000fe80000100a00 */
[----:B---3--:R-:W-:Y:S04]  /*6f680*/  STL.64 [R1+0x36f0], R50 ;  /* 0x0036f03201007387 */ /* 0x008fe80000100a00 */
[----:B------:R0:W-:Y:S04]  /*6f690*/  STL.64 [R1+0x36e8], R48 ;  /* 0x0036e83001007387 */ /* 0x0001e80000100a00 */
[----:B------:R-:W-:Y:S04]  /*6f6a0*/  STL.64 [R1+0x770], R32 ;  /* 0x0007702001007387 */ /* 0x000fe80000100a00 */
[----:B------:R-:W-:Y:S01]  /*6f6b0*/  STL.64 [R1+0x778], R34 ;  /* 0x0007782201007387 */ /* 0x000fe20000100a00 */
[----:B0-----:R-:W-:-:S02]  /*6f6c0*/  IMAD.MOV.U32 R48, RZ, RZ, R56 ;  /* 0x000000ffff307224 */ /* 0x001fc400078e0038 */
[----:B------:R-:W-:Y:S01]  /*6f6d0*/  IMAD.MOV.U32 R49, RZ, RZ, R57 ;  /* 0x000000ffff317224 */ /* 0x000fe200078e0039 */
[----:B------:R-:W2:Y:S04]  /*6f6e0*/  LDL.LU R56, [R1+0x38cc] ;  /* 0x0038cc0001387983 */ /* 0x000ea80000300800 */
[----:B------:R-:W2:Y:S04]  /*6f6f0*/  LDL.LU R57, [R1+0x38c8] ;  /* 0x0038c80001397983 */ /* 0x000ea80000300800 */
[----:B------:R-:W-:Y:S04]  /*6f700*/  STL.64 [R1+0x3850], R48 ;  /* 0x0038503001007387 */ /* 0x000fe80000100a00 */
[----:B------:R-:W-:Y:S04]  /*6f710*/  STL.64 [R1+0x3750], R54 ;  /* 0x0037503601007387 */ /* 0x000fe80000100a00 */
[----:B------:R0:W-:Y:S04]  /*6f720*/  STL.64 [R1+0x3748], R52 ;  /* 0x0037483401007387 */ /* 0x0001e80000100a00 */
[----:B------:R1:W-:Y:S04]  /*6f730*/  STL.64 [R1+0x760], R28 ;  /* 0x0007601c01007387 */ /* 0x0003e80000100a00 */
[----:B------:R-:W-:Y:S04]  /*6f740*/  STL.64 [R1+0x768], R30 ;  /* 0x0007681e01007387 */ /* 0x000fe80000100a00 */
[----:B0-----:R-:W3:Y:S04]  /*6f750*/  LDL.LU R52, [R1+0x6a0] ;  /* 0x0006a00001347983 */ /* 0x001ee80000300800 */
[----:B------:R-:W3:Y:S04]  /*6f760*/  LDL.LU R53, [R1+0x6a4] ;  /* 0x0006a40001357983 */ /* 0x000ee80000300800 */
[----:B------:R-:W4:Y:S04]  /*6f770*/  LDL.LU R54, [R1+0x6a8] ;  /* 0x0006a80001367983 */ /* 0x000f280000300800 */
[----:B------:R-:W4:Y:S01]  /*6f780*/  LDL.LU R55, [R1+0x6ac] ;  /* 0x0006ac0001377983 */ /* 0x000f220000300800 */
[----:B-1----:R-:W-:-:S02]  /*6f790*/  IMAD.MOV.U32 R28, RZ, RZ, R58 ;  /* 0x000000ffff1c7224 */ /* 0x002fc400078e003a */
[----:B------:R-:W-:Y:S01]  /*6f7a0*/  IMAD.MOV.U32 R29, RZ, RZ, R59 ;  /* 0x000000ffff1d7224 */ /* 0x000fe200078e003b */
[----:B--2---:R-:W-:Y:S01]  /*6f7b0*/  HMMA.16816.F32 R4, R4, R56, R24 ;  /* 0x000000380404723c */ /* 0x004fe20000001818 */
[----:B----4-:R0:W-:Y:S04]  /*6f7c0*/  STL.64 [R1+0x3860], R54 ;  /* 0x0038603601007387 */ /* 0x0101e80000100a00 */
[----:B---3--:R-:W-:Y:S04]  /*6f7d0*/  STL.64 [R1+0x3858], R52 ;  /* 0x0038583401007387 */ /* 0x008fe80000100a00 */
[----:B------:R-:W2:Y:S10]  /*6f7e0*/  LDL.LU R58, [R1+0x38c4] ;  /* 0x0038c400013a7983 */ /* 0x000eb40000300800 */
[----:B------:R-:W-:Y:S04]  /*6f7f0*/  STL.64 [R1+0x2f0], R4 ;  /* 0x0002f00401007387 */ /* 0x000fe80000100a00 */
[----:B------:R-:W-:Y:S04]  /*6f800*/  STL.64 [R1+0x2f8], R6 ;  /* 0x0002f80601007387 */ /* 0x000fe80000100a00 */
[----:B------:R-:W2:Y:S04]  /*6f810*/  LDL.LU R59, [R1+0x38c0] ;  /* 0x0038c000013b7983 */ /* 0x000ea80000300800 */
[----:B------:R-:W-:Y:S04]  /*6f820*/  STL.64 [R1+0x3868], R28 ;  /* 0x0038681c01007387 */ /* 0x000fe80000100a00 */
[----:B------:R-:W3:Y:S04]  /*6f830*/  LDL.LU R32, [R1+0x6e0] ;  /* 0x0006e00001207983 */ /* 0x000ee80000300800 */
[----:B------:R-:W3:Y:S04]  /*6f840*/  LDL.LU R33, [R1+0x6e4] ;  /* 0x0006e40001217983 */ /* 0x000ee80000300800 */
[----:B------:R-:W4:Y:S04]  /*6f850*/  LDL.LU R34, [R1+0x6e8] ;  /* 0x0006e80001227983 */ /* 0x000f280000300800 */
[----:B------:R-:W4:Y:S01]  /*6f860*/  LDL.LU R35, [R1+0x6ec] ;  /* 0x0006ec0001237983 */ /* 0x000f220000300800 */
[----:B------:R-:W-:Y:S01]  /*6f870*/  MOV R40, R19 ;  /* 0x0000001300287202 */ /* 0x000fe20000000f00 */
[----:B------:R-:W-:-:S02]  /*6f880*/  IMAD.MOV.U32 R41, RZ, RZ, R18 ;  /* 0x000000ffff297224 */ /* 0x000fc400078e0012 */
[----:B----4-:R-:W-:Y:S04]  /*6f890*/  STL.64 [R1+0x3878], R34 ;  /* 0x0038782201007387 */ /* 0x010fe80000100a00 */
[----:B---3--:R1:W-:Y:S04]  /*6f8a0*/  STL.64 [R1+0x3870], R32 ;  /* 0x0038702001007387 */ /* 0x0083e80000100a00 */
[----:B------:R-:W-:Y:S04]  /*6f8b0*/  STL.64 [R1+0x3880], R40 ;  /* 0x0038802801007387 */ /* 0x000fe80000100a00 */
[----:B------:R-:W3:Y:S04]  /*6f8c0*/  LDL.LU R36, [R1+0x6f0] ;  /* 0x0006f00001247983 */ /* 0x000ee80000300800 */
[----:B------:R-:W3:Y:S04]  /*6f8d0*/  LDL.LU R37, [R1+0x6f4] ;  /* 0x0006f40001257983 */ /* 0x000ee80000300800 */
[----:B------:R-:W4:Y:S04]  /*6f8e0*/  LDL.LU R38, [R1+0x6f8] ;  /* 0x0006f80001267983 */ /* 0x000f280000300800 */
[----:B------:R-:W4:Y:S01]  /*6f8f0*/  LDL.LU R39, [R1+0x6fc] ;  /* 0x0006fc0001277983 */ /* 0x000f220000300800 */
[----:B------:R-:W-:-:S02]  /*6f900*/  IMAD.MOV.U32 R45, RZ, RZ, R16 ;  /* 0x000000ffff2d7224 */ /* 0x000fc400078e0010 */
[----:B------:R-:W-:Y:S01]  /*6f910*/  IMAD.MOV.U32 R44, RZ, RZ, R17 ;  /* 0x000000ffff2c7224 */ /* 0x000fe200078e0011 */
[----:B------:R-:W0:Y:S02]  /*6f920*/  S2R R47, SR_TID.X ;  /* 0x00000000002f7919 */ /* 0x000e240000002100 */
[C---:B0-----:R-:W-:Y:S01]  /*6f930*/  LOP3.LUT R55, R47.reuse, 0x7, RZ, 0xc0, !PT ;  /* 0x000000072f377812 */ /* 0x041fe200078ec0ff */
[----:B----4-:R-:W-:Y:S04]  /*6f940*/  STL.64 [R1+0x3890], R38 ;  /* 0x0038902601007387 */ /* 0x010fe80000100a00 */
[----:B---3--:R0:W-:Y:S04]  /*6f950*/  STL.64 [R1+0x3888], R36 ;  /* 0x0038882401007387 */ /* 0x0081e80000100a00 */
[----:B------:R-:W3:Y:S04]  /*6f960*/  LDL.LU R48, [R1+0x700] ;  /* 0x0007000001307983 */ /* 0x000ee80000300800 */
[----:B------:R-:W3:Y:S04]  /*6f970*/  LDL.LU R49, [R1+0x704] ;  /* 0x0007040001317983 */ /* 0x000ee80000300800 */
[----:B------:R-:W3:Y:S04]  /*6f980*/  LDL.LU R50, [R1+0x708] ;  /* 0x0007080001327983 */ /* 0x000ee80000300800 */
[----:B------:R-:W3:Y:S04]  /*6f990*/  LDL.LU R51, [R1+0x70c] ;  /* 0x00070c0001337983 */ /* 0x000ee80000300800 */
[----:B------:R-:W4:Y:S04]  /*6f9a0*/  LDL.LU R16, [R1+0x750] ;  /* 0x0007500001107983 */ /* 0x000f280000300800 */
[----:B------:R-:W4:Y:S04]  /*6f9b0*/  LDL.LU R17, [R1+0x754] ;  /* 0x0007540001117983 */ /* 0x000f280000300800 */
[----:B------:R-:W4:Y:S04]  /*6f9c0*/  LDL.LU R18, [R1+0x758] ;  /* 0x0007580001127983 */ /* 0x000f280000300800 */
[----:B------:R-:W4:Y:S01]  /*6f9d0*/  LDL.LU R19, [R1+0x75c] ;  /* 0x00075c0001137983 */ /* 0x000f220000300800 */
[----:B------:R-:W-:-:S02]  /*6f9e0*/  IMAD.SHL.U32 R46, R47, 0x80, RZ ;  /* 0x000000802f2e7824 */ /* 0x000fc400078e00ff */
[----:B------:R-:W-:Y:S02]  /*6f9f0*/  IMAD R55, R55, 0x110, RZ ;  /* 0x0000011037377824 */ /* 0x000fe400078e02ff */
[----:B------:R-:W-:-:S05]  /*6fa00*/  IMAD.SHL.U32 R47, R47, 0x2, RZ ;  /* 0x000000022f2f7824 */ /* 0x000fca00078e00ff */
[----:B------:R-:W-:-:S04]  /*6fa10*/  LOP3.LUT R47, R55, 0x10, R47, 0x78, !PT ;  /* 0x00000010372f7812 */ /* 0x000fc800078e782f */
[----:B------:R-:W-:-:S05]  /*6fa20*/  LOP3.LUT R47, R47, 0x800, R46, 0xf8, !PT ;  /* 0x000008002f2f7812 */ /* 0x000fca00078ef82e */
[----:B------:R-:W2:Y:S01]  /*6fa30*/  LDSM.16.MT88.4 R4, [R47+UR5+0xb000] ;  /* 0x00b000052f04783b */ /* 0x000ea20008004200 */
[----:B-1----:R-:W-:Y:S02]  /*6fa40*/  IMAD.MOV.U32 R33, RZ, RZ, R12 ;  /* 0x000000ffff217224 */ /* 0x002fe400078e000c */
[----:B------:R-:W-:Y:S01]  /*6fa50*/  IMAD.MOV.U32 R32, RZ, RZ, R13 ;  /* 0x000000ffff207224 */ /* 0x000fe200078e000d */
[----:B------:R-:W3:Y:S01]  /*6fa60*/  LDL.LU R12, [R1+0x740] ;  /* 0x00074000010c7983 */ /* 0x000ee20000300800 */
[----:B------:R-:W-:-:S03]  /*6fa70*/  IMAD.MOV.U32 R53, RZ, RZ, R14 ;  /* 0x000000ffff357224 */ /* 0x000fc600078e000e */
[----:B------:R-:W3:Y:S01]  /*6fa80*/  LDL.LU R13, [R1+0x744] ;  /* 0x00074400010d7983 */ /* 0x000ee20000300800 */
[----:B------:R-:W-:-:S03]  /*6fa90*/  IMAD.MOV.U32 R52, RZ, RZ, R15 ;  /* 0x000000ffff347224 */ /* 0x000fc600078e000f */
        /* <DEDUP_REMOVED lines=18> */
[----:B--2---:R-:W-:Y:S04]  /*6fbc0*/  STL.64 [R1+0x3760], R58 ;  /* 0x0037603a01007387 */ /* 0x004fe80000100a00 */
[----:B------:R0:W-:Y:S02]  /*6fbd0*/  STL.64 [R1+0x3758], R56 ;  /* 0x0037583801007387 */ /* 0x0001e40000100a00 */
[----:B0-----:R-:W-:-:S02]  /*6fbe0*/  IMAD.MOV.U32 R56, RZ, RZ, R23 ;  /* 0x000000ffff387224 */ /* 0x001fc400078e0017 */
[----:B------:R-:W-:Y:S01]  /*6fbf0*/  IMAD.MOV.U32 R57, RZ, RZ, R22 ;  /* 0x000000ffff397224 */ /* 0x000fe200078e0016 */
[----:B------:R-:W2:Y:S04]  /*6fc00*/  LDL.LU R23, [R1+0x38bc] ;  /* 0x0038bc0001177983 */ /* 0x000ea80000300800 */
        /* <DEDUP_REMOVED lines=11> */
[----:B0-----:R-:W4:Y:S04]  /*6fcc0*/  LDL.LU.64 R18, [R1+0x38b0] ;  /* 0x0038b00001127983 */ /* 0x001f280000300a00 */
[----:B------:R-:W3:Y:S04]  /*6fcd0*/  LDL.LU.64 R16, [R1+0x38a8] ;  /* 0x0038a80001107983 */ /* 0x000ee80000300a00 */
[----:B--2---:R-:W-:Y:S04]  /*6fce0*/  STL.64 [R1+0x3778], R22 ;  /* 0x0037781601007387 */ /* 0x004fe80000100a00 */
[----:B------:R-:W2:Y:S04]  /*6fcf0*/  LDL.LU R20, [R1+0xe0] ;  /* 0x0000e00001147983 */ /* 0x000ea80000300800 */
[----:B------:R-:W2:Y:S01]  /*6fd00*/  LDL.LU R21, [R1+0xe4] ;  /* 0x0000e40001157983 */ /* 0x000ea20000300800 */
[----:B---3--:R-:W-:-:S15]  /*6fd10*/  HMMA.16816.F32 R12, R8, R16, R12 ;  /* 0x00000010080c723c */ /* 0x008fde000000180c */
[----:B------:R-:W-:-:S04]  /*6fd20*/  NOP ;  /* 0x0000000000007918 */ /* 0x000fc80000000000 */
[----:B------:R-:W-:Y:S04]  /*6fd30*/  STL.64 [R1+0x740], R12 ;  /* 0x0007400c01007387 */ /* 0x000fe80000100a00 */
[----:B------:R0:W-:Y:S04]  /*6fd40*/  STL.64 [R1+0x748], R14 ;  /* 0x0007480e01007387 */ /* 0x0001e80000100a00 */
[----:B0-----:R-:W3:Y:S04]  /*6fd50*/  LDL.LU.64 R14, [R1+0x38a0] ;  /* 0x0038a000010e7983 */ /* 0x001ee80000300a00 */
[----:B------:R-:W2:Y:S01]  /*6fd60*/  LDL.LU.64 R12, [R1+0x3898] ;  /* 0x00389800010c7983 */ /* 0x000ea20000300a00 */
[C---:B------:R-:W-:Y:S03]  /*6fd70*/  HMMA.16816.F32 R32, R8.reuse, R32, R40 ;  /* 0x000000200820723c */ /* 0x040fe60000001828 */
[----:B----4-:R0:W-:Y:S04]  /*6fd80*/  STL.64 [R1+0x3780], R18 ;  /* 0x0037801201007387 */ /* 0x0101e80000100a00 */
[----:B------:R-:W4:Y:S04]  /*6fd90*/  LDL.LU R16, [R1+0x6c0] ;  /* 0x0006c00001107983 */ /* 0x000f280000300800 */
[----:B------:R-:W4:Y:S04]  /*6fda0*/  LDL.LU R17, [R1+0x6c4] ;  /* 0x0006c40001117983 */ /* 0x000f280000300800 */
[----:B0-----:R-:W4:Y:S04]  /*6fdb0*/  LDL.LU R18, [R1+0x6c8] ;  /* 0x0006c80001127983 */ /* 0x001f280000300800 */
[----:B------:R-:W4:Y:S01]  /*6fdc0*/  LDL.LU R19, [R1+0x6cc] ;  /* 0x0006cc0001137983 */ /* 0x000f220000300800 */
[C---:B------:R-:W-:Y:S08]  /*6fdd0*/  HMMA.16816.F32 R52, R8.reuse, R52, R28 ;  /* 0x000000340834723c */ /* 0x040ff0000000181c */
[----:B--2---:R-:W-:-:S15]  /*6fde0*/  HMMA.16816.F32 R36, R8, R12, R36 ;  /* 0x0000000c0824723c */ /* 0x004fde0000001824 */
[----:B------:R-:W-:-:S04]  /*6fdf0*/  NOP ;  /* 0x0000000000007918 */ /* 0x000fc80000000000 */
[----:B------:R-:W-:Y:S04]  /*6fe00*/  STL.64 [R1+0x730], R36 ;  /* 0x0007302401007387 */ /* 0x000fe80000100a00 */
[----:B------:R0:W-:Y:S04]  /*6fe10*/  STL.64 [R1+0x738], R38 ;  /* 0x0007382601007387 */ /* 0x0001e80000100a00 */
[----:B0-----:R-:W2:Y:S04]  /*6fe20*/  LDL.LU.64 R38, [R1+0x3890] ;  /* 0x0038900001267983 */ /* 0x001ea80000300a00 */
[----:B------:R-:W2:Y:S04]  /*6fe30*/  LDL.LU.64 R36, [R1+0x3888] ;  /* 0x0038880001247983 */ /* 0x000ea80000300a00 */
[----:B---3--:R-:W-:Y:S04]  /*6fe40*/  STL.64 [R1+0x3788], R14 ;  /* 0x0037880e01007387 */ /* 0x008fe80000100a00 */
[----:B------:R-:W3:Y:S04]  /*6fe50*/  LDL.LU R12, [R1+0xf0] ;  /* 0x0000f000010c7983 */ /* 0x000ee80000300800 */
[----:B------:R-:W3:Y:S04]  /*6fe60*/  LDL.LU R13, [R1+0xf4] ;  /* 0x0000f400010d7983 */ /* 0x000ee80000300800 */
[----:B------:R-:W2:Y:S04]  /*6fe70*/  LDL.LU.64 R40, [R1+0x3880] ;  /* 0x0038800001287983 */ /* 0x000ea80000300a00 */
[----:B------:R-:W-:Y:S04]  /*6fe80*/  STL.64 [R1+0x720], R32 ;  /* 0x0007202001007387 */ /* 0x000fe80000100a00 */
[----:B------:R0:W-:Y:S04]  /*6fe90*/  STL.64 [R1+0x728], R34 ;  /* 0x0007282201007387 */ /* 0x0001e80000100a00 */
[----:B0-----:R-:W3:Y:S04]  /*6fea0*/  LDL.LU.64 R34, [R1+0x3878] ;  /* 0x0038780001227983 */ /* 0x001ee80000300a00 */
        /* <DEDUP_REMOVED lines=12> */
[C---:B--2---:R-:W-:Y:S03]  /*6ff70*/  HMMA.16816.F32 R40, R8.reuse, R40, R36 ;  /* 0x000000280828723c */ /* 0x044fe60000001824 */
[----:B------:R-:W2:Y:S04]  /*6ff80*/  LDL.LU.64 R38, [R1+0x3838] ;  /* 0x0038380001267983 */ /* 0x000ea80000300a00 */
[----:B------:R-:W2:Y:S01]  /*6ff90*/  LDL.LU.64 R36, [R1+0x3830] ;  /* 0x0038300001247983 */ /* 0x000ea20000300a00 */
[C---:B---3--:R-:W-:Y:S11]  /*6ffa0*/  HMMA.16816.F32 R28, R8.reuse, R28, R32 ;  /* 0x0000001c081c723c */ /* 0x048ff60000001820 */
[----:B------:R0:W-:Y:S04]  /*6ffb0*/  STL.64 [R1+0x6f0], R40 ;  /* 0x0006f02801007387 */ /* 0x0001e80000100a00 */
[----:B------:R-:W-:Y:S01]  /*6ffc0*/  STL.64 [R1+0x6f8], R42 ;  /* 0x0006f82a01007387 */ /* 0x000fe20000100a00 */
[C---:B------:R-:W-:Y:S03]  /*6ffd0*/  HMMA.16816.F32 R12, R8.reuse, R12, R24 ;  /* 0x0000000c080c723c */ /* 0x040fe60000001818 */
[----:B0-----:R-:W3:Y:S04]  /*6ffe0*/  LDL.LU.64 R40, [R1+0x3828] ;  /* 0x0038280001287983 */ /* 0x001ee80000300a00 */
[----:B------:R-:W2:Y:S04]  /*6fff0*/  LDL.LU.64 R32, [R1+0x3820] ;  /* 0x0038200001207983 */ /* 0x000ea80000300a00 */
[----:B------:R-:W-:Y:S04]  /*70000*/  STL.64 [R1+0x6e0], R28 ;  /* 0x0006e01c01007387 */ /* 0x000fe80000100a00 */
[----:B------:R0:W-:Y:S04]  /*70010*/  STL.64 [R1+0x6e8], R30 ;  /* 0x0006e81e01007387 */ /* 0x0001e80000100a00 */
[----:B0-----:R-:W2:Y:S04]  /*70020*/  LDL.LU.64 R30, [R1+0x3818] ;  /* 0x00381800011e7983 */ /* 0x001ea80000300a00 */
[----:B------:R-:W2:Y:S04]  /*70030*/  LDL.LU.64 R28, [R1+0x3810] ;  /* 0x00381000011c7983 */ /* 0x000ea80000300a00 */
[----:B------:R-:W2:Y:S04]  /*70040*/  LDL.LU.64 R26, [R1+0x3808] ;  /* 0x00380800011a7983 */ /* 0x000ea80000300a00 */
[----:B------:R-:W2:Y:S01]  /*70050*/  LDL.LU.64 R24, [R1+0x3800] ;  /* 0x0038000001187983 */ /* 0x000ea20000300a00 */
[C---:B----4-:R-:W-:Y:S03]  /*70060*/  HMMA.16816.F32 R16, R8.reuse, R20, R16 ;  /* 0x000000140810723c */ /* 0x050fe60000001810 */
[----:B------:R-:W-:Y:S04]  /*70070*/  STL.64 [R1+0x6d0], R12 ;  /* 0x0006d00c01007387 */ /* 0x000fe80000100a00 */
[----:B------:R0:W-:Y:S02]  /*70080*/  STL.64 [R1+0x6d8], R14 ;  /* 0x0006d80e01007387 */ /* 0x0001e40000100a00 */
[C---:B0-----:R-:W-:Y:S08]  /*70090*/  HMMA.16816.F32 R12, R8.reuse, R56, R4 ;  /* 0x00000038080c723c */ /* 0x041ff00000001804 */
[C---:B------:R-:W-:Y:S02]  /*700a0*/  HMMA.16816.F32 R4, R8.reuse, R48, R52 ;  /* 0x000000300804723c */ /* 0x040fe40000001834 */
[----:B------:R-:W-:Y:S04]  /*700b0*/  STL.64 [R1+0x6c0], R16 ;  /* 0x0006c01001007387 */ /* 0x000fe80000100a00 */
[----:B------:R3:W-:Y:S05]  /*700c0*/  STL.64 [R1+0x6c8], R18 ;  /* 0x0006c81201007387 */ /* 0x0007ea0000100a00 */
[----:B------:R-:W-:Y:S04]  /*700d0*/  STL.64 [R1+0x6b0], R12 ;  /* 0x0006b00c01007387 */ /* 0x000fe80000100a00 */
[----:B------:R2:W-:Y:S04]  /*700e0*/  STL.64 [R1+0x6b8], R14 ;  /* 0x0006b80e01007387 */ /* 0x0005e80000100a00 */
[----:B------:R-:W-:Y:S04]  /*700f0*/  STL.64 [R1+0x6a0], R4 ;  /* 0x0006a00401007387 */ /* 0x000fe80000100a00 */
[----:B------:R0:W-:Y:S01]  /*70100*/  STL.64 [R1+0x6a8], R6 ;  /* 0x0006a80601007387 */ /* 0x0001e20000100a00 */
[C---:B---3--:R-:W-:Y:S08]  /*70110*/  HMMA.16816.F32 R16, R8.reuse, R40, R44 ;  /* 0x000000280810723c */ /* 0x048ff0000000182c */
[C---:B--2---:R-:W-:Y:S08]  /*70120*/  HMMA.16816.F32 R12, R8.reuse, R32, R36 ;  /* 0x00000020080c723c */ /* 0x044ff00000001824 */
[----:B0-----:R-:W-:Y:S03]  /*70130*/  HMMA.16816.F32 R4, R8, R24, R28 ;  /* 0x000000180804723c */ /* 0x001fe6000000181c */
[----:B------:R-:W-:Y:S04]  /*70140*/  STL.64 [R1+0x690], R16 ;  /* 0x0006901001007387 */ /* 0x000fe80000100a00 */
[----:B------:R-:W-:Y:S04]  /*70150*/  STL.64 [R1+0x698], R18 ;  /* 0x0006981201007387 */ /* 0x000fe80000100a00 */
[----:B------:R0:W-:Y:S01]  /*70160*/  STL.64 [R1+0x680], R12 ;  /* 0x0006800c01007387 */ /* 0x0001e20000100a00 */
[----:B------:R-:W-:-:S03]  /*70170*/  IMAD.MOV.U32 R28, RZ, RZ, R60 ;  /* 0x000000ffff1c7224 */ /* 0x000fc600078e003c */
[----:B------:R1:W-:Y:S01]  /*70180*/  STL.64 [R1+0x688], R14 ;  /* 0x0006880e01007387 */ /* 0x0003e20000100a00 */
[----:B------:R-:W-:-:S03]  /*70190*/  IMAD.MOV.U32 R29, RZ, RZ, R61 ;  /* 0x000000ffff1d7224 */ /* 0x000fc600078e003d */
[----:B------:R-:W2:Y:S04]  /*701a0*/  LDL.LU R60, [R1+0x37f8] ;  /* 0x0037f800013c7983 */ /* 0x000ea80000300800 */
[----:B------:R-:W-:Y:S04]  /*701b0*/  STL.64 [R1+0x670], R4 ;  /* 0x0006700401007387 */ /* 0x000fe80000100a00 */
[----:B------:R-:W-:Y:S04]  /*701c0*/  STL.64 [R1+0x678], R6 ;  /* 0x0006780601007387 */ /* 0x000fe80000100a00 */
[----:B------:R-:W3:Y:S04]  /*701d0*/  LDL.LU R61, [R1+0x37f4] ;  /* 0x0037f400013d7983 */ /* 0x000ee80000300800 */
[----:B------:R-:W-:Y:S04]  /*701e0*/  STL.64 [R1+0x3790], R28 ;  /* 0x0037901c01007387 */ /* 0x000fe80000100a00 */
[----:B------:R-:W4:Y:S04]  /*701f0*/  LDL.LU R52, [R1+0x5e0] ;  /* 0x0005e00001347983 */ /* 0x000f280000300800 */
[----:B------:R-:W4:Y:S04]  /*70200*/  LDL.LU R53, [R1+0x5e4] ;  /* 0x0005e40001357983 */ /* 0x000f280000300800 */
[----:B------:R-:W2:Y:S04]  /*70210*/  LDL.LU R54, [R1+0x5e8] ;  /* 0x0005e80001367983 */ /* 0x000ea80000300800 */
[----:B------:R-:W2:Y:S01]  /*70220*/  LDL.LU R55, [R1+0x5ec] ;  /* 0x0005ec0001377983 */ /* 0x000ea20000300800 */
[----:B------:R-:W-:-:S02]  /*70230*/  IMAD.MOV.U32 R56, RZ, RZ, R27 ;  /* 0x000000ffff387224 */ /* 0x000fc400078e001b */
[----:B------:R-:W-:Y:S01]  /*70240*/  IMAD.MOV.U32 R57, RZ, RZ, R3 ;  /* 0x000000ffff397224 */ /* 0x000fe200078e0003 */
[----:B--2---:R-:W-:Y:S04]  /*70250*/  STL.64 [R1+0x37a0], R54 ;  /* 0x0037a03601007387 */ /* 0x004fe80000100a00 */
[----:B----4-:R-:W-:Y:S04]  /*70260*/  STL.64 [R1+0x3798], R52 ;  /* 0x0037983401007387 */ /* 0x010fe80000100a00 */
[----:B------:R-:W2:Y:S01]  /*70270*/  LDL.LU R27, [R1+0x37f0] ;  /* 0x0037f000011b7983 */ /* 0x000ea20000300800 */
[----:B------:R-:W-:-:S02]  /*70280*/  IMAD.MOV.U32 R48, RZ, RZ, R60 ;  /* 0x000000ffff307224 */ /* 0x000fc400078e003c */
[----:B------:R-:W-:Y:S01]  /*70290*/  IMAD.MOV.U32 R49, RZ, RZ, R26 ;  /* 0x000000ffff317224 */ /* 0x000fe200078e001a */
[----:B------:R-:W4:Y:S04]  /*702a0*/  LDL.LU R3, [R1+0x37ec] ;  /* 0x0037ec0001037983 */ /* 0x000f280000300800 */
[----:B------:R0:W-:Y:S04]  /*702b0*/  STL.64 [R1+0x37a8], R56 ;  /* 0x0037a83801007387 */ /* 0x0001e80000100a00 */
[----:B------:R-:W4:Y:S01]  /*702c0*/  LDL.LU R60, [R1+0x37e8] ;  /* 0x0037e800013c7983 */ /* 0x000f220000300800 */
[----:B---3--:R-:W-:-:S03]  /*702d0*/  IMAD.MOV.U32 R44, RZ, RZ, R61 ;  /* 0x000000ffff2c7224 */ /* 0x008fc600078e003d */
[----:B------:R-:W3:Y:S04]  /*702e0*/  LDL.LU R26, [R1+0x37e4] ;  /* 0x0037e400011a7983 */ /* 0x000ee80000300800 */
[----:B------:R0:W-:Y:S04]  /*702f0*/  STL.64 [R1+0x37b0], R48 ;  /* 0x0037b03001007387 */ /* 0x0001e80000100a00 */
[----:B------:R-:W3:Y:S01]  /*70300*/  LDL.LU R61, [R1+0x37e0] ;  /* 0x0037e000013d7983 */ /* 0x000ee20000300800 */
[----:B--2---:R-:W-:-:S03]  /*70310*/  IMAD.MOV.U32 R45, RZ, RZ, R27 ;  /* 0x000000ffff2d7224 */ /* 0x004fc600078e001b */
[----:B------:R-:W2:Y:S04]  /*70320*/  LDL.LU R27, [R1+0x37dc] ;  /* 0x0037dc00011b7983 */ /* 0x000ea80000300800 */
[----:B------:R-:W-:Y:S04]  /*70330*/  STL.64 [R1+0x37b8], R44 ;  /* 0x0037b82c01007387 */ /* 0x000fe80000100a00 */
[----:B0-----:R-:W2:Y:S04]  /*70340*/  LDL.LU R12, [R1+0x620] ;  /* 0x00062000010c7983 */ /* 0x001ea80000300800 */
[----:B------:R-:W2:Y:S04]  /*70350*/  LDL.LU R13, [R1+0x624] ;  /* 0x00062400010d7983 */ /* 0x000ea80000300800 */
[----:B-1----:R-:W2:Y:S04]  /*70360*/  LDL.LU R14, [R1+0x628] ;  /* 0x00062800010e7983 */ /* 0x002ea80000300800 */
[----:B------:R-:W2:Y:S01]  /*70370*/  LDL.LU R15, [R1+0x62c] ;  /* 0x00062c00010f7983 */ /* 0x000ea20000300800 */
[----:B---3--:R-:W-:-:S03]  /*70380*/  IMAD.MOV.U32 R41, RZ, RZ, R26 ;  /* 0x000000ffff297224 */ /* 0x008fc600078e001a */
[----:B--2---:R-:W-:Y:S04]  /*70390*/  STL.64 [R1+0x37c8], R14 ;  /* 0x0037c80e01007387 */ /* 0x004fe80000100a00 */
[----:B------:R0:W-:Y:S04]  /*703a0*/  STL.64 [R1+0x37c0], R12 ;  /* 0x0037c00c01007387 */ /* 0x0001e80000100a00 */
[----:B------:R-:W2:Y:S04]  /*703b0*/  LDL.LU R40, [R1+0x60] ;  /* 0x0000600001287983 */ /* 0x000ea80000300800 */
[----:B------:R-:W3:Y:S04]  /*703c0*/  LDL.LU R26, [R1+0x37d8] ;  /* 0x0037d800011a7983 */ /* 0x000ee80000300800 */
[----:B------:R-:W2:Y:S04]  /*703d0*/  LDL.LU R56, [R1+0x640] ;  /* 0x0006400001387983 */ /* 0x000ea80000300800 */
[----:B------:R-:W2:Y:S04]  /*703e0*/  LDL.LU R57, [R1+0x644] ;  /* 0x0006440001397983 */ /* 0x000ea80000300800 */
[----:B------:R-:W2:Y:S04]  /*703f0*/  LDL.LU R58, [R1+0x648] ;  /* 0x00064800013a7983 */ /* 0x000ea80000300800 */
[----:B------:R-:W2:Y:S04]  /*70400*/  LDL.LU R59, [R1+0x64c] ;  /* 0x00064c00013b7983 */ /* 0x000ea80000300800 */
[----:B------:R-:W2:Y:S01]  /*70410*/  LDL.LU R36, [R1+0x80] ;  /* 0x0000800001247983 */ /* 0x000ea20000300800 */
[----:B------:R-:W-:-:S02]  /*70420*/  IMAD.MOV.U32 R48, RZ, RZ, R27 ;  /* 0x000000ffff307224 */ /* 0x000fc400078e001b */
[----:B---3--:R-:W-:Y:S02]  /*70430*/  IMAD.MOV.U32 R37, RZ, RZ, R26 ;  /* 0x000000ffff257224 */ /* 0x008fe400078e001a */
        /* <DEDUP_REMOVED lines=18> */
[----:B------:R-:W-:-:S03]  /*70560*/  MOV R49, R61 ;  /* 0x0000003d00317202 */ /* 0x000fc60000000f00 */
        /* <DEDUP_REMOVED lines=8> */
[----:B--2---:R-:W-:Y:S01]  /*705f0*/  HMMA.16816.F32 R40, R8, R40, R56 ;  /* 0x000000280828723c */ /* 0x004fe20000001838 */
[----:B----4-:R-:W-:-:S02]  /*70600*/  IMAD.MOV.U32 R28, RZ, RZ, R60 ;  /* 0x000000ffff1c7224 */ /* 0x010fc400078e003c */
[----:B------:R-:W-:-:S05]  /*70610*/  IMAD.MOV.U32 R29, RZ, RZ, R3 ;  /* 0x000000ffff1d7224 */ /* 0x000fca00078e0003 */
[C---:B---3--:R-:W-:Y:S08]  /*70620*/  HMMA.16816.F32 R36, R8.reuse, R36, R12 ;  /* 0x000000240824723c */ /* 0x048ff0000000180c */
[C---:B------:R-:W-:Y:S01]  /*70630*/  HMMA.16816.F32 R48, R8.reuse, R48, R44 ;  /* 0x000000300830723c */ /* 0x040fe2000000182c */
[----:B------:R0:W-:Y:S04]  /*70640*/  STL.64 [R1+0x3648], R26 ;  /* 0x0036481a01007387 */ /* 0x0001e80000100a00 */
[----:B------:R-:W2:Y:S04]  /*70650*/  LDL.LU R24, [R1+0x610] ;  /* 0x0006100001187983 */ /* 0x000ea80000300800 */
[----:B------:R-:W2:Y:S04]  /*70660*/  LDL.LU R25, [R1+0x614] ;  /* 0x0006140001197983 */ /* 0x000ea80000300800 */
[----:B0-----:R-:W2:Y:S04]  /*70670*/  LDL.LU R26, [R1+0x618] ;  /* 0x00061800011a7983 */ /* 0x001ea80000300800 */
[----:B------:R-:W2:Y:S04]  /*70680*/  LDL.LU R27, [R1+0x61c] ;  /* 0x00061c00011b7983 */ /* 0x000ea80000300800 */
[----:B------:R-:W3:Y:S04]  /*70690*/  LDL.LU.64 R14, [R1+0x37c8] ;  /* 0x0037c800010e7983 */ /* 0x000ee80000300a00 */
[----:B------:R-:W3:Y:S04]  /*706a0*/  LDL.LU.64 R12, [R1+0x37c0] ;  /* 0x0037c000010c7983 */ /* 0x000ee80000300a00 */
[----:B------:R0:W-:Y:S04]  /*706b0*/  STL.64 [R1+0x660], R36 ;  /* 0x0006602401007387 */ /* 0x0001e80000100a00 */
[----:B------:R1:W-:Y:S04]  /*706c0*/  STL.64 [R1+0x668], R38 ;  /* 0x0006682601007387 */ /* 0x0003e80000100a00 */
[----:B0-----:R-:W4:Y:S04]  /*706d0*/  LDL.LU R36, [R1+0x5c0] ;  /* 0x0005c00001247983 */ /* 0x001f280000300800 */
[----:B------:R-:W4:Y:S04]  /*706e0*/  LDL.LU R37, [R1+0x5c4] ;  /* 0x0005c40001257983 */ /* 0x000f280000300800 */
[----:B-1----:R-:W4:Y:S04]  /*706f0*/  LDL.LU R38, [R1+0x5c8] ;  /* 0x0005c80001267983 */ /* 0x002f280000300800 */
[----:B------:R-:W4:Y:S04]  /*70700*/  LDL.LU R39, [R1+0x5cc] ;  /* 0x0005cc0001277983 */ /* 0x000f280000300800 */
[----:B------:R-:W3:Y:S04]  /*70710*/  LDL.LU.64 R44, [R1+0x37b8] ;  /* 0x0037b800012c7983 */ /* 0x000ee80000300a00 */
[----:B------:R0:W-:Y:S04]  /*70720*/  STL.64 [R1+0x650], R48 ;  /* 0x0006503001007387 */ /* 0x0001e80000100a00 */
[----:B------:R-:W-:Y:S01]  /*70730*/  STL.64 [R1+0x658], R50 ;  /* 0x0006583201007387 */ /* 0x000fe20000100a00 */
[----:B------:R-:W-:Y:S03]  /*70740*/  HMMA.16816.F32 R28, R8, R28, R52 ;  /* 0x0000001c081c723c */ /* 0x000fe60000001834 */
[----:B0-----:R-:W2:Y:S04]  /*70750*/  LDL.LU.64 R48, [R1+0x37b0] ;  /* 0x0037b00001307983 */ /* 0x001ea80000300a00 */
[----:B------:R-:W4:Y:S04]  /*70760*/  LDL.LU.64 R56, [R1+0x37a8] ;  /* 0x0037a80001387983 */ /* 0x000f280000300a00 */
        /* <DEDUP_REMOVED lines=8> */
[----:B------:R0:W-:Y:S04]  /*707f0*/  STL.64 [R1+0x630], R28 ;  /* 0x0006301c01007387 */ /* 0x0001e80000100a00 */
[----:B------:R-:W-:Y:S04]  /*70800*/  STL.64 [R1+0x638], R30 ;  /* 0x0006381e01007387 */ /* 0x000fe80000100a00 */
[----:B0-----:R-:W4:Y:S01]  /*70810*/  LDL.LU.64 R28, [R1+0x3790] ;  /* 0x00379000011c7983 */ /* 0x001f220000300a00 */
[----:B------:R-:W-:-:S02]  /*70820*/  IMAD.MOV.U32 R20, RZ, RZ, R2 ;  /* 0x000000ffff147224 */ /* 0x000fc400078e0002 */
[----:B------:R-:W-:-:S07]  /*70830*/  IMAD.MOV.U32 R21, RZ, RZ, R0 ;  /* 0x000000ffff157224 */ /* 0x000fce00078e0000 */
[C---:B------:R-:W-:Y:S08]  /*70840*/  HMMA.16816.F32 R20, R8.reuse, R20, R16 ;  /* 0x000000140814723c */ /* 0x040ff00000001810 */
[C---:B---3--:R-:W-:Y:S01]  /*70850*/  HMMA.16816.F32 R44, R8.reuse, R44, R12 ;  /* 0x0000002c082c723c */ /* 0x048fe2000000180c */
[----:B------:R-:W3:Y:S07]  /*70860*/  LDL.LU.64 R14, [R1+0x3788] ;  /* 0x00378800010e7983 */ /* 0x000eee0000300a00 */
[C---:B--2---:R-:W-:Y:S08]  /*70870*/  HMMA.16816.F32 R24, R8.reuse, R48, R24 ;  /* 0x000000300818723c */ /* 0x044ff00000001818 */
[C---:B----4-:R-:W-:Y:S03]  /*70880*/  HMMA.16816.F32 R56, R8.reuse, R56, R4 ;  /* 0x000000380838723c */ /* 0x050fe60000001804 */
[----:B------:R0:W-:Y:S04]  /*70890*/  STL.64 [R1+0x620], R44 ;  /* 0x0006202c01007387 */ /* 0x0001e80000100a00 */
[----:B------:R1:W-:Y:S04]  /*708a0*/  STL.64 [R1+0x628], R46 ;  /* 0x0006282e01007387 */ /* 0x0003e80000100a00 */
[----:B0-----:R-:W2:Y:S04]  /*708b0*/  LDL.LU R44, [R1+0x5a0] ;  /* 0x0005a000012c7983 */ /* 0x001ea80000300800 */
[----:B------:R-:W2:Y:S04]  /*708c0*/  LDL.LU R45, [R1+0x5a4] ;  /* 0x0005a400012d7983 */ /* 0x000ea80000300800 */
[----:B-1----:R-:W2:Y:S04]  /*708d0*/  LDL.LU R46, [R1+0x5a8] ;  /* 0x0005a800012e7983 */ /* 0x002ea80000300800 */
[----:B------:R-:W2:Y:S04]  /*708e0*/  LDL.LU R47, [R1+0x5ac] ;  /* 0x0005ac00012f7983 */ /* 0x000ea80000300800 */
[----:B------:R-:W4:Y:S04]  /*708f0*/  LDL.LU R48, [R1+0x590] ;  /* 0x0005900001307983 */ /* 0x000f280000300800 */
[----:B------:R0:W-:Y:S04]  /*70900*/  STL.64 [R1+0x610], R24 ;  /* 0x0006101801007387 */ /* 0x0001e80000100a00 */
[----:B------:R1:W-:Y:S04]  /*70910*/  STL.64 [R1+0x618], R26 ;  /* 0x0006181a01007387 */ /* 0x0003e80000100a00 */
[----:B------:R-:W4:Y:S04]  /*70920*/  LDL.LU R49, [R1+0x594] ;  /* 0x0005940001317983 */ /* 0x000f280000300800 */
[----:B------:R-:W4:Y:S04]  /*70930*/  LDL.LU R50, [R1+0x598] ;  /* 0x0005980001327983 */ /* 0x000f280000300800 */
[----:B------:R-:W4:Y:S01]  /*70940*/  LDL.LU R51, [R1+0x59c] ;  /* 0x00059c0001337983 */ /* 0x000f220000300800 */
[C---:B------:R-:W-:Y:S03]  /*70950*/  HMMA.16816.F32 R28, R8.reuse, R28, R52 ;  /* 0x0000001c081c723c */ /* 0x040fe60000001834 */
[----:B0-----:R-:W2:Y:S04]  /*70960*/  LDL.LU R24, [R1+0x550] ;  /* 0x0005500001187983 */ /* 0x001ea80000300800 */
[----:B------:R-:W2:Y:S04]  /*70970*/  LDL.LU R25, [R1+0x554] ;  /* 0x0005540001197983 */ /* 0x000ea80000300800 */
[----:B-1----:R-:W2:Y:S04]  /*70980*/  LDL.LU R26, [R1+0x558] ;  /* 0x00055800011a7983 */ /* 0x002ea80000300800 */
[----:B------:R-:W2:Y:S04]  /*70990*/  LDL.LU R27, [R1+0x55c] ;  /* 0x00055c00011b7983 */ /* 0x000ea80000300800 */
        /* <DEDUP_REMOVED lines=22> */
[----:B------:R0:W-:Y:S04]  /*70b00*/  STL.64 [R1+0x3650], R30 ;  /* 0x0036501e01007387 */ /* 0x0001e80000100a00 */
[----:B------:R-:W3:Y:S04]  /*70b10*/  LDL.LU R28, [R1+0x560] ;  /* 0x00056000011c7983 */ /* 0x000ee80000300800 */
[----:B------:R-:W3:Y:S04]  /*70b20*/  LDL.LU R29, [R1+0x564] ;  /* 0x00056400011d7983 */ /* 0x000ee80000300800 */
[----:B0-----:R-:W3:Y:S04]  /*70b30*/  LDL.LU R30, [R1+0x568] ;  /* 0x00056800011e7983 */ /* 0x001ee80000300800 */
[----:B------:R-:W3:Y:S01]  /*70b40*/  LDL.LU R31, [R1+0x56c] ;  /* 0x00056c00011f7983 */ /* 0x000ee20000300800 */
        /* <DEDUP_REMOVED lines=27> */
[----:B------:R-:W4:Y:S04]  /*70d00*/  LDL.LU.64 R44, [R1+0x36f8] ;  /* 0x0036f800012c7983 */ /* 0x000f280000300a00 */
        /* <DEDUP_REMOVED lines=9> */
[----:B0-----:R-:W4:Y:S04]  /*70da0*/  LDL.LU.64 R50, [R1+0x36f0] ;  /* 0x0036f00001327983 */ /* 0x001f280000300a00 */
[----:B------:R-:W4:Y:S01]  /*70db0*/  LDL.LU.64 R48, [R1+0x36e8] ;  /* 0x0036e80001307983 */ /* 0x000f220000300a00 */
[C---:B---3--:R-:W-:Y:S03]  /*70dc0*/  HMMA.16816.F32 R36, R8.reuse, R52, R36 ;  /* 0x000000340824723c */ /* 0x048fe60000001824 */
[----:B--2---:R-:W-:Y:S05]  /*70dd0*/  STL.64 [R1+0x3660], R46 ;  /* 0x0036602e01007387 */ /* 0x004fea0000100a00 */
[C---:B----4-:R-:W-:Y:S08]  /*70de0*/  HMMA.16816.F32 R40, R8.reuse, R48, R40 ;  /* 0x000000300828723c */ /* 0x050ff00000001828 */
[----:B------:R-:W-:Y:S01]  /*70df0*/  HMMA.16816.F32 R8, R8, R56, R32 ;  /* 0x000000380808723c */ /* 0x000fe20000001820 */
[----:B------:R-:W-:Y:S10]  /*70e00*/  STL.64 [R1+0x35a8], R50 ;  /* 0x0035a83201007387 */ /* 0x000ff40000100a00 */
[----:B------:R-:W-:Y:S04]  /*70e10*/  STL.64 [R1+0x580], R40 ;  /* 0x0005802801007387 */ /* 0x000fe80000100a00 */
[----:B------:R-:W-:Y:S04]  /*70e20*/  STL.64 [R1+0x588], R42 ;  /* 0x0005882a01007387 */ /* 0x000fe80000100a00 */
[----:B------:R-:W-:Y:S04]  /*70e30*/  STL.64 [R1+0x3668], R54 ;  /* 0x0036683601007387 */ /* 0x000fe80000100a00 */
[----:B------:R-:W-:Y:S04]  /*70e40*/  STL.64 [R1+0x570], R36 ;  /* 0x0005702401007387 */ /* 0x000fe80000100a00 */
[----:B------:R-:W-:Y:S04]  /*70e50*/  STL.64 [R1+0x578], R38 ;  /* 0x0005782601007387 */ /* 0x000fe80000100a00 */
[----:B------:R0:W-:Y:S04]  /*70e60*/  STL.64 [R1+0x3558], R58 ;  /* 0x0035583a01007387 */ /* 0x0001e80000100a00 */
[----:B0-----:R-:W2:Y:S04]  /*70e70*/  LDL R58, [R1+0xa8] ;  /* 0x0000a800013a7983 */ /* 0x001ea80000100800 */
[----:B------:R-:W-:Y:S04]  /*70e80*/  STL.64 [R1+0x180], R8 ;  /* 0x0001800801007387 */ /* 0x000fe80000100a00 */
[----:B------:R0:W-:Y:S04]  /*70e90*/  STL.64 [R1+0x188], R10 ;  /* 0x0001880a01007387 */ /* 0x0001e80000100a00 */
[----:B------:R-:W2:Y:S01]  /*70ea0*/  LDL R59, [R1+0xac] ;  /* 0x0000ac00013b7983 */ /* 0x000ea20000100800 */
[C---:B0-----:R-:W-:Y:S03]  /*70eb0*/  HMMA.16816.F32 R8, R4.reuse, R22, R28 ;  /* 0x000000160408723c */ /* 0x041fe6000000181c */
[----:B--2---:R-:W-:Y:S04]  /*70ec0*/  STL.64 [R1+0x3670], R58 ;  /* 0x0036703a01007387 */ /* 0x004fe80000100a00 */
[----:B------:R0:W-:Y:S04]  /*70ed0*/  STL.64 [R1+0x35d0], R22 ;  /* 0x0035d01601007387 */ /* 0x0001e80000100a00 */
[----:B------:R-:W2:Y:S08]  /*70ee0*/  LDL.LU R20, [R1+0xa60] ;  /* 0x000a600001147983 */ /* 0x000eb00000300800 */
[----:B------:R-:W-:Y:S04]  /*70ef0*/  STL.64 [R1+0x1550], R8 ;  /* 0x0015500801007387 */ /* 0x000fe80000100a00 */
[----:B------:R1:W-:Y:S04]  /*70f00*/  STL.64 [R1+0x1558], R10 ;  /* 0x0015580a01007387 */ /* 0x0003e80000100a00 */
[----:B------:R-:W2:Y:S04]  /*70f10*/  LDL.LU R21, [R1+0xa64] ;  /* 0x000a640001157983 */ /* 0x000ea80000300800 */
[----:B0-----:R-:W3:Y:S04]  /*70f20*/  LDL.LU R22, [R1+0xa68] ;  /* 0x000a680001167983 */ /* 0x001ee80000300800 */
[----:B------:R-:W3:Y:S01]  /*70f30*/  LDL.LU R23, [R1+0xa6c] ;  /* 0x000a6c0001177983 */ /* 0x000ee20000300800 */
[C---:B-1----:R-:W-:Y:S03]  /*70f40*/  HMMA.16816.F32 R8, R4.reuse, R18, R24 ;  /* 0x000000120408723c */ /* 0x042fe60000001818 */
[----:B---3--:R-:W-:Y:S04]  /*70f50*/  STL.64 [R1+0x3680], R22 ;  /* 0x0036801601007387 */ /* 0x008fe80000100a00 */
[----:B--2---:R0:W-:Y:S04]  /*70f60*/  STL.64 [R1+0x3678], R20 ;  /* 0x0036781401007387 */ /* 0x0041e80000100a00 */
[----:B------:R-:W2:Y:S08]  /*70f70*/  LDL.LU R24, [R1+0xa80] ;  /* 0x000a800001187983 */ /* 0x000eb00000300800 */
[----:B------:R-:W-:Y:S04]  /*70f80*/  STL.64 [R1+0x1530], R8 ;  /* 0x0015300801007387 */ /* 0x000fe80000100a00 */
[----:B------:R-:W-:Y:S04]  /*70f90*/  STL.64 [R1+0x1538], R10 ;  /* 0x0015380a01007387 */ /* 0x000fe80000100a00 */
[----:B------:R-:W2:Y:S04]  /*70fa0*/  LDL.LU R25, [R1+0xa84] ;  /* 0x000a840001197983 */ /* 0x000ea80000300800 */
[----:B------:R-:W3:Y:S04]  /*70fb0*/  LDL.LU R26, [R1+0xa88] ;  /* 0x000a8800011a7983 */ /* 0x000ee80000300800 */
[----:B------:R-:W3:Y:S04]  /*70fc0*/  LDL.LU R27, [R1+0xa8c] ;  /* 0x000a8c00011b7983 */ /* 0x000ee80000300800 */
[----:B---3--:R1:W-:Y:S04]  /*70fd0*/  STL.64 [R1+0x3690], R26 ;  /* 0x0036901a01007387 */ /* 0x0083e80000100a00 */
[----:B--2---:R-:W-:Y:S04]  /*70fe0*/  STL.64 [R1+0x3688], R24 ;  /* 0x0036881801007387 */ /* 0x004fe80000100a00 */
        /* <DEDUP_REMOVED lines=9> */
[----:B------:R-:W3:Y:S04]  /*71080*/  LDL R46, [R1+0xe8] ;  /* 0x0000e800012e7983 */ /* 0x000ee80000100800 */
[----:B------:R-:W3:Y:S04]  /*71090*/  LDL R47, [R1+0xec] ;  /* 0x0000ec00012f7983 */ /* 0x000ee80000100800 */
[----:B---3--:R-:W-:Y:S04]  /*710a0*/  STL.64 [R1+0x36b0], R46 ;  /* 0x0036b02e01007387 */ /* 0x008fe80000100a00 */
[----:B------:R-:W3:Y:S04]  /*710b0*/  LDL R58, [R1+0xf8] ;  /* 0x0000f800013a7983 */ /* 0x000ee80000100800 */
[----:B------:R-:W3:Y:S04]  /*710c0*/  LDL R59, [R1+0xfc] ;  /* 0x0000fc00013b7983 */ /* 0x000ee80000100800 */
[----:B---3--:R-:W-:Y:S04]  /*710d0*/  STL.64 [R1+0x36b8], R58 ;  /* 0x0036b83a01007387 */ /* 0x008fe80000100a00 */
[----:B0-----:R-:W3:Y:S04]  /*710e0*/  LDL.LU R20, [R1+0xab0] ;  /* 0x000ab00001147983 */ /* 0x001ee80000300800 */
[----:B------:R-:W3:Y:S04]  /*710f0*/  LDL.LU R21, [R1+0xab4] ;  /* 0x000ab40001157983 */ /* 0x000ee80000300800 */
[----:B------:R-:W4:Y:S04]  /*71100*/  LDL.LU R22, [R1+0xab8] ;  /* 0x000ab80001167983 */ /* 0x000f280000300800 */
[----:B------:R-:W4:Y:S04]  /*71110*/  LDL.LU R23, [R1+0xabc] ;  /* 0x000abc0001177983 */ /* 0x000f280000300800 */
[----:B----4-:R0:W-:Y:S04]  /*71120*/  STL.64 [R1+0x36c8], R22 ;  /* 0x0036c81601007387 */ /* 0x0101e80000100a00 */
[----:B---3--:R-:W-:Y:S04]  /*71130*/  STL.64 [R1+0x36c0], R20 ;  /* 0x0036c01401007387 */ /* 0x008fe80000100a00 */
[----:B-1----:R-:W3:Y:S04]  /*71140*/  LDL R26, [R1+0x108] ;  /* 0x00010800011a7983 */ /* 0x002ee80000100800 */
[----:B------:R-:W3:Y:S04]  /*71150*/  LDL R27, [R1+0x10c] ;  /* 0x00010c00011b7983 */ /* 0x000ee80000100800 */
[----:B---3--:R-:W-:Y:S04]  /*71160*/  STL.64 [R1+0x36d0], R26 ;  /* 0x0036d01a01007387 */ /* 0x008fe80000100a00 */
[----:B------:R-:W3:Y:S04]  /*71170*/  LDL.LU R28, [R1+0xac0] ;  /* 0x000ac000011c7983 */ /* 0x000ee80000300800 */
[----:B------:R-:W3:Y:S04]  /*71180*/  LDL.LU R29, [R1+0xac4] ;  /* 0x000ac400011d7983 */ /* 0x000ee80000300800 */
[----:B--2---:R-:W2:Y:S04]  /*71190*/  LDL.LU R30, [R1+0xac8] ;  /* 0x000ac800011e7983 */ /* 0x004ea80000300800 */
[----:B------:R-:W2:Y:S04]  /*711a0*/  LDL.LU R31, [R1+0xacc] ;  /* 0x000acc00011f7983 */ /* 0x000ea80000300800 */
[----:B--2---:R-:W-:Y:S04]  /*711b0*/  STL.64 [R1+0x36e0], R30 ;  /* 0x0036e01e01007387 */ /* 0x004fe80000100a00 */
[----:B---3--:R1:W-:Y:S04]  /*711c0*/  STL.64 [R1+0x36d8], R28 ;  /* 0x0036d81c01007387 */ /* 0x0083e80000100a00 */
[----:B------:R-:W2:Y:S04]  /*711d0*/  LDL R34, [R1+0x138] ;  /* 0x0001380001227983 */ /* 0x000ea80000100800 */
[----:B------:R-:W2:Y:S04]  /*711e0*/  LDL R35, [R1+0x13c] ;  /* 0x00013c0001237983 */ /* 0x000ea80000100800 */
[----:B0-----:R-:W3:Y:S04]  /*711f0*/  LDL R22, [R1+0x148] ;  /* 0x0001480001167983 */ /* 0x001ee80000100800 */
[----:B------:R-:W3:Y:S04]  /*71200*/  LDL R23, [R1+0x14c] ;  /* 0x00014c0001177983 */ /* 0x000ee80000100800 */
[----:B-1----:R-:W4:Y:S04]  /*71210*/  LDL.LU R28, [R1+0x540] ;  /* 0x00054000011c7983 */ /* 0x002f280000300800 */
[----:B------:R-:W4:Y:S04]  /*71220*/  LDL.LU R29, [R1+0x544] ;  /* 0x00054400011d7983 */ /* 0x000f280000300800 */
[----:B------:R-:W4:Y:S04]  /*71230*/  LDL.LU R30, [R1+0x548] ;  /* 0x00054800011e7983 */ /* 0x000f280000300800 */
[----:B------:R-:W4:Y:S04]  /*71240*/  LDL.LU R31, [R1+0x54c] ;  /* 0x00054c00011f7983 */ /* 0x000f280000300800 */
[----:B------:R-:W3:Y:S04]  /*71250*/  LDL.LU R24, [R1+0x530] ;  /* 0x0005300001187983 */ /* 0x000ee80000300800 */
[----:B------:R-:W3:Y:S04]  /*71260*/  LDL.LU R25, [R1+0x534] ;  /* 0x0005340001197983 */ /* 0x000ee80000300800 */
[----:B------:R-:W3:Y:S04]  /*71270*/  LDL.LU R26, [R1+0x538] ;  /* 0x00053800011a7983 */ /* 0x000ee80000300800 */
[----:B------:R-:W3:Y:S04]  /*71280*/  LDL.LU R27, [R1+0x53c] ;  /* 0x00053c00011b7983 */ /* 0x000ee80000300800 */
[----:B------:R-:W2:Y:S04]  /*71290*/  LDL.LU R40, [R1+0x520] ;  /* 0x0005200001287983 */ /* 0x000ea80000300800 */
[----:B------:R-:W2:Y:S04]  /*712a0*/  LDL.LU R41, [R1+0x524] ;  /* 0x0005240001297983 */ /* 0x000ea80000300800 */
[----:B------:R-:W2:Y:S04]  /*712b0*/  LDL.LU R42, [R1+0x528] ;  /* 0x00052800012a7983 */ /* 0x000ea80000300800 */
[----:B------:R-:W2:Y:S04]  /*712c0*/  LDL.LU R43, [R1+0x52c] ;  /* 0x00052c00012b7983 */ /* 0x000ea80000300800 */
[----:B------:R-:W2:Y:S04]  /*712d0*/  LDL R10, [R1+0x118] ;  /* 0x00011800010a7983 */ /* 0x000ea80000100800 */
[----:B------:R-:W2:Y:S04]  /*712e0*/  LDL R11, [R1+0x11c] ;  /* 0x00011c00010b7983 */ /* 0x000ea80000100800 */
        /* <DEDUP_REMOVED lines=18> */
[----:B------:R0:W-:Y:S04]  /*71410*/  STL.64 [R1+0x3548], R18 ;  /* 0x0035481201007387 */ /* 0x0001e80000100a00 */
[----:B0-----:R-:W2:Y:S04]  /*71420*/  LDL R18, [R1+0xb8] ;  /* 0x0000b80001127983 */ /* 0x001ea80000100800 */
[----:B------:R-:W2:Y:S01]  /*71430*/  LDL R19, [R1+0xbc] ;  /* 0x0000bc0001137983 */ /* 0x000ea20000100800 */
[----:B------:R-:W0:Y:S01]  /*71440*/  S2R R61, SR_TID.X ;  /* 0x00000000003d7919 */ /* 0x000e220000002100 */
[C---:B----4-:R-:W-:Y:S08]  /*71450*/  HMMA.16816.F32 R28, R4.reuse, R14, R28 ;  /* 0x0000000e041c723c */ /* 0x050ff0000000181c */
[C---:B---3--:R-:W-:Y:S11]  /*71460*/  HMMA.16816.F32 R20, R4.reuse, R22, R24 ;  /* 0x000000160414723c */ /* 0x048ff60000001818 */
[----:B------:R-:W-:Y:S04]  /*71470*/  STL.64 [R1+0x1500], R28 ;  /* 0x0015001c01007387 */ /* 0x000fe80000100a00 */
[----:B------:R1:W-:Y:S04]  /*71480*/  STL.64 [R1+0x1508], R30 ;  /* 0x0015081e01007387 */ /* 0x0003e80000100a00 */
[----:B-1----:R-:W3:Y:S04]  /*71490*/  LDL.LU.64 R30, [R1+0x36e0] ;  /* 0x0036e000011e7983 */ /* 0x002ee80000300a00 */
[----:B------:R-:W3:Y:S04]  /*714a0*/  LDL.LU.64 R28, [R1+0x36d8] ;  /* 0x0036d800011c7983 */ /* 0x000ee80000300a00 */
[----:B------:R1:W-:Y:S04]  /*714b0*/  STL.64 [R1+0x3550], R14 ;  /* 0x0035500e01007387 */ /* 0x0003e80000100a00 */
[----:B------:R-:W4:Y:S04]  /*714c0*/  LDL.LU R12, [R1+0xa70] ;  /* 0x000a7000010c7983 */ /* 0x000f280000300800 */
[----:B------:R-:W4:Y:S04]  /*714d0*/  LDL.LU R13, [R1+0xa74] ;  /* 0x000a7400010d7983 */ /* 0x000f280000300800 */
[----:B-1----:R-:W4:Y:S04]  /*714e0*/  LDL.LU R14, [R1+0xa78] ;  /* 0x000a7800010e7983 */ /* 0x002f280000300800 */
[----:B------:R-:W4:Y:S04]  /*714f0*/  LDL.LU R15, [R1+0xa7c] ;  /* 0x000a7c00010f7983 */ /* 0x000f280000300800 */
[----:B------:R-:W3:Y:S01]  /*71500*/  LDL.LU.64 R26, [R1+0x36d0] ;  /* 0x0036d000011a7983 */ /* 0x000ee20000300a00 */
[C---:B--2---:R-:W-:Y:S08]  /*71510*/  HMMA.16816.F32 R40, R4.reuse, R34, R40 ;  /* 0x000000220428723c */ /* 0x044ff00000001828 */
[----:B------:R-:W-:Y:S01]  /*71520*/  HMMA.16816.F32 R44, R4, R46, R56 ;  /* 0x0000002e042c723c */ /* 0x000fe20000001838 */
[----:B0-----:R-:W-:-:S07]  /*71530*/  LOP3.LUT R3, R61, 0x7, RZ, 0xc0, !PT ;  /* 0x000000073d037812 */ /* 0x001fce00078ec0ff */
[----:B------:R-:W-:Y:S01]  /*71540*/  HMMA.16816.F32 R8, R4, R10, R36 ;  /* 0x0000000a0408723c */ /* 0x000fe20000001824 */
[----:B------:R-:W-:Y:S04]  /*71550*/  STL.64 [R1+0x14d0], R20 ;  /* 0x0014d01401007387 */ /* 0x000fe80000100a00 */
[----:B------:R0:W-:Y:S01]  /*71560*/  STL.64 [R1+0x14d8], R22 ;  /* 0x0014d81601007387 */ /* 0x0001e20000100a00 */
[----:B------:R-:W-:Y:S02]  /*71570*/  IMAD.SHL.U32 R60, R61, 0x80, RZ ;  /* 0x000000803d3c7824 */ /* 0x000fe400078e00ff */
[----:B------:R-:W-:Y:S02]  /*71580*/  IMAD R3, R3, 0x110, RZ ;  /* 0x0000011003037824 */ /* 0x000fe400078e02ff */
[----:B------:R-:W-:Y:S01]  /*71590*/  IMAD.SHL.U32 R61, R61, 0x2, RZ ;  /* 0x000000023d3d7824 */ /* 0x000fe200078e00ff */
[----:B0-----:R-:W2:Y:S04]  /*715a0*/  LDL.LU.64 R22, [R1+0x36c8] ;  /* 0x0036c80001167983 */ /* 0x001ea80000300a00 */
[----:B------:R-:W2:Y:S04]  /*715b0*/  LDL.LU.64 R20, [R1+0x36c0] ;  /* 0x0036c00001147983 */ /* 0x000ea80000300a00 */
[----:B------:R-:W2:Y:S04]  /*715c0*/  LDL R34, [R1+0x88] ;  /* 0x0000880001227983 */ /* 0x000ea80000100800 */
[----:B------:R0:W-:Y:S04]  /*715d0*/  STL.64 [R1+0x14a0], R40 ;  /* 0x0014a02801007387 */ /* 0x0001e80000100a00 */
[----:B------:R1:W-:Y:S04]  /*715e0*/  STL.64 [R1+0x14a8], R42 ;  /* 0x0014a82a01007387 */ /* 0x0003e80000100a00 */
[----:B------:R-:W2:Y:S01]  /*715f0*/  LDL R35, [R1+0x8c] ;  /* 0x00008c0001237983 */ /* 0x000ea20000100800 */
[----:B------:R-:W-:-:S04]  /*71600*/  LOP3.LUT R61, R3, 0x10, R61, 0x78, !PT ;  /* 0x00000010033d7812 */ /* 0x000fc800078e783d */
[----:B------:R-:W-:Y:S01]  /*71610*/  LOP3.LUT R61, R61, 0x800, R60, 0xf8, !PT ;  /* 0x000008003d3d7812 */ /* 0x000fe200078ef83c */
[----:B0-----:R-:W2:Y:S04]  /*71620*/  LDL.LU R40, [R1+0xa40] ;  /* 0x000a400001287983 */ /* 0x001ea80000300800 */
[----:B------:R-:W2:Y:S04]  /*71630*/  LDL.LU R41, [R1+0xa44] ;  /* 0x000a440001297983 */ /* 0x000ea80000300800 */
[----:B-1----:R-:W2:Y:S04]  /*71640*/  LDL.LU R42, [R1+0xa48] ;  /* 0x000a4800012a7983 */ /* 0x002ea80000300800 */
[----:B------:R-:W2:Y:S04]  /*71650*/  LDL.LU R43, [R1+0xa4c] ;  /* 0x000a4c00012b7983 */ /* 0x000ea80000300800 */
[----:B------:R-:W2:Y:S04]  /*71660*/  LDL.LU.64 R58, [R1+0x36b8] ;  /* 0x0036b800013a7983 */ /* 0x000ea80000300a00 */
[----:B------:R-:W-:Y:S04]  /*71670*/  STL.64 [R1+0x1470], R44 ;  /* 0x0014702c01007387 */ /* 0x000fe80000100a00 */
[----:B------:R0:W-:Y:S01]  /*71680*/  STL.64 [R1+0x1478], R46 ;  /* 0x0014782e01007387 */ /* 0x0001e20000100a00 */
[----:B------:R-:W-:-:S03]  /*71690*/  LOP3.LUT R61, R61, 0x20, RZ, 0x3c, !PT ;  /* 0x000000203d3d7812 */ /* 0x000fc600078e3cff */
[----:B0-----:R-:W4:Y:S04]  /*716a0*/  LDL.LU.64 R46, [R1+0x36b0] ;  /* 0x0036b000012e7983 */ /* 0x001f280000300a00 */
[----:B------:R-:W4:Y:S04]  /*716b0*/  LDL.LU.64 R38, [R1+0x36a8] ;  /* 0x0036a80001267983 */ /* 0x000f280000300a00 */
[----:B------:R-:W4:Y:S04]  /*716c0*/  LDL.LU.64 R36, [R1+0x36a0] ;  /* 0x0036a00001247983 */ /* 0x000f280000300a00 */
[----:B------:R-:W-:Y:S04]  /*716d0*/  STL.64 [R1+0x1450], R8 ;  /* 0x0014500801007387 */ /* 0x000fe80000100a00 */
[----:B------:R-:W-:Y:S04]  /*716e0*/  STL.64 [R1+0x1458], R10 ;  /* 0x0014580a01007387 */ /* 0x000fe80000100a00 */
[----:B------:R-:W0:Y:S04]  /*716f0*/  LDSM.16.MT88.4 R8, [R61+UR5+0xb000] ;  /* 0x00b000053d08783b */ /* 0x000e280008004200 */
[----:B0-----:R0:W-:Y:S04]  /*71700*/  STL.64 [R1+0x3568], R10 ;  /* 0x0035680a01007387 */ /* 0x0011e80000100a00 */
[----:B------:R-:W-:Y:S04]  /*71710*/  STL.64 [R1+0x3560], R8 ;  /* 0x0035600801007387 */ /* 0x000fe80000100a00 */
[----:B0-----:R-:W4:Y:S04]  /*71720*/  LDL R10, [R1+0xc8] ;  /* 0x0000c800010a7983 */ /* 0x001f280000100800 */
[----:B------:R-:W4:Y:S01]  /*71730*/  LDL R11, [R1+0xcc] ;  /* 0x0000cc00010b7983 */ /* 0x000f220000100800 */
[----:B---3--:R-:W-:Y:S03]  /*71740*/  HMMA.16816.F32 R24, R4, R26, R28 ;  /* 0x0000001a0418723c */ /* 0x008fe6000000181c */
[----:B------:R-:W3:-:S15]  /*71750*/  LDL.LU.64 R30, [R1+0x3698] ;  /* 0x00369800011e7983 */ /* 0x000ede0000300a00 */
[----:B------:R-:W-:Y:S01]  /*71760*/  NOP ;  /* 0x0000000000007918 */ /* 0x000fe20000000000 */
[----:B------:R-:W-:Y:S04]  /*71770*/  STL.64 [R1+0x1320], R24 ;  /* 0x0013201801007387 */ /* 0x000fe80000100a00 */
[----:B------:R0:W-:Y:S04]  /*71780*/  STL.64 [R1+0x1328], R26 ;  /* 0x0013281a01007387 */ /* 0x0001e80000100a00 */
[----:B0-----:R-:W3:Y:S04]  /*71790*/  LDL.LU.64 R26, [R1+0x3690] ;  /* 0x00369000011a7983 */ /* 0x001ee80000300a00 */
[----:B------:R-:W3:Y:S01]  /*717a0*/  LDL.LU.64 R24, [R1+0x3688] ;  /* 0x0036880001187983 */ /* 0x000ee20000300a00 */
[C---:B--2---:R-:W-:Y:S03]  /*717b0*/  HMMA.16816.F32 R56, R4.reuse, R58, R20 ;  /* 0x0000003a0438723c */ /* 0x044fe60000001814 */
[----:B------:R-:W2:Y:S04]  /*717c0*/  LDL.LU.64 R22, [R1+0x3680] ;  /* 0x0036800001167983 */ /* 0x000ea80000300a00 */
[----:B------:R-:W2:Y:S01]  /*717d0*/  LDL.LU.64 R20, [R1+0x3678] ;  /* 0x0036780001147983 */ /* 0x000ea20000300a00 */
[C---:B----4-:R-:W-:Y:S11]  /*717e0*/  HMMA.16816.F32 R44, R4.reuse, R46, R52 ;  /* 0x0000002e042c723c */ /* 0x050ff60000001834 */
[----:B------:R-:W-:Y:S04]  /*717f0*/  STL.64 [R1+0x1300], R56 ;  /* 0x0013003801007387 */ /* 0x000fe80000100a00 */
[----:B------:R0:W-:Y:S04]  /*71800*/  STL.64 [R1+0x1308], R58 ;  /* 0x0013083a01007387 */ /* 0x0001e80000100a00 */
[----:B0-----:R-:W2:Y:S04]  /*71810*/  LDL.LU.64 R58, [R1+0x3670] ;  /* 0x00367000013a7983 */ /* 0x001ea80000300a00 */
[----:B------:R-:W4:Y:S04]  /*71820*/  LDL.LU.64 R54, [R1+0x3668] ;  /* 0x0036680001367983 */ /* 0x000f280000300a00 */
[----:B------:R-:W-:Y:S04]  /*71830*/  STL.64 [R1+0x12d0], R44 ;  /* 0x0012d02c01007387 */ /* 0x000fe80000100a00 */
[----:B------:R0:W-:Y:S04]  /*71840*/  STL.64 [R1+0x12d8], R46 ;  /* 0x0012d82e01007387 */ /* 0x0001e80000100a00 */
[----:B0-----:R-:W4:Y:S01]  /*71850*/  LDL.LU.64 R46, [R1+0x3660] ;  /* 0x00366000012e7983 */ /* 0x001f220000300a00 */
[----:B---3--:R-:W-:Y:S03]  /*71860*/  HMMA.16816.F32 R28, R4, R30, R36 ;  /* 0x0000001e041c723c */ /* 0x008fe60000001824 */
[----:B------:R-:W3:-:S15]  /*71870*/  LDL.LU.64 R38, [R1+0x3658] ;  /* 0x0036580001267983 */ /* 0x000ede0000300a00 */
[----:B------:R-:W-:Y:S01]  /*71880*/  NOP ;  /* 0x0000000000007918 */ /* 0x000fe20000000000 */
[----:B------:R-:W-:Y:S04]  /*71890*/  STL.64 [R1+0x12a0], R28 ;  /* 0x0012a01c01007387 */ /* 0x000fe80000100a00 */
[----:B------:R0:W-:Y:S04]  /*718a0*/  STL.64 [R1+0x12a8], R30 ;  /* 0x0012a81e01007387 */ /* 0x0001e80000100a00 */
[----:B0-----:R-:W3:Y:S01]  /*718b0*/  LDL.LU.64 R30, [R1+0x3650] ;  /* 0x00365000011e7983 */ /* 0x001ee20000300a00 */
[C---:B------:R-:W-:Y:S03]  /*718c0*/  HMMA.16816.F32 R8, R4.reuse, R10, R24 ;  /* 0x0000000a0408723c */ /* 0x040fe60000001818 */
[----:B------:R-:W3:Y:S05]  /*718d0*/  LDL.LU.64 R26, [R1+0x3648] ;  /* 0x00364800011a7983 */ /* 0x000eea0000300a00 */
[C---:B------:R-:W-:Y:S11]  /*718e0*/  HMMA.16816.F32 R12, R4.reuse, R18, R12 ;  /* 0x00000012040c723c */ /* 0x040ff6000000180c */
[----:B------:R-:W-:Y:S04]  /*718f0*/  STL.64 [R1+0xac0], R8 ;  /* 0x000ac00801007387 */ /* 0x000fe80000100a00 */
[----:B------:R2:W-:Y:S02]  /*71900*/  STL.64 [R1+0xac8], R10 ;  /* 0x000ac80a01007387 */ /* 0x0005e40000100a00 */
[----:B--2---:R-:W-:Y:S02]  /*71910*/  HMMA.16816.F32 R8, R4, R58, R20 ;  /* 0x0000003a0408723c */ /* 0x004fe40000001814 */
[----:B------:R-:W-:Y:S04]  /*71920*/  STL.64 [R1+0xab0], R12 ;  /* 0x000ab00c01007387 */ /* 0x000fe80000100a00 */
[----:B------:R0:W-:-:S13]  /*71930*/  STL.64 [R1+0xab8], R14 ;  /* 0x000ab80e01007387 */ /* 0x0001da0000100a00 */
[----:B------:R-:W-:Y:S01]  /*71940*/  STL.64 [R1+0xaa0], R8 ;  /* 0x000aa00801007387 */ /* 0x000fe20000100a00 */
[----:B------:R-:W-:Y:S02]  /*71950*/  IMAD.MOV.U32 R37, RZ, RZ, R11 ;  /* 0x000000ffff257224 */ /* 0x000fe400078e000b */
[----:B------:R-:W-:Y:S02]  /*71960*/  IMAD.MOV.U32 R36, RZ, RZ, R9 ;  /* 0x000000ffff247224 */ /* 0x000fe400078e0009 */
[----:B------:R-:W-:Y:S01]  /*71970*/  IMAD.MOV.U32 R29, RZ, RZ, R10 ;  /* 0x000000ffff1d7224 */ /* 0x000fe200078e000a */
[----:B------:R3:W-:Y:S01]  /*71980*/  STL.64 [R1+0xaa8], R10 ;  /* 0x000aa80a01007387 */ /* 0x0007e20000100a00 */
[----:B------:R-:W-:Y:S01]  /*71990*/  IMAD.MOV.U32 R28, RZ, RZ, R8 ;  /* 0x000000ffff1c7224 */ /* 0x000fe200078e0008 */
[C---:B0-----:R-:W-:Y:S08]  /*719a0*/  HMMA.16816.F32 R12, R4.reuse, R34, R40 ;  /* 0x00000022040c723c */ /* 0x041ff00000001828 */
[----:B---3--:R-:W-:Y:S01]  /*719b0*/  HMMA.16816.F32 R8, R4, R26, R48 ;  /* 0x0000001a0408723c */ /* 0x008fe20000001830 */
[----:B------:R-:W-:Y:S04]  /*719c0*/  STL.64 [R1+0x35c0], R30 ;  /* 0x0035c01e01007387 */ /* 0x000fe80000100a00 */
[----:B------:R-:W-:Y:S04]  /*719d0*/  STL.64 [R1+0x35b8], R28 ;  /* 0x0035b81c01007387 */ /* 0x000fe80000100a00 */
[----:B------:R-:W-:Y:S04]  /*719e0*/  STL.64 [R1+0x35a0], R38 ;  /* 0x0035a02601007387 */ /* 0x000fe80000100a00 */
[----:B------:R-:W-:Y:S06]  /*719f0*/  STL.64 [R1+0x3598], R36 ;  /* 0x0035982401007387 */ /* 0x000fec0000100a00 */
[----:B------:R-:W-:-:S02]  /*71a00*/  IMAD.MOV.U32 R45, RZ, RZ, R10 ;  /* 0x000000ffff2d7224 */ /* 0x000fc400078e000a */
[----:B------:R-:W-:Y:S02]  /*71a10*/  IMAD.MOV.U32 R44, RZ, RZ, R8 ;  /* 0x000000ffff2c7224 */ /* 0x000fe400078e0008 */
[----:B------:R-:W-:Y:S02]  /*71a20*/  IMAD.MOV.U32 R53, RZ, RZ, R11 ;  /* 0x000000ffff357224 */ /* 0x000fe400078e000b */
[----:B------:R-:W-:Y:S01]  /*71a30*/  IMAD.MOV.U32 R52, RZ, RZ, R9 ;  /* 0x000000ffff347224 */ /* 0x000fe200078e0009 */
[----:B------:R0:W-:Y:S04]  /*71a40*/  STL.64 [R1+0xa90], R8 ;  /* 0x000a900801007387 */ /* 0x0001e80000100a00 */
[----:B------:R1:W-:Y:S04]  /*71a50*/  STL.64 [R1+0xa98], R10 ;  /* 0x000a980a01007387 */ /* 0x0003e80000100a00 */
[----:B----4-:R-:W-:Y:S04]  /*71a60*/  STL.64 [R1+0x35f0], R46 ;  /* 0x0035f02e01007387 */ /* 0x010fe80000100a00 */
[----:B------:R-:W-:Y:S04]  /*71a70*/  STL.64 [R1+0x35e8], R44 ;  /* 0x0035e82c01007387 */ /* 0x000fe80000100a00 */
[----:B------:R2:W-:Y:S04]  /*71a80*/  STL.64 [R1+0x35e0], R54 ;  /* 0x0035e03601007387 */ /* 0x0005e80000100a00 */
[----:B------:R-:W-:Y:S04]  /*71a90*/  STL.64 [R1+0x35d8], R52 ;  /* 0x0035d83401007387 */ /* 0x000fe80000100a00 */
[----:B------:R-:W-:Y:S04]  /*71aa0*/  STL.64 [R1+0x35c8], R26 ;  /* 0x0035c81a01007387 */ /* 0x000fe80000100a00 */
[----:B0-----:R-:W3:Y:S04]  /*71ab0*/  LDL.LU R8, [R1+0x9a0] ;  /* 0x0009a00001087983 */ /* 0x001ee80000300800 */
[----:B------:R-:W-:Y:S04]  /*71ac0*/  STL.64 [R1+0xa80], R12 ;  /* 0x000a800c01007387 */ /* 0x000fe80000100a00 */
[----:B------:R-:W-:Y:S04]  /*71ad0*/  STL.64 [R1+0xa88], R14 ;  /* 0x000a880e01007387 */ /* 0x000fe80000100a00 */
[----:B------:R-:W3:Y:S04]  /*71ae0*/  LDL.LU R9, [R1+0x9a4] ;  /* 0x0009a40001097983 */ /* 0x000ee80000300800 */
[----:B-1----:R-:W4:Y:S04]  /*71af0*/  LDL.LU R10, [R1+0x9a8] ;  /* 0x0009a800010a7983 */ /* 0x002f280000300800 */
[----:B------:R-:W4:Y:S04]  /*71b00*/  LDL.LU R11, [R1+0x9ac] ;  /* 0x0009ac00010b7983 */ /* 0x000f280000300800 */
[----:B----4-:R0:W-:Y:S04]  /*71b10*/  STL.64 [R1+0x3600], R10 ;  /* 0x0036000a01007387 */ /* 0x0101e80000100a00 */
[----:B---3--:R-:W-:Y:S04]  /*71b20*/  STL.64 [R1+0x35f8], R8 ;  /* 0x0035f80801007387 */ /* 0x008fe80000100a00 */
[----:B------:R-:W3:Y:S04]  /*71b30*/  LDL.LU R20, [R1+0x9f0] ;  /* 0x0009f00001147983 */ /* 0x000ee80000300800 */
[----:B------:R-:W3:Y:S04]  /*71b40*/  LDL.LU R21, [R1+0x9f4] ;  /* 0x0009f40001157983 */ /* 0x000ee80000300800 */
[----:B------:R-:W4:Y:S04]  /*71b50*/  LDL.LU R22, [R1+0x9f8] ;  /* 0x0009f80001167983 */ /* 0x000f280000300800 */
[----:B------:R-:W4:Y:S04]  /*71b60*/  LDL.LU R23, [R1+0x9fc] ;  /* 0x0009fc0001177983 */ /* 0x000f280000300800 */
[----:B----4-:R-:W-:Y:S04]  /*71b70*/  STL.64 [R1+0x3610], R22 ;  /* 0x0036101601007387 */ /* 0x010fe80000100a00 */
[----:B---3--:R1:W-:Y:S04]  /*71b80*/  STL.64 [R1+0x3608], R20 ;  /* 0x0036081401007387 */ /* 0x0083e80000100a00 */
[----:B--2---:R-:W2:Y:S04]  /*71b90*/  LDL R54, [R1+0x48] ;  /* 0x0000480001367983 */ /* 0x004ea80000100800 */
[----:B------:R-:W2:Y:S04]  /*71ba0*/  LDL R55, [R1+0x4c] ;  /* 0x00004c0001377983 */ /* 0x000ea80000100800 */
[----:B--2---:R-:W-:Y:S04]  /*71bb0*/  STL.64 [R1+0x3618], R54 ;  /* 0x0036183601007387 */ /* 0x004fe80000100a00 */
[----:B0-----:R-:W2:Y:S04]  /*71bc0*/  LDL R10, [R1+0x58] ;  /* 0x00005800010a7983 */ /* 0x001ea80000100800 */
[----:B------:R-:W2:Y:S04]  /*71bd0*/  LDL R11, [R1+0x5c] ;  /* 0x00005c00010b7983 */ /* 0x000ea80000100800 */
[----:B--2---:R0:W-:Y:S04]  /*71be0*/  STL.64 [R1+0x3620], R10 ;  /* 0x0036200a01007387 */ /* 0x0041e80000100a00 */
[----:B-1----:R-:W2:Y:S04]  /*71bf0*/  LDL.LU R20, [R1+0xa10] ;  /* 0x000a100001147983 */ /* 0x002ea80000300800 */
[----:B------:R-:W2:Y:S04]  /*71c00*/  LDL.LU R21, [R1+0xa14] ;  /* 0x000a140001157983 */ /* 0x000ea80000300800 */
[----:B------:R-:W3:Y:S04]  /*71c10*/  LDL.LU R22, [R1+0xa18] ;  /* 0x000a180001167983 */ /* 0x000ee80000300800 */
[----:B------:R-:W3:Y:S04]  /*71c20*/  LDL.LU R23, [R1+0xa1c] ;  /* 0x000a1c0001177983 */ /* 0x000ee80000300800 */
[----:B---3--:R1:W-:Y:S04]  /*71c30*/  STL.64 [R1+0x3630], R22 ;  /* 0x0036301601007387 */ /* 0x0083e80000100a00 */
[----:B--2---:R-:W-:Y:S04]  /*71c40*/  STL.64 [R1+0x3628], R20 ;  /* 0x0036281401007387 */ /* 0x004fe80000100a00 */
[----:B------:R-:W2:Y:S04]  /*71c50*/  LDL.LU R8, [R1+0xa20] ;  /* 0x000a200001087983 */ /* 0x000ea80000300800 */
[----:B------:R-:W2:Y:S04]  /*71c60*/  LDL.LU R9, [R1+0xa24] ;  /* 0x000a240001097983 */ /* 0x000ea80000300800 */
[----:B0-----:R-:W3:Y:S04]  /*71c70*/  LDL.LU R10, [R1+0xa28] ;  /* 0x000a2800010a7983 */ /* 0x001ee80000300800 */
[----:B------:R-:W3:Y:S04]  /*71c80*/  LDL.LU R11, [R1+0xa2c] ;  /* 0x000a2c00010b7983 */ /* 0x000ee80000300800 */
[----:B---3--:R-:W-:Y:S04]  /*71c90*/  STL.64 [R1+0x3640], R10 ;  /* 0x0036400a01007387 */ /* 0x008fe80000100a00 */
[----:B--2---:R0:W-:Y:S04]  /*71ca0*/  STL.64 [R1+0x3638], R8 ;  /* 0x0036380801007387 */ /* 0x0041e80000100a00 */
[----:B-1----:R-:W2:Y:S04]  /*71cb0*/  LDL R22, [R1+0x78] ;  /* 0x0000780001167983 */ /* 0x002ea80000100800 */
[----:B------:R-:W2:Y:S04]  /*71cc0*/  LDL R23, [R1+0x7c] ;  /* 0x00007c0001177983 */ /* 0x000ea80000100800 */
        /* <DEDUP_REMOVED lines=9> */
[----:B------:R-:W3:Y:S04]  /*71d60*/  LDL.64 R18, [R1+0x38] ;  /* 0x0000380001127983 */ /* 0x000ee80000100a00 */
[----:B------:R-:W3:Y:S04]  /*71d70*/  LDL R34, [R1+0x8] ;  /* 0x0000080001227983 */ /* 0x000ee80000100800 */
[----:B------:R-:W3:Y:S04]  /*71d80*/  LDL R35, [R1+0xc] ;  /* 0x00000c0001237983 */ /* 0x000ee80000100800 */
        /* <DEDUP_REMOVED lines=22> */
[----:B--2---:R-:W-:Y:S03]  /*71ef0*/  HMMA.16816.F32 R20, R4, R22, R8 ;  /* 0x000000160414723c */ /* 0x004fe60000001808 */
[----:B------:R-:W3:Y:S04]  /*71f00*/  LDL.LU.64 R10, [R1+0x3640] ;  /* 0x00364000010a7983 */ /* 0x000ee80000300a00 */
[----:B------:R-:W3:-:S12]  /*71f10*/  LDL.LU.64 R8, [R1+0x3638] ;  /* 0x0036380001087983 */ /* 0x000ed80000300a00 */
        /* <DEDUP_REMOVED lines=8> */
[----:B0-----:R-:W2:Y:S01]  /*71fa0*/  LDL.LU.64 R10, [R1+0x3620] ;  /* 0x00362000010a7983 */ /* 0x001ea20000300a00 */
[----:B------:R-:W-:Y:S02]  /*71fb0*/  IMAD.MOV.U32 R2, RZ, RZ, R54 ;  /* 0x000000ffff027224 */ /* 0x000fe400078e0036 */
[----:B------:R-:W-:-:S02]  /*71fc0*/  IMAD.MOV.U32 R0, RZ, RZ, R55 ;  /* 0x000000ffff007224 */ /* 0x000fc400078e0037 */
[----:B------:R-:W4:Y:S01]  /*71fd0*/  LDL.LU.64 R54, [R1+0x3618] ;  /* 0x0036180001367983 */ /* 0x000f220000300a00 */
[C---:B--2---:R-:W-:Y:S03]  /*71fe0*/  HMMA.16816.F32 R8, R4.reuse, R10, R20 ;  /* 0x0000000a0408723c */ /* 0x044fe60000001814 */
[----:B------:R-:W2:Y:S04]  /*71ff0*/  LDL.LU.64 R22, [R1+0x3610] ;  /* 0x0036100001167983 */ /* 0x000ea80000300a00 */
[----:B------:R-:W2:Y:S01]  /*72000*/  LDL.LU.64 R20, [R1+0x3608] ;  /* 0x0036080001147983 */ /* 0x000ea20000300a00 */
[C---:B----4-:R-:W-:Y:S08]  /*72010*/  HMMA.16816.F32 R52, R4.reuse, R54, R44 ;  /* 0x000000360434723c */ /* 0x050ff0000000182c */
[C---:B------:R-:W-:Y:S03]  /*72020*/  HMMA.16816.F32 R24, R4.reuse, R30, R24 ;  /* 0x0000001e0418723c */ /* 0x040fe60000001818 */
[----:B------:R-:W-:Y:S04]  /*72030*/  STL.64 [R1+0xa50], R8 ;  /* 0x000a500801007387 */ /* 0x000fe80000100a00 */
[----:B------:R0:W-:Y:S04]  /*72040*/  STL.64 [R1+0xa58], R10 ;  /* 0x000a580a01007387 */ /* 0x0001e80000100a00 */
[----:B0-----:R-:W3:Y:S04]  /*72050*/  LDL.LU.64 R10, [R1+0x3600] ;  /* 0x00360000010a7983 */ /* 0x001ee80000300a00 */
[----:B------:R-:W3:Y:S04]  /*72060*/  LDL.LU.64 R8, [R1+0x35f8] ;  /* 0x0035f80001087983 */ /* 0x000ee80000300a00 */
[----:B------:R-:W4:Y:S04]  /*72070*/  LDL.LU.64 R46, [R1+0x35f0] ;  /* 0x0035f000012e7983 */ /* 0x000f280000300a00 */
[----:B------:R-:W3:Y:S04]  /*72080*/  LDL.LU.64 R44, [R1+0x35e8] ;  /* 0x0035e800012c7983 */ /* 0x000ee80000300a00 */
        /* <DEDUP_REMOVED lines=9> */
[----:B------:R-:W2:Y:S01]  /*72120*/  LDL.LU R16, [R1+0x970] ;  /* 0x0009700001107983 */ /* 0x000ea20000300800 */
[----:B------:R-:W-:-:S03]  /*72130*/  IMAD.MOV.U32 R21, RZ, RZ, R18 ;  /* 0x000000ffff157224 */ /* 0x000fc600078e0012 */
[----:B------:R-:W2:Y:S01]  /*72140*/  LDL.LU R17, [R1+0x974] ;  /* 0x0009740001117983 */ /* 0x000ea20000300800 */
[----:B------:R-:W-:-:S03]  /*72150*/  IMAD.MOV.U32 R20, RZ, RZ, R19 ;  /* 0x000000ffff147224 */ /* 0x000fc600078e0013 */
[----:B------:R-:W2:Y:S04]  /*72160*/  LDL.LU R18, [R1+0x978] ;  /* 0x0009780001127983 */ /* 0x000ea80000300800 */
[----:B------:R-:W2:Y:S04]  /*72170*/  LDL.LU R19, [R1+0x97c] ;  /* 0x00097c0001137983 */ /* 0x000ea80000300800 */
[----:B------:R-:W-:Y:S04]  /*72180*/  STL.64 [R1+0xa20], R24 ;  /* 0x000a201801007387 */ /* 0x000fe80000100a00 */
[----:B------:R0:W-:Y:S04]  /*72190*/  STL.64 [R1+0xa28], R26 ;  /* 0x000a281a01007387 */ /* 0x0001e80000100a00 */
[----:B0-----:R-:W2:Y:S01]  /*721a0*/  LDL.LU.64 R26, [R1+0x35c8] ;  /* 0x0035c800011a7983 */ /* 0x001ea20000300a00 */
[----:B------:R-:W-:-:S02]  /*721b0*/  IMAD.MOV.U32 R25, RZ, RZ, R30 ;  /* 0x000000ffff197224 */ /* 0x000fc400078e001e */
[----:B------:R-:W-:Y:S02]  /*721c0*/  IMAD.MOV.U32 R24, RZ, RZ, R31 ;  /* 0x000000ffff187224 */ /* 0x000fe400078e001f */
[----:B------:R-:W3:Y:S04]  /*721d0*/  LDL.LU.64 R30, [R1+0x35c0] ;  /* 0x0035c000011e7983 */ /* 0x000ee80000300a00 */
[----:B------:R-:W3:Y:S01]  /*721e0*/  LDL.LU.64 R28, [R1+0x35b8] ;  /* 0x0035b800011c7983 */ /* 0x000ee20000300a00 */
[C---:B------:R-:W-:Y:S08]  /*721f0*/  HMMA.16816.F32 R48, R4.reuse, R38, R48 ;  /* 0x000000260430723c */ /* 0x040ff00000001830 */
[----:B------:R-:W-:Y:S01]  /*72200*/  HMMA.16816.F32 R32, R4, R34, R40 ;  /* 0x000000220420723c */ /* 0x000fe20000001828 */
[----:B--2---:R3:W-:Y:S04]  /*72210*/  STL.64 [R1+0x3510], R26 ;  /* 0x0035101a01007387 */ /* 0x0047e80000100a00 */
[----:B------:R0:W-:Y:S01]  /*72220*/  STL.64 [R1+0x3508], R24 ;  /* 0x0035081801007387 */ /* 0x0001e20000100a00 */
[----:B---3--:R-:W-:-:S03]  /*72230*/  IMAD.MOV.U32 R26, RZ, RZ, R30 ;  /* 0x000000ffff1a7224 */ /* 0x008fc600078e001e */
[----:B0-----:R-:W2:Y:S04]  /*72240*/  LDL.LU R24, [R1+0x9b0] ;  /* 0x0009b00001187983 */ /* 0x001ea80000300800 */
[----:B------:R-:W2:Y:S04]  /*72250*/  LDL.LU R25, [R1+0x9b4] ;  /* 0x0009b40001197983 */ /* 0x000ea80000300800 */
[----:B------:R-:W2:Y:S01]  /*72260*/  LDL.LU R30, [R1+0x35b4] ;  /* 0x0035b400011e7983 */ /* 0x000ea20000300800 */
[----:B------:R-:W-:-:S03]  /*72270*/  IMAD.MOV.U32 R27, RZ, RZ, R31 ;  /* 0x000000ffff1b7224 */ /* 0x000fc600078e001f */
[----:B------:R-:W2:Y:S04]  /*72280*/  LDL.LU R31, [R1+0x35b0] ;  /* 0x0035b000011f7983 */ /* 0x000ea80000300800 */
[----:B------:R0:W-:Y:S04]  /*72290*/  STL.64 [R1+0xa10], R48 ;  /* 0x000a103001007387 */ /* 0x0001e80000100a00 */
[----:B------:R1:W-:Y:S01]  /*722a0*/  STL.64 [R1+0xa18], R50 ;  /* 0x000a183201007387 */ /* 0x0003e20000100a00 */
[----:B0-----:R-:W-:-:S03]  /*722b0*/  MOV R49, R38 ;  /* 0x0000002600317202 */ /* 0x001fc60000000f00 */
[----:B-1----:R-:W3:Y:S01]  /*722c0*/  LDL.LU.64 R50, [R1+0x35a8] ;  /* 0x0035a80001327983 */ /* 0x002ee20000300a00 */
[----:B------:R-:W-:-:S03]  /*722d0*/  IMAD.MOV.U32 R48, RZ, RZ, R39 ;  /* 0x000000ffff307224 */ /* 0x000fc600078e0027 */
[----:B------:R-:W3:Y:S04]  /*722e0*/  LDL.LU.64 R38, [R1+0x35a0] ;  /* 0x0035a00001267983 */ /* 0x000ee80000300a00 */
[----:B------:R-:W3:Y:S04]  /*722f0*/  LDL.LU.64 R36, [R1+0x3598] ;  /* 0x0035980001247983 */ /* 0x000ee80000300a00 */
[----:B------:R-:W3:Y:S04]  /*72300*/  LDL.LU.64 R42, [R1+0x3590] ;  /* 0x00359000012a7983 */ /* 0x000ee80000300a00 */
[----:B------:R-:W-:Y:S04]  /*72310*/  STL.64 [R1+0xa00], R32 ;  /* 0x000a002001007387 */ /* 0x000fe80000100a00 */
[----:B------:R0:W-:Y:S04]  /*72320*/  STL.64 [R1+0xa08], R34 ;  /* 0x000a082201007387 */ /* 0x0001e80000100a00 */
[----:B0-----:R-:W3:Y:S01]  /*72330*/  LDL.LU.64 R34, [R1+0x3588] ;  /* 0x0035880001227983 */ /* 0x001ee20000300a00 */
[----:B--2---:R-:W-:Y:S03]  /*72340*/  HMMA.16816.F32 R24, R4, R30, R24 ;  /* 0x0000001e0418723c */ /* 0x004fe60000001818 */
[----:B------:R-:W-:Y:S04]  /*72350*/  STL.64 [R1+0x3460], R30 ;  /* 0x0034601e01007387 */ /* 0x000fe80000100a00 */
[----:B------:R-:W-:-:S12]  /*72360*/  STL.64 [R1+0x3458], R28 ;  /* 0x0034581c01007387 */ /* 0x000fd80000100a00 */
[----:B------:R-:W-:Y:S04]  /*72370*/  STL.64 [R1+0x9f0], R24 ;  /* 0x0009f01801007387 */ /* 0x000fe80000100a00 */
[----:B------:R3:W-:Y:S02]  /*72380*/  STL.64 [R1+0x9f8], R26 ;  /* 0x0009f81a01007387 */ /* 0x0007e40000100a00 */
[C---:B---3--:R-:W-:Y:S08]  /*72390*/  HMMA.16816.F32 R24, R4.reuse, R34, R8 ;  /* 0x000000220418723c */ /* 0x048ff00000001808 */
[C---:B------:R-:W-:Y:S08]  /*723a0*/  HMMA.16816.F32 R8, R4.reuse, R38, R12 ;  /* 0x000000260408723c */ /* 0x040ff0000000180c */
[----:B------:R-:W-:Y:S01]  /*723b0*/  HMMA.16816.F32 R12, R4, R42, R56 ;  /* 0x0000002a040c723c */ /* 0x000fe20000001838 */
[----:B------:R-:W-:Y:S01]  /*723c0*/  STL.64 [R1+0x3528], R34 ;  /* 0x0035282201007387 */ /* 0x000fe20000100a00 */
[----:B----4-:R-:W-:-:S02]  /*723d0*/  IMAD.MOV.U32 R58, RZ, RZ, R46 ;  /* 0x000000ffff3a7224 */ /* 0x010fc400078e002e */
[----:B------:R-:W-:Y:S01]  /*723e0*/  IMAD.MOV.U32 R59, RZ, RZ, R47 ;  /* 0x000000ffff3b7224 */ /* 0x000fe200078e002f */
[----:B------:R-:W-:Y:S04]  /*723f0*/  STL.64 [R1+0x9e0], R24 ;  /* 0x0009e01801007387 */ /* 0x000fe80000100a00 */
[----:B------:R-:W-:Y:S04]  /*72400*/  STL.64 [R1+0x9e8], R26 ;  /* 0x0009e81a01007387 */ /* 0x000fe80000100a00 */
[----:B------:R-:W-:Y:S04]  /*72410*/  STL.64 [R1+0x3450], R38 ;  /* 0x0034502601007387 */ /* 0x000fe80000100a00 */
[----:B------:R-:W-:Y:S04]  /*72420*/  STL.64 [R1+0x3448], R36 ;  /* 0x0034482401007387 */ /* 0x000fe80000100a00 */
[----:B------:R0:W-:Y:S04]  /*72430*/  STL.64 [R1+0x9d0], R8 ;  /* 0x0009d00801007387 */ /* 0x0001e80000100a00 */
[----:B------:R1:W-:Y:S04]  /*72440*/  STL.64 [R1+0x9d8], R10 ;  /* 0x0009d80a01007387 */ /* 0x0003e80000100a00 */
[----:B0-----:R-:W2:Y:S04]  /*72450*/  LDL.LU R8, [R1+0x960] ;  /* 0x0009600001087983 */ /* 0x001ea80000300800 */
[----:B------:R0:W-:Y:S04]  /*72460*/  STL.64 [R1+0x9c0], R12 ;  /* 0x0009c00c01007387 */ /* 0x0001e80000100a00 */
[----:B------:R3:W-:Y:S04]  /*72470*/  STL.64 [R1+0x9c8], R14 ;  /* 0x0009c80e01007387 */ /* 0x0007e80000100a00 */
[----:B------:R-:W2:Y:S04]  /*72480*/  LDL.LU R9, [R1+0x964] ;  /* 0x0009640001097983 */ /* 0x000ea80000300800 */
[----:B-1----:R-:W2:Y:S04]  /*72490*/  LDL.LU R10, [R1+0x968] ;  /* 0x00096800010a7983 */ /* 0x002ea80000300800 */
[----:B------:R-:W2:Y:S04]  /*724a0*/  LDL.LU R11, [R1+0x96c] ;  /* 0x00096c00010b7983 */ /* 0x000ea80000300800 */
[----:B------:R-:W4:Y:S04]  /*724b0*/  LDL.LU R56, [R1+0x950] ;  /* 0x0009500001387983 */ /* 0x000f280000300800 */
[----:B------:R-:W4:Y:S04]  /*724c0*/  LDL.LU R57, [R1+0x954] ;  /* 0x0009540001397983 */ /* 0x000f280000300800 */
[----:B------:R-:W2:Y:S04]  /*724d0*/  LDL.LU R46, [R1+0x3584] ;  /* 0x00358400012e7983 */ /* 0x000ea80000300800 */
[----:B------:R-:W2:Y:S04]  /*724e0*/  LDL.LU R47, [R1+0x3580] ;  /* 0x00358000012f7983 */ /* 0x000ea80000300800 */
[----:B0-----:R-:W4:Y:S04]  /*724f0*/  LDL.LU R12, [R1+0x4f0] ;  /* 0x0004f000010c7983 */ /* 0x001f280000300800 */
[----:B------:R-:W4:Y:S04]  /*72500*/  LDL.LU R13, [R1+0x4f4] ;  /* 0x0004f400010d7983 */ /* 0x000f280000300800 */
[----:B---3--:R-:W3:Y:S04]  /*72510*/  LDL.LU R14, [R1+0x4f8] ;  /* 0x0004f800010e7983 */ /* 0x008ee80000300800 */
[----:B------:R-:W3:Y:S04]  /*72520*/  LDL.LU R15, [R1+0x4fc] ;  /* 0x0004fc00010f7983 */ /* 0x000ee80000300800 */
[----:B------:R-:W-:Y:S04]  /*72530*/  STL [R1+0x3444], R42 ;  /* 0x0034442a01007387 */ /* 0x000fe80000100800 */
[----:B------:R0:W-:Y:S04]  /*72540*/  STL [R1+0x3440], R43 ;  /* 0x0034402b01007387 */ /* 0x0001e80000100800 */
[----:B------:R-:W3:Y:S01]  /*72550*/  LDL.LU R36, [R1+0x490] ;  /* 0x0004900001247983 */ /* 0x000ee20000300800 */
[----:B------:R-:W-:-:S02]  /*72560*/  IMAD.MOV.U32 R28, RZ, RZ, R51 ;  /* 0x000000ffff1c7224 */ /* 0x000fc400078e0033 */
[----:B------:R-:W-:Y:S02]  /*72570*/  IMAD.MOV.U32 R30, RZ, RZ, R54 ;  /* 0x000000ffff1e7224 */ /* 0x000fe400078e0036 */
[----:B0-----:R-:W-:Y:S02]  /*72580*/  IMAD.MOV.U32 R43, RZ, RZ, R50 ;  /* 0x000000ffff2b7224 */ /* 0x001fe400078e0032 */
[----:B------:R-:W-:Y:S01]  /*72590*/  IMAD.MOV.U32 R31, RZ, RZ, R55 ;  /* 0x000000ffff1f7224 */ /* 0x000fe200078e0037 */
[----:B--2---:R-:W-:-:S15]  /*725a0*/  HMMA.16816.F32 R16, R4, R46, R16 ;  /* 0x0000002e0410723c */ /* 0x004fde0000001810 */
[----:B------:R-:W-:-:S04]  /*725b0*/  NOP ;  /* 0x0000000000007918 */ /* 0x000fc80000000000 */
[----:B------:R0:W-:Y:S04]  /*725c0*/  STL.64 [R1+0x9b0], R16 ;  /* 0x0009b01001007387 */ /* 0x0001e80000100a00 */
[----:B------:R1:W-:Y:S04]  /*725d0*/  STL.64 [R1+0x9b8], R18 ;  /* 0x0009b81201007387 */ /* 0x0003e80000100a00 */
[----:B------:R-:W2:Y:S04]  /*725e0*/  LDL.LU R37, [R1+0x494] ;  /* 0x0004940001257983 */ /* 0x000ea80000300800 */
[----:B------:R-:W2:Y:S04]  /*725f0*/  LDL.LU R38, [R1+0x498] ;  /* 0x0004980001267983 */ /* 0x000ea80000300800 */
[----:B------:R-:W2:Y:S04]  /*72600*/  LDL.LU R39, [R1+0x49c] ;  /* 0x00049c0001277983 */ /* 0x000ea80000300800 */
        /* <DEDUP_REMOVED lines=8> */
[----:B------:R-:W2:Y:S04]  /*72690*/  LDL.64 R34, [R1+0x128] ;  /* 0x0001280001227983 */ /* 0x000ea80000100a00 */
[----:B------:R-:W2:Y:S04]  /*726a0*/  LDL.LU R51, [R1+0x3578] ;  /* 0x0035780001337983 */ /* 0x000ea80000300800 */
[----:B------:R-:W3:Y:S04]  /*726b0*/  LDL.LU R29, [R1+0x484] ;  /* 0x00048400011d7983 */ /* 0x000ee80000300800 */
[----:B------:R-:W4:Y:S04]  /*726c0*/  LDL.LU R54, [R1+0x3574] ;  /* 0x0035740001367983 */ /* 0x000f280000300800 */
[----:B------:R-:W4:Y:S04]  /*726d0*/  LDL.LU R55, [R1+0x3570] ;  /* 0x0035700001377983 */ /* 0x000f280000300800 */
[----:B------:R-:W3:Y:S04]  /*726e0*/  LDL.64 R26, [R1+0x118] ;  /* 0x00011800011a7983 */ /* 0x000ee80000100a00 */
[----:B------:R0:W-:Y:S04]  /*726f0*/  STL.64 [R1+0x3438], R46 ;  /* 0x0034382e01007387 */ /* 0x0001e80000100a00 */
[----:B------:R-:W-:Y:S04]  /*72700*/  STL.64 [R1+0x3430], R44 ;  /* 0x0034302c01007387 */ /* 0x000fe80000100a00 */
[----:B0-----:R-:W3:Y:S01]  /*72710*/  LDL.64 R46, [R1+0x138] ;  /* 0x00013800012e7983 */ /* 0x001ee20000100a00 */
[C---:B--2---:R-:W-:Y:S08]  /*72720*/  HMMA.16816.F32 R8, R4.reuse, R50, R8 ;  /* 0x000000320408723c */ /* 0x044ff00000001808 */
[----:B----4-:R-:W-:Y:S11]  /*72730*/  HMMA.16816.F32 R56, R4, R54, R56 ;  /* 0x000000360438723c */ /* 0x010ff60000001838 */
[----:B------:R-:W-:Y:S04]  /*72740*/  STL.64 [R1+0x9a0], R8 ;  /* 0x0009a00801007387 */ /* 0x000fe80000100a00 */
[----:B------:R0:W-:Y:S04]  /*72750*/  STL.64 [R1+0x9a8], R10 ;  /* 0x0009a80a01007387 */ /* 0x0001e80000100a00 */
[----:B0-----:R-:W2:Y:S04]  /*72760*/  LDL.LU.64 R10, [R1+0x3568] ;  /* 0x00356800010a7983 */ /* 0x001ea80000300a00 */
[----:B------:R-:W2:Y:S04]  /*72770*/  LDL.LU.64 R8, [R1+0x3560] ;  /* 0x0035600001087983 */ /* 0x000ea80000300a00 */
[----:B------:R-:W-:Y:S04]  /*72780*/  STL [R1+0x342c], R50 ;  /* 0x00342c3201007387 */ /* 0x000fe80000100800 */
[----:B------:R-:W-:Y:S04]  /*72790*/  STL [R1+0x3428], R51 ;  /* 0x0034283301007387 */ /* 0x000fe80000100800 */
[----:B------:R-:W-:Y:S04]  /*727a0*/  STL.64 [R1+0x990], R56 ;  /* 0x0009903801007387 */ /* 0x000fe80000100a00 */
[----:B------:R0:W-:Y:S04]  /*727b0*/  STL.64 [R1+0x998], R58 ;  /* 0x0009983a01007387 */ /* 0x0001e80000100a00 */
[----:B0-----:R-:W3:Y:S01]  /*727c0*/  LDL.LU.64 R58, [R1+0x3558] ;  /* 0x00355800013a7983 */ /* 0x001ee20000300a00 */
[----:B------:R-:W0:Y:S03]  /*727d0*/  S2R R61, SR_TID.X ;  /* 0x00000000003d7919 */ /* 0x000e260000002100 */
[----:B------:R1:W-:Y:S04]  /*727e0*/  STL.64 [R1+0x3418], R54 ;  /* 0x0034183601007387 */ /* 0x0003e80000100a00 */
[----:B------:R-:W-:Y:S04]  /*727f0*/  STL.64 [R1+0x3410], R52 ;  /* 0x0034103401007387 */ /* 0x000fe80000100a00 */
[----:B-1----:R-:W4:Y:S01]  /*72800*/  LDL.64 R54, [R1+0x148] ;  /* 0x0001480001367983 */ /* 0x002f220000100a00 */
[C---:B0-----:R-:W-:Y:S01]  /*72810*/  LOP3.LUT R3, R61.reuse, 0x7, RZ, 0xc0, !PT ;  /* 0x000000073d037812 */ /* 0x041fe200078ec0ff */
[----:B------:R-:W-:-:S02]  /*72820*/  IMAD.SHL.U32 R60, R61, 0x80, RZ ;  /* 0x000000803d3c7824 */ /* 0x000fc400078e00ff */
[----:B------:R-:W-:Y:S02]  /*72830*/  IMAD.SHL.U32 R61, R61, 0x2, RZ ;  /* 0x000000023d3d7824 */ /* 0x000fe400078e00ff */
[----:B------:R-:W-:-:S05]  /*72840*/  IMAD R3, R3, 0x110, RZ ;  /* 0x0000011003037824 */ /* 0x000fca00078e02ff */
[----:B------:R-:W-:-:S04]  /*72850*/  LOP3.LUT R61, R3, 0x10, R61, 0x78, !PT ;  /* 0x00000010033d7812 */ /* 0x000fc800078e783d */
[----:B------:R-:W-:-:S04]  /*72860*/  LOP3.LUT R61, R61, 0x800, R60, 0xf8, !PT ;  /* 0x000008003d3d7812 */ /* 0x000fc800078ef83c */
[----:B------:R-:W-:Y:S01]  /*72870*/  LOP3.LUT R61, R61, 0x40, RZ, 0x3c, !PT ;  /* 0x000000403d3d7812 */ /* 0x000fe200078e3cff */
[----:B---3--:R-:W-:Y:S01]  /*72880*/  HMMA.16816.F32 R4, R4, R58, R12 ;  /* 0x0000003a0404723c */ /* 0x008fe2000000180c */
[----:B------:R-:W3:Y:S04]  /*72890*/  LDL.LU.64 R14, [R1+0x3550] ;  /* 0x00355000010e7983 */ /* 0x000ee80000300a00 */
[----:B------:R0:W-:-:S14]  /*728a0*/  STL.64 [R1+0x3518], R58 ;  /* 0x0035183a01007387 */ /* 0x0001dc0000100a00 */
[----:B------:R-:W-:Y:S04]  /*728b0*/  STL.64 [R1+0x980], R4 ;  /* 0x0009800401007387 */ /* 0x000fe80000100a00 */
[----:B------:R-:W-:Y:S04]  /*728c0*/  STL.64 [R1+0x988], R6 ;  /* 0x0009880601007387 */ /* 0x000fe80000100a00 */
[----:B------:R-:W1:Y:S01]  /*728d0*/  LDSM.16.MT88.4 R4, [R61+UR5+0xb000] ;  /* 0x00b000053d04783b */ /* 0x000e620008004200 */
[----:B--2---:R-:W-:Y:S03]  /*728e0*/  HMMA.16816.F32 R16, R8, R22, R16 ;  /* 0x000000160810723c */ /* 0x004fe60000001810 */
[----:B------:R-:W2:Y:S04]  /*728f0*/  LDL.LU R56, [R1+0x4b0] ;  /* 0x0004b00001387983 */ /* 0x000ea80000300800 */
[----:B------:R-:W2:Y:S04]  /*72900*/  LDL.LU R57, [R1+0x4b4] ;  /* 0x0004b40001397983 */ /* 0x000ea80000300800 */
[----:B0-----:R-:W2:Y:S04]  /*72910*/  LDL.LU R58, [R1+0x4b8] ;  /* 0x0004b800013a7983 */ /* 0x001ea80000300800 */
[----:B------:R-:W2:Y:S04]  /*72920*/  LDL.LU R59, [R1+0x4bc] ;  /* 0x0004bc00013b7983 */ /* 0x000ea80000300800 */
[----:B-1----:R-:W-:Y:S04]  /*72930*/  STL.64 [R1+0x3408], R6 ;  /* 0x0034080601007387 */ /* 0x002fe80000100a00 */
[----:B------:R0:W-:Y:S04]  /*72940*/  STL.64 [R1+0x3400], R4 ;  /* 0x0034000401007387 */ /* 0x0001e80000100a00 */
[----:B0-----:R-:W3:Y:S04]  /*72950*/  LDL.LU R4, [R1+0x4c0] ;  /* 0x0004c00001047983 */ /* 0x001ee80000300800 */
[----:B------:R-:W3:Y:S04]  /*72960*/  LDL.LU R5, [R1+0x4c4] ;  /* 0x0004c40001057983 */ /* 0x000ee80000300800 */
[----:B------:R-:W3:Y:S04]  /*72970*/  LDL.LU R6, [R1+0x4c8] ;  /* 0x0004c80001067983 */ /* 0x000ee80000300800 */
[----:B------:R-:W3:Y:S04]  /*72980*/  LDL.LU R7, [R1+0x4cc] ;  /* 0x0004cc0001077983 */ /* 0x000ee80000300800 */
[----:B------:R-:W-:Y:S04]  /*72990*/  STL.64 [R1+0x1740], R16 ;  /* 0x0017401001007387 */ /* 0x000fe80000100a00 */
[----:B------:R0:W-:Y:S04]  /*729a0*/  STL.64 [R1+0x1748], R18 ;  /* 0x0017481201007387 */ /* 0x0001e80000100a00 */
[----:B0-----:R-:W2:Y:S04]  /*729b0*/  LDL.LU.64 R18, [R1+0x3548] ;  /* 0x0035480001127983 */ /* 0x001ea80000300a00 */
[----:B------:R-:W-:Y:S04]  /*729c0*/  STL.64 [R1+0x3420], R22 ;  /* 0x0034201601007387 */ /* 0x000fe80000100a00 */
[----:B------:R0:W-:Y:S04]  /*729d0*/  STL.64 [R1+0x3520], R20 ;  /* 0x0035201401007387 */ /* 0x0001e80000100a00 */
[----:B0-----:R-:W2:Y:S04]  /*729e0*/  LDL.LU R20, [R1+0x4d0] ;  /* 0x0004d00001147983 */ /* 0x001ea80000300800 */
[----:B------:R-:W2:Y:S04]  /*729f0*/  LDL.LU R21, [R1+0x4d4] ;  /* 0x0004d40001157983 */ /* 0x000ea80000300800 */
[----:B------:R-:W2:Y:S04]  /*72a00*/  LDL.LU R22, [R1+0x4d8] ;  /* 0x0004d80001167983 */ /* 0x000ea80000300800 */
[----:B------:R-:W2:Y:S01]  /*72a10*/  LDL.LU R23, [R1+0x4dc] ;  /* 0x0004dc0001177983 */ /* 0x000ea20000300800 */
[----:B----4-:R-:W-:-:S02]  /*72a20*/  IMAD.MOV.U32 R13, RZ, RZ, R54 ;  /* 0x000000ffff0d7224 */ /* 0x010fc400078e0036 */
[----:B------:R-:W-:Y:S02]  /*72a30*/  IMAD.MOV.U32 R12, RZ, RZ, R55 ;  /* 0x000000ffff0c7224 */ /* 0x000fe400078e0037 */
[----:B------:R-:W-:Y:S02]  /*72a40*/  IMAD.MOV.U32 R17, RZ, RZ, R34 ;  /* 0x000000ffff117224 */ /* 0x000fe400078e0022 */
[----:B------:R-:W-:Y:S01]  /*72a50*/  IMAD.MOV.U32 R16, RZ, RZ, R35 ;  /* 0x000000ffff107224 */ /* 0x000fe200078e0023 */
[----:B--2---:R-:W-:-:S15]  /*72a60*/  HMMA.16816.F32 R20, R8, R18, R20 ;  /* 0x000000120814723c */ /* 0x004fde0000001814 */
[----:B------:R-:W-:-:S04]  /*72a70*/  NOP ;  /* 0x0000000000007918 */ /* 0x000fc80000000000 */
[----:B------:R-:W-:Y:S04]  /*72a80*/  STL.64 [R1+0x1720], R20 ;  /* 0x0017201401007387 */ /* 0x000fe80000100a00 */
[----:B------:R3:W-:Y:S02]  /*72a90*/  STL.64 [R1+0x1728], R22 ;  /* 0x0017281601007387 */ /* 0x0007e40000100a00 */
[C---:B---3--:R-:W-:Y:S08]  /*72aa0*/  HMMA.16816.F32 R20, R8.reuse, R14, R4 ;  /* 0x0000000e0814723c */ /* 0x048ff00000001804 */
[C---:B------:R-:W-:Y:S11]  /*72ab0*/  HMMA.16816.F32 R4, R8.reuse, R54, R56 ;  /* 0x000000360804723c */ /* 0x040ff60000001838 */
        /* <DEDUP_REMOVED lines=10> */
[----:B------:R0:W-:Y:S02]  /*72b60*/  STL.64 [R1+0x16c8], R6 ;  /* 0x0016c80601007387 */ /* 0x0001e40000100a00 */
[----:B0-----:R-:W-:Y:S02]  /*72b70*/  HMMA.16816.F32 R4, R8, R34, R36 ;  /* 0x000000220804723c */ /* 0x001fe40000001824 */
[----:B------:R-:W-:-:S15]  /*72b80*/  STL.64 [R1+0x3540], R40 ;  /* 0x0035402801007387 */ /* 0x000fde0000100a00 */
[----:B------:R-:W-:Y:S02]  /*72b90*/  NOP ;  /* 0x0000000000007918 */ /* 0x000fe40000000000 */
[----:B------:R-:W-:Y:S04]  /*72ba0*/  STL.64 [R1+0x16a0], R4 ;  /* 0x0016a00401007387 */ /* 0x000fe80000100a00 */
[----:B------:R0:W-:Y:S02]  /*72bb0*/  STL.64 [R1+0x16a8], R6 ;  /* 0x0016a80601007387 */ /* 0x0001e40000100a00 */
[----:B0-----:R-:W-:Y:S02]  /*72bc0*/  HMMA.16816.F32 R4, R8, R26, R28 ;  /* 0x0000001a0804723c */ /* 0x001fe4000000181c */
[----:B------:R-:W-:Y:S04]  /*72bd0*/  STL.64 [R1+0x3480], R18 ;  /* 0x0034801201007387 */ /* 0x000fe80000100a00 */
[----:B------:R-:W-:-:S13]  /*72be0*/  STL.64 [R1+0x3478], R16 ;  /* 0x0034781001007387 */ /* 0x000fda0000100a00 */
[----:B------:R-:W-:Y:S04]  /*72bf0*/  STL.64 [R1+0x1680], R4 ;  /* 0x0016800401007387 */ /* 0x000fe80000100a00 */
[----:B------:R-:W-:Y:S04]  /*72c00*/  STL.64 [R1+0x1688], R6 ;  /* 0x0016880601007387 */ /* 0x000fe80000100a00 */
[----:B------:R-:W2:Y:S04]  /*72c10*/  LDL.LU R40, [R1+0x470] ;  /* 0x0004700001287983 */ /* 0x000ea80000300800 */
[----:B------:R-:W2:Y:S04]  /*72c20*/  LDL.LU R41, [R1+0x474] ;  /* 0x0004740001297983 */ /* 0x000ea80000300800 */
[----:B------:R-:W2:Y:S04]  /*72c30*/  LDL.LU R42, [R1+0x478] ;  /* 0x00047800012a7983 */ /* 0x000ea80000300800 */
[----:B------:R-:W2:Y:S04]  /*72c40*/  LDL.LU R43, [R1+0x47c] ;  /* 0x00047c00012b7983 */ /* 0x000ea80000300800 */
[----:B------:R-:W3:Y:S04]  /*72c50*/  LDL.LU R32, [R1+0x460] ;  /* 0x0004600001207983 */ /* 0x000ee80000300800 */
[----:B------:R-:W3:Y:S04]  /*72c60*/  LDL.LU R33, [R1+0x464] ;  /* 0x0004640001217983 */ /* 0x000ee80000300800 */
[----:B------:R-:W4:Y:S04]  /*72c70*/  LDL.LU R34, [R1+0x468] ;  /* 0x0004680001227983 */ /* 0x000f280000300800 */
[----:B------:R-:W4:Y:S04]  /*72c80*/  LDL.LU R35, [R1+0x46c] ;  /* 0x00046c0001237983 */ /* 0x000f280000300800 */
[----:B----4-:R0:W-:Y:S04]  /*72c90*/  STL.64 [R1+0x3538], R34 ;  /* 0x0035382201007387 */ /* 0x0101e80000100a00 */
[----:B---3--:R-:W-:Y:S04]  /*72ca0*/  STL.64 [R1+0x3530], R32 ;  /* 0x0035302001007387 */ /* 0x008fe80000100a00 */
[----:B------:R-:W3:Y:S04]  /*72cb0*/  LDL.64 R22, [R1+0xf8] ;  /* 0x0000f80001167983 */ /* 0x000ee80000100a00 */
[----:B0-----:R-:W2:Y:S04]  /*72cc0*/  LDL.64 R34, [R1+0x108] ;  /* 0x0001080001227983 */ /* 0x001ea80000100a00 */
[----:B------:R-:W4:Y:S04]  /*72cd0*/  LDL.LU R56, [R1+0x450] ;  /* 0x0004500001387983 */ /* 0x000f280000300800 */
[----:B------:R-:W4:Y:S04]  /*72ce0*/  LDL.LU R57, [R1+0x454] ;  /* 0x0004540001397983 */ /* 0x000f280000300800 */
[----:B------:R-:W4:Y:S01]  /*72cf0*/  LDL.LU R58, [R1+0x458] ;  /* 0x00045800013a7983 */ /* 0x000f220000300800 */
[----:B------:R-:W-:-:S02]  /*72d00*/  IMAD.MOV.U32 R50, RZ, RZ, R26 ;  /* 0x000000ffff327224 */ /* 0x000fc400078e001a */
[----:B------:R-:W-:Y:S01]  /*72d10*/  IMAD.MOV.U32 R51, RZ, RZ, R27 ;  /* 0x000000ffff337224 */ /* 0x000fe200078e001b */
[----:B------:R-:W4:Y:S04]  /*72d20*/  LDL.LU R59, [R1+0x45c] ;  /* 0x00045c00013b7983 */ /* 0x000f280000300800 */
[----:B------:R-:W4:Y:S04]  /*72d30*/  LDL.64 R26, [R1+0xe8] ;  /* 0x0000e800011a7983 */ /* 0x000f280000100a00 */
        /* <DEDUP_REMOVED lines=16> */
[----:B------:R-:W-:Y:S01]  /*72e40*/  STL.64 [R1+0x34a8], R50 ;  /* 0x0034a83201007387 */ /* 0x000fe20000100a00 */
[----:B--2---:R-:W-:-:S15]  /*72e50*/  HMMA.16816.F32 R40, R8, R34, R40 ;  /* 0x000000220828723c */ /* 0x004fde0000001828 */
        /* <DEDUP_REMOVED lines=8> */
[----:B------:R-:W-:Y:S01]  /*72ee0*/  STL.64 [R1+0x3490], R42 ;  /* 0x0034902a01007387 */ /* 0x000fe20000100a00 */
[C---:B----4-:R-:W-:Y:S03]  /*72ef0*/  HMMA.16816.F32 R56, R8.reuse, R26, R56 ;  /* 0x0000001a0838723c */ /* 0x050fe60000001838 */
[----:B--2---:R0:W-:Y:S04]  /*72f00*/  STL.64 [R1+0x3488], R40 ;  /* 0x0034882801007387 */ /* 0x0041e80000100a00 */
[----:B0-----:R-:W2:Y:S04]  /*72f10*/  LDL.LU R40, [R1+0x440] ;  /* 0x0004400001287983 */ /* 0x001ea80000300800 */
[----:B------:R-:W2:Y:S04]  /*72f20*/  LDL.LU R41, [R1+0x444] ;  /* 0x0004440001297983 */ /* 0x000ea80000300800 */
[----:B------:R-:W2:Y:S04]  /*72f30*/  LDL.LU R42, [R1+0x448] ;  /* 0x00044800012a7983 */ /* 0x000ea80000300800 */
[----:B------:R-:W2:Y:S01]  /*72f40*/  LDL.LU R43, [R1+0x44c] ;  /* 0x00044c00012b7983 */ /* 0x000ea20000300800 */
[----:B---3--:R-:W-:-:S15]  /*72f50*/  HMMA.16816.F32 R32, R8, R22, R32 ;  /* 0x000000160820723c */ /* 0x008fde0000001820 */
[----:B------:R-:W-:-:S04]  /*72f60*/  NOP ;  /* 0x0000000000007918 */ /* 0x000fc80000000000 */
[----:B------:R0:W-:Y:S04]  /*72f70*/  STL.64 [R1+0x1540], R32 ;  /* 0x0015402001007387 */ /* 0x0001e80000100a00 */
[----:B------:R1:W-:Y:S01]  /*72f80*/  STL.64 [R1+0x1548], R34 ;  /* 0x0015482201007387 */ /* 0x0003e20000100a00 */
[----:B0-----:R-:W-:Y:S02]  /*72f90*/  IMAD.MOV.U32 R32, RZ, RZ, R23 ;  /* 0x000000ffff207224 */ /* 0x001fe400078e0017 */
[----:B------:R-:W-:Y:S01]  /*72fa0*/  IMAD.MOV.U32 R33, RZ, RZ, R22 ;  /* 0x000000ffff217224 */ /* 0x000fe200078e0016 */
[----:B-1----:R-:W3:Y:S04]  /*72fb0*/  LDL.LU.64 R34, [R1+0x3528] ;  /* 0x0035280001227983 */ /* 0x002ee80000300a00 */
[----:B------:R-:W4:Y:S04]  /*72fc0*/  LDL.LU.64 R20, [R1+0x3520] ;  /* 0x0035200001147983 */ /* 0x000f280000300a00 */
[----:B------:R-:W-:Y:S04]  /*72fd0*/  STL [R1+0x338c], R32 ;  /* 0x00338c2001007387 */ /* 0x000fe80000100800 */
[----:B------:R-:W-:Y:S04]  /*72fe0*/  STL [R1+0x3388], R33 ;  /* 0x0033882101007387 */ /* 0x000fe80000100800 */
[----:B------:R0:W-:Y:S04]  /*72ff0*/  STL.64 [R1+0x1520], R56 ;  /* 0x0015203801007387 */ /* 0x0001e80000100a00 */
[----:B------:R1:W-:Y:S01]  /*73000*/  STL.64 [R1+0x1528], R58 ;  /* 0x0015283a01007387 */ /* 0x0003e20000100a00 */
[----:B0-----:R-:W-:-:S03]  /*73010*/  IMAD.MOV.U32 R57, RZ, RZ, R26 ;  /* 0x000000ffff397224 */ /* 0x001fc600078e001a */
[----:B-1----:R-:W3:Y:S01]  /*73020*/  LDL.LU.64 R58, [R1+0x3518] ;  /* 0x00351800013a7983 */ /* 0x002ee20000300a00 */
[----:B------:R-:W-:-:S03]  /*73030*/  MOV R56, R27 ;  /* 0x0000001b00387202 */ /* 0x000fc60000000f00 */
[----:B------:R-:W3:Y:S04]  /*73040*/  LDL.LU.64 R26, [R1+0x3510] ;  /* 0x00351000011a7983 */ /* 0x000ee80000300a00 */
[----:B------:R-:W4:Y:S01]  /*73050*/  LDL.LU.64 R24, [R1+0x3508] ;  /* 0x0035080001187983 */ /* 0x000f220000300a00 */
[----:B------:R-:W-:Y:S01]  /*73060*/  HMMA.16816.F32 R12, R8, R6, R12 ;  /* 0x00000006080c723c */ /* 0x000fe2000000180c */
[----:B------:R-:W-:Y:S02]  /*73070*/  IMAD.MOV.U32 R33, RZ, RZ, R6 ;  /* 0x000000ffff217224 */ /* 0x000fe400078e0006 */
[----:B------:R-:W-:-:S05]  /*73080*/  IMAD.MOV.U32 R60, RZ, RZ, R7 ;  /* 0x000000ffff3c7224 */ /* 0x000fca00078e0007 */
[----:B------:R-:W-:Y:S01]  /*73090*/  HMMA.16816.F32 R4, R8, R46, R52 ;  /* 0x0000002e0804723c */ /* 0x000fe20000001834 */
[----:B------:R-:W-:Y:S01]  /*730a0*/  IMAD.MOV.U32 R61, RZ, RZ, R19 ;  /* 0x000000ffff3d7224 */ /* 0x000fe200078e0013 */
[----:B------:R-:W-:Y:S01]  /*730b0*/  STL [R1+0x3394], R56 ;  /* 0x0033943801007387 */ /* 0x000fe20000100800 */
[----:B------:R-:W-:-:S03]  /*730c0*/  IMAD.MOV.U32 R3, RZ, RZ, R18 ;  /* 0x000000ffff037224 */ /* 0x000fc600078e0012 */
[----:B------:R0:W-:Y:S01]  /*730d0*/  STL [R1+0x3390], R57 ;  /* 0x0033903901007387 */ /* 0x0001e20000100800 */
[----:B------:R-:W-:Y:S02]  /*730e0*/  IMAD.MOV.U32 R32, RZ, RZ, R47 ;  /* 0x000000ffff207224 */ /* 0x000fe400078e002f */
[----:B0-----:R-:W-:Y:S02]  /*730f0*/  IMAD.MOV.U32 R57, RZ, RZ, R46 ;  /* 0x000000ffff397224 */ /* 0x001fe400078e002e */
[----:B------:R-:W-:Y:S01]  /*73100*/  IMAD.MOV.U32 R56, RZ, RZ, R31 ;  /* 0x000000ffff387224 */ /* 0x000fe200078e001f */
[----:B--2---:R-:W-:-:S15]  /*73110*/  HMMA.16816.F32 R40, R8, R18, R40 ;  /* 0x000000120828723c */ /* 0x004fde0000001828 */
[----:B------:R-:W-:-:S04]  /*73120*/  NOP ;  /* 0x0000000000007918 */ /* 0x000fc80000000000 */
[----:B------:R-:W-:Y:S04]  /*73130*/  STL.64 [R1+0x14f0], R40 ;  /* 0x0014f02801007387 */ /* 0x000fe80000100a00 */
[----:B------:R-:W-:Y:S04]  /*73140*/  STL.64 [R1+0x14f8], R42 ;  /* 0x0014f82a01007387 */ /* 0x000fe80000100a00 */
[----:B------:R-:W-:Y:S04]  /*73150*/  STL [R1+0x339c], R61 ;  /* 0x00339c3d01007387 */ /* 0x000fe80000100800 */
[----:B------:R-:W-:Y:S04]  /*73160*/  STL [R1+0x3398], R3 ;  /* 0x0033980301007387 */ /* 0x000fe80000100800 */
[----:B------:R-:W-:Y:S04]  /*73170*/  STL.64 [R1+0x14c0], R12 ;  /* 0x0014c00c01007387 */ /* 0x000fe80000100a00 */
[----:B------:R-:W-:Y:S04]  /*73180*/  STL.64 [R1+0x14c8], R14 ;  /* 0x0014c80e01007387 */ /* 0x000fe80000100a00 */
[----:B------:R-:W-:Y:S04]  /*73190*/  STL [R1+0x33a4], R60 ;  /* 0x0033a43c01007387 */ /* 0x000fe80000100800 */
[----:B------:R-:W-:Y:S04]  /*731a0*/  STL [R1+0x33a0], R33 ;  /* 0x0033a02101007387 */ /* 0x000fe80000100800 */
[----:B------:R-:W-:Y:S04]  /*731b0*/  STL.64 [R1+0x1490], R4 ;  /* 0x0014900401007387 */ /* 0x000fe80000100a00 */
[----:B------:R0:W-:Y:S02]  /*731c0*/  STL.64 [R1+0x1498], R6 ;  /* 0x0014980601007387 */ /* 0x0001e40000100a00 */
[----:B0-----:R-:W-:Y:S02]  /*731d0*/  HMMA.16816.F32 R4, R8, R30, R36 ;  /* 0x0000001e0804723c */ /* 0x001fe40000001824 */
[----:B------:R-:W-:Y:S01]  /*731e0*/  STL [R1+0x33ac], R32 ;  /* 0x0033ac2001007387 */ /* 0x000fe20000100800 */
[----:B------:R-:W-:-:S02]  /*731f0*/  IMAD.MOV.U32 R38, RZ, RZ, R49 ;  /* 0x000000ffff267224 */ /* 0x000fc400078e0031 */
[----:B------:R-:W-:Y:S01]  /*73200*/  IMAD.MOV.U32 R39, RZ, RZ, R48 ;  /* 0x000000ffff277224 */ /* 0x000fe200078e0030 */
[----:B---3--:R-:W-:Y:S04]  /*73210*/  STL.64 [R1+0x3500], R34 ;  /* 0x0035002201007387 */ /* 0x008fe80000100a00 */
[----:B------:R-:W-:Y:S01]  /*73220*/  STL [R1+0x33a8], R57 ;  /* 0x0033a83901007387 */ /* 0x000fe20000100800 */
[----:B------:R-:W-:Y:S02]  /*73230*/  IMAD.MOV.U32 R3, RZ, RZ, R30 ;  /* 0x000000ffff037224 */ /* 0x000fe400078e001e */
[----:B----4-:R-:W-:Y:S02]  /*73240*/  IMAD.MOV.U32 R22, RZ, RZ, R25 ;  /* 0x000000ffff167224 */ /* 0x010fe400078e0019 */
[----:B------:R-:W-:-:S04]  /*73250*/  IMAD.MOV.U32 R23, RZ, RZ, R24 ;  /* 0x000000ffff177224 */ /* 0x000fc800078e0018 */
[----:B------:R-:W-:Y:S04]  /*73260*/  STL.64 [R1+0x1460], R4 ;  /* 0x0014600401007387 */ /* 0x000fe80000100a00 */
[----:B------:R-:W-:Y:S04]  /*73270*/  STL.64 [R1+0x1468], R6 ;  /* 0x0014680601007387 */ /* 0x000fe80000100a00 */
[----:B------:R0:W-:Y:S04]  /*73280*/  STL.64 [R1+0x3498], R38 ;  /* 0x0034982601007387 */ /* 0x0001e80000100a00 */
[----:B------:R-:W-:Y:S04]  /*73290*/  STL.64 [R1+0x34a0], R22 ;  /* 0x0034a01601007387 */ /* 0x000fe80000100a00 */
[----:B------:R-:W2:Y:S04]  /*732a0*/  LDL.LU R28, [R1+0x390] ;  /* 0x00039000011c7983 */ /* 0x000ea80000300800 */
[----:B------:R-:W2:Y:S04]  /*732b0*/  LDL.LU R29, [R1+0x394] ;  /* 0x00039400011d7983 */ /* 0x000ea80000300800 */
[----:B------:R-:W3:Y:S04]  /*732c0*/  LDL.LU R30, [R1+0x398] ;  /* 0x00039800011e7983 */ /* 0x000ee80000300800 */
[----:B------:R-:W3:Y:S01]  /*732d0*/  LDL.LU R31, [R1+0x39c] ;  /* 0x00039c00011f7983 */ /* 0x000ee20000300800 */
[----:B------:R-:W-:-:S02]  /*732e0*/  IMAD.MOV.U32 R14, RZ, RZ, R21 ;  /* 0x000000ffff0e7224 */ /* 0x000fc400078e0015 */
[----:B------:R-:W-:Y:S01]  /*732f0*/  IMAD.MOV.U32 R15, RZ, RZ, R20 ;  /* 0x000000ffff0f7224 */ /* 0x000fe200078e0014 */
[----:B---3--:R1:W-:Y:S04]  /*73300*/  STL.64 [R1+0x34b8], R30 ;  /* 0x0034b81e01007387 */ /* 0x0083e80000100a00 */
[----:B--2---:R-:W-:Y:S04]  /*73310*/  STL.64 [R1+0x34b0], R28 ;  /* 0x0034b01c01007387 */ /* 0x004fe80000100a00 */
[----:B------:R-:W-:Y:S04]  /*73320*/  STL.64 [R1+0x34c0], R14 ;  /* 0x0034c00e01007387 */ /* 0x000fe80000100a00 */
[----:B------:R-:W2:Y:S04]  /*73330*/  LDL.LU R36, [R1+0x3b0] ;  /* 0x0003b00001247983 */ /* 0x000ea80000300800 */
[----:B------:R-:W2:Y:S04]  /*73340*/  LDL.LU R37, [R1+0x3b4] ;  /* 0x0003b40001257983 */ /* 0x000ea80000300800 */
[----:B0-----:R-:W3:Y:S04]  /*73350*/  LDL.LU R38, [R1+0x3b8] ;  /* 0x0003b80001267983 */ /* 0x001ee80000300800 */
[----:B------:R-:W3:Y:S04]  /*73360*/  LDL.LU R39, [R1+0x3bc] ;  /* 0x0003bc0001277983 */ /* 0x000ee80000300800 */
[----:B---3--:R-:W-:Y:S04]  /*73370*/  STL.64 [R1+0x34d0], R38 ;  /* 0x0034d02601007387 */ /* 0x008fe80000100a00 */
[----:B--2---:R-:W-:Y:S04]  /*73380*/  STL.64 [R1+0x34c8], R36 ;  /* 0x0034c82401007387 */ /* 0x004fe80000100a00 */
[----:B------:R-:W2:Y:S04]  /*73390*/  LDL.LU R48, [R1+0x3c0] ;  /* 0x0003c00001307983 */ /* 0x000ea80000300800 */
[----:B------:R-:W2:Y:S04]  /*733a0*/  LDL.LU R49, [R1+0x3c4] ;  /* 0x0003c40001317983 */ /* 0x000ea80000300800 */
[----:B------:R-:W3:Y:S04]  /*733b0*/  LDL.LU R50, [R1+0x3c8] ;  /* 0x0003c80001327983 */ /* 0x000ee80000300800 */
[----:B------:R-:W3:Y:S01]  /*733c0*/  LDL.LU R51, [R1+0x3cc] ;  /* 0x0003cc0001337983 */ /* 0x000ee20000300800 */
[----:B-1----:R-:W-:-:S02]  /*733d0*/  IMAD.MOV.U32 R30, RZ, RZ, R2 ;  /* 0x000000ffff1e7224 */ /* 0x002fc400078e0002 */
[----:B------:R-:W-:Y:S01]  /*733e0*/  IMAD.MOV.U32 R31, RZ, RZ, R0 ;  /* 0x000000ffff1f7224 */ /* 0x000fe200078e0000 */
[----:B---3--:R-:W-:Y:S04]  /*733f0*/  STL.64 [R1+0x34e0], R50 ;  /* 0x0034e03201007387 */ /* 0x008fe80000100a00 */
[----:B--2---:R0:W-:Y:S04]  /*73400*/  STL.64 [R1+0x34d8], R48 ;  /* 0x0034d83001007387 */ /* 0x0041e80000100a00 */
[----:B------:R-:W2:Y:S04]  /*73410*/  LDL.LU R32, [R1+0x400] ;  /* 0x0004000001207983 */ /* 0x000ea80000300800 */
[----:B------:R-:W2:Y:S04]  /*73420*/  LDL.LU R33, [R1+0x404] ;  /* 0x0004040001217983 */ /* 0x000ea80000300800 */
[----:B------:R-:W2:Y:S04]  /*73430*/  LDL.LU R34, [R1+0x408] ;  /* 0x0004080001227983 */ /* 0x000ea80000300800 */
[----:B------:R-:W2:Y:S04]  /*73440*/  LDL.LU R35, [R1+0x40c] ;  /* 0x00040c0001237983 */ /* 0x000ea80000300800 */
[----:B------:R-:W-:Y:S04]  /*73450*/  STL.64 [R1+0x34e8], R30 ;  /* 0x0034e81e01007387 */ /* 0x000fe80000100a00 */
[----:B0-----:R-:W3:Y:S04]  /*73460*/  LDL.LU R48, [R1+0x3e0] ;  /* 0x0003e00001307983 */ /* 0x001ee80000300800 */
[----:B------:R-:W3:Y:S04]  /*73470*/  LDL.LU R49, [R1+0x3e4] ;  /* 0x0003e40001317983 */ /* 0x000ee80000300800 */
[----:B------:R-:W4:Y:S04]  /*73480*/  LDL.LU R50, [R1+0x3e8] ;  /* 0x0003e80001327983 */ /* 0x000f280000300800 */
[----:B------:R-:W4:Y:S04]  /*73490*/  LDL.LU R51, [R1+0x3ec] ;  /* 0x0003ec0001337983 */ /* 0x000f280000300800 */
[----:B----4-:R-:W-:Y:S04]  /*734a0*/  STL.64 [R1+0x34f8], R50 ;  /* 0x0034f83201007387 */ /* 0x010fe80000100a00 */
[----:B---3--:R0:W-:Y:S04]  /*734b0*/  STL.64 [R1+0x34f0], R48 ;  /* 0x0034f03001007387 */ /* 0x0081e80000100a00 */
[----:B0-----:R-:W3:Y:S04]  /*734c0*/  LDL.LU R48, [R1+0x3f0] ;  /* 0x0003f00001307983 */ /* 0x001ee80000300800 */
[----:B------:R-:W3:Y:S04]  /*734d0*/  LDL.LU R49, [R1+0x3f4] ;  /* 0x0003f40001317983 */ /* 0x000ee80000300800 */
[----:B------:R-:W3:Y:S04]  /*734e0*/  LDL.LU R50, [R1+0x3f8] ;  /* 0x0003f80001327983 */ /* 0x000ee80000300800 */
[----:B------:R-:W3:Y:S04]  /*734f0*/  LDL.LU R51, [R1+0x3fc] ;  /* 0x0003fc0001337983 */ /* 0x000ee80000300800 */
[----:B------:R-:W3:Y:S04]  /*73500*/  LDL.64 R30, [R1+0x88] ;  /* 0x00008800011e7983 */ /* 0x000ee80000100a00 */
[----:B------:R-:W4:Y:S04]  /*73510*/  LDL.64 R38, [R1+0x78] ;  /* 0x0000780001267983 */ /* 0x000f280000100a00 */
[----:B------:R-:W4:Y:S04]  /*73520*/  LDL.LU R12, [R1+0x3d0] ;  /* 0x0003d000010c7983 */ /* 0x000f280000300800 */
[----:B------:R-:W4:Y:S01]  /*73530*/  LDL.LU R13, [R1+0x3d4] ;  /* 0x0003d400010d7983 */ /* 0x000f220000300800 */
[----:B--2---:R-:W-:Y:S03]  /*73540*/  HMMA.16816.F32 R32, R8, R26, R32 ;  /* 0x0000001a0820723c */ /* 0x004fe60000001820 */
        /* <DEDUP_REMOVED lines=17> */
[----:B------:R-:W-:Y:S04]  /*73660*/  STL [R1+0x33b4], R56 ;  /* 0x0033b43801007387 */ /* 0x000fe80000100800 */
[----:B------:R-:W-:Y:S04]  /*73670*/  STL [R1+0x33b0], R3 ;  /* 0x0033b00301007387 */ /* 0x000fe80000100800 */
[----:B------:R0:W-:Y:S04]  /*73680*/  STL.64 [R1+0x1440], R32 ;  /* 0x0014402001007387 */ /* 0x0001e80000100a00 */
[----:B------:R1:W-:Y:S01]  /*73690*/  STL.64 [R1+0x1448], R34 ;  /* 0x0014482201007387 */ /* 0x0003e20000100a00 */
[----:B------:R-:W-:-:S02]  /*736a0*/  IMAD.MOV.U32 R61, RZ, RZ, R27 ;  /* 0x000000ffff3d7224 */ /* 0x000fc400078e001b */
[----:B0-----:R-:W-:Y:S01]  /*736b0*/  IMAD.MOV.U32 R33, RZ, RZ, R26 ;  /* 0x000000ffff217224 */ /* 0x001fe200078e001a */
[----:B-1----:R-:W2:Y:S04]  /*736c0*/  LDL.LU.64 R34, [R1+0x3500] ;  /* 0x0035000001227983 */ /* 0x002ea80000300a00 */
[----:B------:R-:W2:Y:S04]  /*736d0*/  LDL.LU R24, [R1+0x360] ;  /* 0x0003600001187983 */ /* 0x000ea80000300800 */
[----:B------:R-:W2:Y:S04]  /*736e0*/  LDL.LU R25, [R1+0x364] ;  /* 0x0003640001197983 */ /* 0x000ea80000300800 */
[----:B------:R-:W2:Y:S04]  /*736f0*/  LDL.LU R26, [R1+0x368] ;  /* 0x00036800011a7983 */ /* 0x000ea80000300800 */
[----:B------:R-:W2:Y:S04]  /*73700*/  LDL.LU R27, [R1+0x36c] ;  /* 0x00036c00011b7983 */ /* 0x000ea80000300800 */
[----:B------:R-:W-:Y:S01]  /*73710*/  STL [R1+0x33b8], R33 ;  /* 0x0033b82101007387 */ /* 0x000fe20000100800 */
[----:B---3--:R-:W-:-:S15]  /*73720*/  HMMA.16816.F32 R48, R8, R30, R48 ;  /* 0x0000001e0830723c */ /* 0x008fde0000001830 */
[----:B------:R-:W-:-:S04]  /*73730*/  NOP ;  /* 0x0000000000007918 */ /* 0x000fc80000000000 */
[----:B------:R-:W-:Y:S04]  /*73740*/  STL.64 [R1+0x1420], R48 ;  /* 0x0014203001007387 */ /* 0x000fe80000100a00 */
[----:B------:R0:W-:Y:S04]  /*73750*/  STL.64 [R1+0x1428], R50 ;  /* 0x0014283201007387 */ /* 0x0001e80000100a00 */
[----:B0-----:R-:W3:Y:S04]  /*73760*/  LDL.LU.64 R50, [R1+0x34f8] ;  /* 0x0034f80001327983 */ /* 0x001ee80000300a00 */
[----:B------:R-:W3:Y:S01]  /*73770*/  LDL.LU.64 R48, [R1+0x34f0] ;  /* 0x0034f00001307983 */ /* 0x000ee20000300a00 */
[----:B------:R-:W-:-:S02]  /*73780*/  IMAD.MOV.U32 R57, RZ, RZ, R30 ;  /* 0x000000ffff397224 */ /* 0x000fc400078e001e */
[----:B------:R-:W-:Y:S02]  /*73790*/  IMAD.MOV.U32 R60, RZ, RZ, R31 ;  /* 0x000000ffff3c7224 */ /* 0x000fe400078e001f */
[----:B------:R-:W2:Y:S01]  /*737a0*/  LDL.LU.64 R30, [R1+0x34e8] ;  /* 0x0034e800011e7983 */ /* 0x000ea20000300a00 */
[----:B----4-:R-:W-:Y:S02]  /*737b0*/  IMAD.MOV.U32 R3, RZ, RZ, R38 ;  /* 0x000000ffff037224 */ /* 0x010fe400078e0026 */
[----:B------:R-:W-:Y:S01]  /*737c0*/  IMAD.MOV.U32 R32, RZ, RZ, R39 ;  /* 0x000000ffff207224 */ /* 0x000fe200078e0027 */
[----:B---3--:R-:W-:-:S15]  /*737d0*/  HMMA.16816.F32 R48, R8, R38, R48 ;  /* 0x000000260830723c */ /* 0x008fde0000001830 */
[----:B------:R-:W-:-:S04]  /*737e0*/  NOP ;  /* 0x0000000000007918 */ /* 0x000fc80000000000 */
        /* <DEDUP_REMOVED lines=9> */
[----:B------:R-:W-:Y:S04]  /*73880*/  STL.64 [R1+0x1400], R28 ;  /* 0x0014001c01007387 */ /* 0x000fe80000100a00 */
[----:B------:R0:W-:Y:S04]  /*73890*/  STL.64 [R1+0x1408], R30 ;  /* 0x0014081e01007387 */ /* 0x0001e80000100a00 */
[----:B0-----:R-:W2:Y:S04]  /*738a0*/  LDL.LU.64 R30, [R1+0x34b8] ;  /* 0x0034b800011e7983 */ /* 0x001ea80000300a00 */
[----:B------:R-:W2:Y:S01]  /*738b0*/  LDL.LU.64 R28, [R1+0x34b0] ;  /* 0x0034b000011c7983 */ /* 0x000ea20000300a00 */
[C---:B---3--:R-:W-:Y:S08]  /*738c0*/  HMMA.16816.F32 R48, R8.reuse, R22, R48 ;  /* 0x000000160830723c */ /* 0x048ff00000001830 */
[----:B----4-:R-:W-:Y:S11]  /*738d0*/  HMMA.16816.F32 R36, R8, R42, R36 ;  /* 0x0000002a0824723c */ /* 0x010ff60000001824 */
[----:B------:R0:W-:Y:S04]  /*738e0*/  STL.64 [R1+0x13f0], R48 ;  /* 0x0013f03001007387 */ /* 0x0001e80000100a00 */
[----:B------:R1:W-:Y:S01]  /*738f0*/  STL.64 [R1+0x13f8], R50 ;  /* 0x0013f83201007387 */ /* 0x0003e20000100a00 */
[----:B0-----:R-:W-:-:S03]  /*73900*/  MOV R49, R22 ;  /* 0x0000001600317202 */ /* 0x001fc60000000f00 */
[----:B-1----:R-:W3:Y:S01]  /*73910*/  LDL.LU.64 R50, [R1+0x34a8] ;  /* 0x0034a80001327983 */ /* 0x002ee20000300a00 */
[----:B------:R-:W-:-:S03]  /*73920*/  IMAD.MOV.U32 R48, RZ, RZ, R23 ;  /* 0x000000ffff307224 */ /* 0x000fc600078e0017 */
[----:B------:R-:W4:Y:S04]  /*73930*/  LDL.LU.64 R22, [R1+0x34a0] ;  /* 0x0034a00001167983 */ /* 0x000f280000300a00 */
[----:B------:R-:W-:Y:S04]  /*73940*/  STL.64 [R1+0x13e0], R36 ;  /* 0x0013e02401007387 */ /* 0x000fe80000100a00 */
[----:B------:R0:W-:Y:S04]  /*73950*/  STL.64 [R1+0x13e8], R38 ;  /* 0x0013e82601007387 */ /* 0x0001e80000100a00 */
[----:B0-----:R-:W3:Y:S01]  /*73960*/  LDL.LU.64 R38, [R1+0x3498] ;  /* 0x0034980001267983 */ /* 0x001ee20000300a00 */
[----:B--2---:R-:W-:Y:S01]  /*73970*/  HMMA.16816.F32 R12, R8, R14, R16 ;  /* 0x0000000e080c723c */ /* 0x004fe20000001810 */
[----:B------:R-:W-:-:S02]  /*73980*/  IMAD.MOV.U32 R33, RZ, RZ, R42 ;  /* 0x000000ffff217224 */ /* 0x000fc400078e002a */
[----:B------:R-:W-:Y:S02]  /*73990*/  IMAD.MOV.U32 R56, RZ, RZ, R43 ;  /* 0x000000ffff387224 */ /* 0x000fe400078e002b */
[----:B------:R-:W2:Y:S04]  /*739a0*/  LDL.LU.64 R42, [R1+0x3490] ;  /* 0x00349000012a7983 */ /* 0x000ea80000300a00 */
[----:B------:R-:W2:Y:S04]  /*739b0*/  LDL.LU.64 R40, [R1+0x3488] ;  /* 0x0034880001287983 */ /* 0x000ea80000300a00 */
[----:B------:R-:W2:Y:S04]  /*739c0*/  LDL.LU.64 R18, [R1+0x3480] ;  /* 0x0034800001127983 */ /* 0x000ea80000300a00 */
[----:B------:R-:W2:Y:S04]  /*739d0*/  LDL.LU.64 R16, [R1+0x3478] ;  /* 0x0034780001107983 */ /* 0x000ea80000300a00 */
[----:B------:R-:W-:Y:S04]  /*739e0*/  STL.64 [R1+0x13d0], R12 ;  /* 0x0013d00c01007387 */ /* 0x000fe80000100a00 */
[----:B------:R0:W-:Y:S04]  /*739f0*/  STL.64 [R1+0x13d8], R14 ;  /* 0x0013d80e01007387 */ /* 0x0001e80000100a00 */
[----:B0-----:R-:W2:Y:S04]  /*73a00*/  LDL.LU.64 R14, [R1+0x3470] ;  /* 0x00347000010e7983 */ /* 0x001ea80000300a00 */
[----:B------:R-:W2:Y:S01]  /*73a10*/  LDL.LU.64 R12, [R1+0x3468] ;  /* 0x00346800010c7983 */ /* 0x000ea20000300a00 */
[C---:B----4-:R-:W-:Y:S03]  /*73a20*/  HMMA.16816.F32 R20, R8.reuse, R22, R28 ;  /* 0x000000160814723c */ /* 0x050fe6000000181c */
[----:B------:R-:W4:Y:S04]  /*73a30*/  LDL.LU.64 R30, [R1+0x3460] ;  /* 0x00346000011e7983 */ /* 0x000f280000300a00 */
[----:B------:R-:W2:Y:S04]  /*73a40*/  LDL.LU.64 R28, [R1+0x3458] ;  /* 0x00345800011c7983 */ /* 0x000ea80000300a00 */
[----:B------:R-:W2:Y:S01]  /*73a50*/  LDL.LU R36, [R1+0x350] ;  /* 0x0003500001247983 */ /* 0x000ea20000300800 */
[C---:B---3--:R-:W-:Y:S07]  /*73a60*/  HMMA.16816.F32 R4, R8.reuse, R38, R4 ;  /* 0x000000260804723c */ /* 0x048fee0000001804 */
[----:B------:R-:W-:Y:S04]  /*73a70*/  STL.64 [R1+0x13c0], R20 ;  /* 0x0013c01401007387 */ /* 0x000fe80000100a00 */
[----:B------:R-:W-:Y:S08]  /*73a80*/  STL.64 [R1+0x13c8], R22 ;  /* 0x0013c81601007387 */ /* 0x000ff00000100a00 */
[----:B------:R-:W-:Y:S04]  /*73a90*/  STL.64 [R1+0x13b0], R4 ;  /* 0x0013b00401007387 */ /* 0x000fe80000100a00 */
[----:B------:R0:W-:Y:S04]  /*73aa0*/  STL.64 [R1+0x13b8], R6 ;  /* 0x0013b80601007387 */ /* 0x0001e80000100a00 */
[----:B------:R-:W2:Y:S04]  /*73ab0*/  LDL.LU R37, [R1+0x354] ;  /* 0x0003540001257983 */ /* 0x000ea80000300800 */
[----:B------:R-:W2:Y:S04]  /*73ac0*/  LDL.LU R38, [R1+0x358] ;  /* 0x0003580001267983 */ /* 0x000ea80000300800 */
[----:B------:R-:W2:Y:S01]  /*73ad0*/  LDL.LU R39, [R1+0x35c] ;  /* 0x00035c0001277983 */ /* 0x000ea20000300800 */
[----:B0-----:R-:W-:Y:S01]  /*73ae0*/  HMMA.16816.F32 R4, R8, R46, R52 ;  /* 0x0000002e0804723c */ /* 0x001fe20000001834 */
[----:B------:R-:W-:-:S02]  /*73af0*/  IMAD.MOV.U32 R0, RZ, RZ, R46 ;  /* 0x000000ffff007224 */ /* 0x000fc400078e002e */
[----:B------:R-:W-:-:S15]  /*73b00*/  IMAD.MOV.U32 R2, RZ, RZ, R47 ;  /* 0x000000ffff027224 */ /* 0x000fde00078e002f */
[----:B------:R-:W-:Y:S01]  /*73b10*/  NOP ;  /* 0x0000000000007918 */ /* 0x000fe20000000000 */
[----:B------:R-:W-:Y:S04]  /*73b20*/  STL.64 [R1+0x13a0], R4 ;  /* 0x0013a00401007387 */ /* 0x000fe80000100a00 */
        /* <DEDUP_REMOVED lines=10> */
[----:B----4-:R-:W-:-:S15]  /*73bd0*/  HMMA.16816.F32 R4, R8, R30, R24 ;  /* 0x0000001e0804723c */ /* 0x010fde0000001818 */
[----:B------:R-:W-:-:S04]  /*73be0*/  NOP ;  /* 0x0000000000007918 */ /* 0x000fc80000000000 */
        /* <DEDUP_REMOVED lines=9> */
[----:B------:R-:W3:Y:S01]  /*73c80*/  LDL.LU R24, [R1+0x2e0] ;  /* 0x0002e00001187983 */ /* 0x000ee20000300800 */
[C---:B--2---:R-:W-:Y:S03]  /*73c90*/  HMMA.16816.F32 R36, R8.reuse, R34, R36 ;  /* 0x000000220824723c */ /* 0x044fe60000001824 */
        /* <DEDUP_REMOVED lines=12> */
[----:B------:R-:W3:Y:S04]  /*73d60*/  LDL.LU.64 R36, [R1+0x3448] ;  /* 0x0034480001247983 */ /* 0x000ee80000300a00 */
[----:B------:R-:W-:Y:S01]  /*73d70*/  STL.64 [R1+0x3220], R34 ;  /* 0x0032202201007387 */ /* 0x000fe20000100a00 */
[----:B--2---:R-:W-:-:S15]  /*73d80*/  HMMA.16816.F32 R28, R8, R38, R28 ;  /* 0x00000026081c723c */ /* 0x004fde000000181c */
[----:B------:R-:W-:-:S04]  /*73d90*/  NOP ;  /* 0x0000000000007918 */ /* 0x000fc80000000000 */
[----:B------:R-:W-:Y:S04]  /*73da0*/  STL.64 [R1+0x1370], R28 ;  /* 0x0013701c01007387 */ /* 0x000fe80000100a00 */
[----:B------:R0:W-:Y:S02]  /*73db0*/  STL.64 [R1+0x1378], R30 ;  /* 0x0013781e01007387 */ /* 0x0001e40000100a00 */
[----:B0-----:R-:W-:Y:S02]  /*73dc0*/  IMAD.MOV.U32 R30, RZ, RZ, R42 ;  /* 0x000000ffff1e7224 */ /* 0x001fe400078e002a */
[----:B------:R-:W-:Y:S01]  /*73dd0*/  IMAD.MOV.U32 R31, RZ, RZ, R43 ;  /* 0x000000ffff1f7224 */ /* 0x000fe200078e002b */
[----:B------:R-:W2:Y:S04]  /*73de0*/  LDL.LU R42, [R1+0x3444] ;  /* 0x00344400012a7983 */ /* 0x000ea80000300800 */
[----:B------:R-:W2:Y:S04]  /*73df0*/  LDL.LU R43, [R1+0x3440] ;  /* 0x00344000012b7983 */ /* 0x000ea80000300800 */
        /* <DEDUP_REMOVED lines=12> */
[----:B------:R0:W-:Y:S02]  /*73ec0*/  STL.64 [R1+0x3258], R42 ;  /* 0x0032582a01007387 */ /* 0x0001e40000100a00 */
[----:B0-----:R-:W-:-:S02]  /*73ed0*/  IMAD.MOV.U32 R42, RZ, RZ, R50 ;  /* 0x000000ffff2a7224 */ /* 0x001fc400078e0032 */
[----:B------:R-:W-:Y:S01]  /*73ee0*/  IMAD.MOV.U32 R43, RZ, RZ, R51 ;  /* 0x000000ffff2b7224 */ /* 0x000fe200078e0033 */
[----:B------:R-:W4:Y:S04]  /*73ef0*/  LDL.LU R50, [R1+0x342c] ;  /* 0x00342c0001327983 */ /* 0x000f280000300800 */
[----:B------:R-:W4:Y:S01]  /*73f00*/  LDL.LU R51, [R1+0x3428] ;  /* 0x0034280001337983 */ /* 0x000f220000300800 */
[C---:B--2---:R-:W-:Y:S08]  /*73f10*/  HMMA.16816.F32 R20, R8.reuse, R46, R20 ;  /* 0x0000002e0814723c */ /* 0x044ff00000001814 */
[C---:B----4-:R-:W-:Y:S11]  /*73f20*/  HMMA.16816.F32 R52, R8.reuse, R50, R52 ;  /* 0x000000320834723c */ /* 0x050ff60000001834 */
[----:B------:R-:W-:Y:S04]  /*73f30*/  STL.64 [R1+0x1350], R20 ;  /* 0x0013501401007387 */ /* 0x000fe80000100a00 */
[----:B------:R0:W-:Y:S04]  /*73f40*/  STL.64 [R1+0x1358], R22 ;  /* 0x0013581601007387 */ /* 0x0001e80000100a00 */
[----:B0-----:R-:W2:Y:S04]  /*73f50*/  LDL.LU.64 R22, [R1+0x3420] ;  /* 0x0034200001167983 */ /* 0x001ea80000300a00 */
[----:B------:R-:W-:Y:S04]  /*73f60*/  STL.64 [R1+0x3240], R46 ;  /* 0x0032402e01007387 */ /* 0x000fe80000100a00 */
[----:B---3--:R0:W-:Y:S04]  /*73f70*/  STL.64 [R1+0x3238], R44 ;  /* 0x0032382c01007387 */ /* 0x0081e80000100a00 */
[----:B0-----:R-:W3:Y:S04]  /*73f80*/  LDL.LU R44, [R1+0x2b0] ;  /* 0x0002b000012c7983 */ /* 0x001ee80000300800 */
[----:B------:R-:W3:Y:S04]  /*73f90*/  LDL.LU R45, [R1+0x2b4] ;  /* 0x0002b400012d7983 */ /* 0x000ee80000300800 */
[----:B------:R-:W3:Y:S04]  /*73fa0*/  LDL.LU R46, [R1+0x2b8] ;  /* 0x0002b800012e7983 */ /* 0x000ee80000300800 */
[----:B------:R-:W3:Y:S04]  /*73fb0*/  LDL.LU R47, [R1+0x2bc] ;  /* 0x0002bc00012f7983 */ /* 0x000ee80000300800 */
[----:B------:R-:W-:Y:S04]  /*73fc0*/  STL.64 [R1+0x1340], R52 ;  /* 0x0013403401007387 */ /* 0x000fe80000100a00 */
[----:B------:R0:W-:Y:S04]  /*73fd0*/  STL.64 [R1+0x1348], R54 ;  /* 0x0013483601007387 */ /* 0x0001e80000100a00 */
[----:B0-----:R-:W4:Y:S04]  /*73fe0*/  LDL.LU.64 R54, [R1+0x3418] ;  /* 0x0034180001367983 */ /* 0x001f280000300a00 */
[----:B------:R-:W2:Y:S04]  /*73ff0*/  LDL.LU.64 R52, [R1+0x3410] ;  /* 0x0034100001347983 */ /* 0x000ea80000300a00 */
[----:B------:R-:W-:Y:S01]  /*74000*/  STL.64 [R1+0x32a0], R50 ;  /* 0x0032a03201007387 */ /* 0x000fe20000100a00 */
[C---:B----4-:R-:W-:Y:S08]  /*74010*/  HMMA.16816.F32 R4, R8.reuse, R54, R4 ;  /* 0x000000360804723c */ /* 0x050ff00000001804 */
[----:B------:R-:W-:Y:S11]  /*74020*/  HMMA.16816.F32 R8, R8, R58, R24 ;  /* 0x0000003a0808723c */ /* 0x000ff60000001818 */
[----:B------:R-:W-:Y:S04]  /*74030*/  STL.64 [R1+0x1330], R4 ;  /* 0x0013300401007387 */ /* 0x000fe80000100a00 */
[----:B------:R0:W-:Y:S04]  /*74040*/  STL.64 [R1+0x1338], R6 ;  /* 0x0013380601007387 */ /* 0x0001e80000100a00 */
[----:B0-----:R-:W4:Y:S04]  /*74050*/  LDL.LU.64 R6, [R1+0x3408] ;  /* 0x0034080001067983 */ /* 0x001f280000300a00 */
[----:B------:R-:W4:Y:S04]  /*74060*/  LDL.LU.64 R4, [R1+0x3400] ;  /* 0x0034000001047983 */ /* 0x000f280000300a00 */
[----:B------:R0:W-:Y:S04]  /*74070*/  STL.64 [R1+0x3250], R54 ;  /* 0x0032503601007387 */ /* 0x0001e80000100a00 */
[----:B--2---:R-:W-:Y:S04]  /*74080*/  STL.64 [R1+0x3248], R52 ;  /* 0x0032483401007387 */ /* 0x004fe80000100a00 */
[----:B------:R-:W4:Y:S04]  /*74090*/  LDL.LU.64 R26, [R1+0x33f8] ;  /* 0x0033f800011a7983 */ /* 0x000f280000300a00 */
[----:B------:R-:W4:Y:S04]  /*740a0*/  LDL.LU.64 R24, [R1+0x33f0] ;  /* 0x0033f00001187983 */ /* 0x000f280000300a00 */
[----:B------:R-:W-:Y:S04]  /*740b0*/  STL.64 [R1+0x430], R8 ;  /* 0x0004300801007387 */ /* 0x000fe80000100a00 */
[----:B------:R-:W-:Y:S04]  /*740c0*/  STL.64 [R1+0x438], R10 ;  /* 0x0004380a01007387 */ /* 0x000fe80000100a00 */
[----:B------:R-:W-:Y:S01]  /*740d0*/  STL.64 [R1+0x3260], R58 ;  /* 0x0032603a01007387 */ /* 0x000fe20000100a00 */
[----:B0-----:R-:W-:-:S02]  /*740e0*/  IMAD.MOV.U32 R54, RZ, RZ, R17 ;  /* 0x000000ffff367224 */ /* 0x001fc400078e0011 */
[----:B------:R-:W0:Y:S01]  /*740f0*/  S2R R17, SR_TID.X ;  /* 0x0000000000117919 */ /* 0x000e220000002100 */
[----:B------:R-:W-:Y:S01]  /*74100*/  IMAD.MOV.U32 R55, RZ, RZ, R16 ;  /* 0x000000ffff377224 */ /* 0x000fe200078e0010 */
[----:B----4-:R-:W-:Y:S01]  /*74110*/  HMMA.16816.F32 R24, R4, R22, R24 ;  /* 0x000000160418723c */ /* 0x010fe20000001818 */
[----:B------:R-:W2:Y:S04]  /*74120*/  LDL.LU.64 R22, [R1+0x33e8] ;  /* 0x0033e80001167983 */ /* 0x000ea80000300a00 */
[----:B------:R-:W2:-:S14]  /*74130*/  LDL.LU.64 R20, [R1+0x33e0] ;  /* 0x0033e00001147983 */ /* 0x000e9c0000300a00 */
[----:B------:R1:W-:Y:S02]  /*74140*/  STL.64 [R1+0x1950], R24 ;  /* 0x0019501801007387 */ /* 0x0003e40000100a00 */
[----:B-1----:R-:W1:Y:S01]  /*74150*/  S2R R24, SR_TID.X ;  /* 0x0000000000187919 */ /* 0x002e620000002100 */
[C---:B0-----:R-:W-:Y:S01]  /*74160*/  LOP3.LUT R16, R17.reuse, 0x7, RZ, 0xc0, !PT ;  /* 0x0000000711107812 */ /* 0x041fe200078ec0ff */
[----:B------:R1:W-:Y:S04]  /*74170*/  STL.64 [R1+0x1958], R26 ;  /* 0x0019581a01007387 */ /* 0x0003e80000100a00 */
[----:B------:R-:W-:Y:S02]  /*74180*/  IMAD R16, R16, 0x110, RZ ;  /* 0x0000011010107824 */ /* 0x000fe400078e02ff */
[----:B------:R-:W-:-:S02]  /*74190*/  IMAD.SHL.U32 R17, R17, 0x80, RZ ;  /* 0x0000008011117824 */ /* 0x000fc400078e00ff */
[----:B-1----:R-:W-:-:S05]  /*741a0*/  IMAD.SHL.U32 R27, R24, 0x2, RZ ;  /* 0x00000002181b7824 */ /* 0x002fca00078e00ff */
[----:B------:R-:W-:-:S04]  /*741b0*/  LOP3.LUT R27, R16, 0x10, R27, 0x78, !PT ;  /* 0x00000010101b7812 */ /* 0x000fc800078e781b */
[----:B------:R-:W-:Y:S01]  /*741c0*/  LOP3.LUT R27, R27, 0x800, R17, 0xf8, !PT ;  /* 0x000008001b1b7812 */ /* 0x000fe200078ef811 */
[----:B--2---:R-:W-:Y:S01]  /*741d0*/  HMMA.16816.F32 R20, R4, R18, R20 ;  /* 0x000000120414723c */ /* 0x004fe20000001814 */
[----:B------:R-:W2:Y:S04]  /*741e0*/  LDL.LU.64 R18, [R1+0x33d8] ;  /* 0x0033d80001127983 */ /* 0x000ea80000300a00 */
[----:B------:R-:W2:Y:S01]  /*741f0*/  LDL.LU.64 R16, [R1+0x33d0] ;  /* 0x0033d00001107983 */ /* 0x000ea20000300a00 */
[----:B------:R-:W-:Y:S02]  /*74200*/  IMAD.MOV.U32 R10, RZ, RZ, R13 ;  /* 0x000000ffff0a7224 */ /* 0x000fe400078e000d */
[----:B------:R-:W-:-:S11]  /*74210*/  IMAD.MOV.U32 R11, RZ, RZ, R12 ;  /* 0x000000ffff0b7224 */ /* 0x000fd600078e000c */
[----:B------:R0:W-:Y:S04]  /*74220*/  STL.64 [R1+0x1930], R20 ;  /* 0x0019301401007387 */ /* 0x0001e80000100a00 */
[----:B------:R1:W-:Y:S04]  /*74230*/  STL.64 [R1+0x1938], R22 ;  /* 0x0019381601007387 */ /* 0x0003e80000100a00 */
[----:B0-----:R-:W4:Y:S04]  /*74240*/  LDL.LU R20, [R1+0x2c0] ;  /* 0x0002c00001147983 */ /* 0x001f280000300800 */
[----:B------:R-:W4:Y:S04]  /*74250*/  LDL.LU R21, [R1+0x2c4] ;  /* 0x0002c40001157983 */ /* 0x000f280000300800 */
[----:B-1----:R-:W4:Y:S04]  /*74260*/  LDL.LU R22, [R1+0x2c8] ;  /* 0x0002c80001167983 */ /* 0x002f280000300800 */
[----:B------:R-:W4:Y:S01]  /*74270*/  LDL.LU R23, [R1+0x2cc] ;  /* 0x0002cc0001177983 */ /* 0x000f220000300800 */
[----:B--2---:R-:W-:Y:S03]  /*74280*/  HMMA.16816.F32 R16, R4, R14, R16 ;  /* 0x0000000e0410723c */ /* 0x004fe60000001810 */
[----:B------:R-:W2:Y:S04]  /*74290*/  LDL.LU.64 R14, [R1+0x33c8] ;  /* 0x0033c800010e7983 */ /* 0x000ea80000300a00 */
[----:B------:R-:W2:-:S12]  /*742a0*/  LDL.LU.64 R12, [R1+0x33c0] ;  /* 0x0033c000010c7983 */ /* 0x000e980000300a00 */
[----:B------:R-:W-:Y:S04]  /*742b0*/  STL.64 [R1+0x1910], R16 ;  /* 0x0019101001007387 */ /* 0x000fe80000100a00 */
[----:B------:R0:W-:Y:S01]  /*742c0*/  STL.64 [R1+0x1918], R18 ;  /* 0x0019181201007387 */ /* 0x0001e20000100a00 */
[----:B------:R-:W-:Y:S01]  /*742d0*/  LOP3.LUT R27, R27, 0x60, RZ, 0x3c, !PT ;  /* 0x000000601b1b7812 */ /* 0x000fe200078e3cff */
[----:B--2---:R-:W-:Y:S02]  /*742e0*/  HMMA.16816.F32 R8, R4, R10, R12 ;  /* 0x0000000a0408723c */ /* 0x004fe4000000180c */
[----:B------:R-:W2:-:S15]  /*742f0*/  LDL.LU R12, [R1+0x2d0] ;  /* 0x0002d000010c7983 */ /* 0x000e9e0000300800 */
[----:B------:R-:W-:Y:S02]  /*74300*/  NOP ;  /* 0x0000000000007918 */ /* 0x000fe40000000000 */
[----:B------:R-:W-:Y:S04]  /*74310*/  STL.64 [R1+0x18f0], R8 ;  /* 0x0018f00801007387 */ /* 0x000fe80000100a00 */
[----:B------:R-:W-:Y:S04]  /*74320*/  STL.64 [R1+0x18f8], R10 ;  /* 0x0018f80a01007387 */ /* 0x000fe80000100a00 */
[----:B------:R-:W2:Y:S04]  /*74330*/  LDL.LU R13, [R1+0x2d4] ;  /* 0x0002d400010d7983 */ /* 0x000ea80000300800 */
[----:B------:R-:W2:Y:S04]  /*74340*/  LDL.LU R14, [R1+0x2d8] ;  /* 0x0002d800010e7983 */ /* 0x000ea80000300800 */
[----:B------:R-:W2:Y:S04]  /*74350*/  LDL.LU R15, [R1+0x2dc] ;  /* 0x0002dc00010f7983 */ /* 0x000ea80000300800 */
[----:B------:R-:W1:Y:S01]  /*74360*/  LDSM.16.MT88.4 R8, [R27+UR5+0xb000] ;  /* 0x00b000051b08783b */ /* 0x000e620008004200 */
[----:B0-----:R-:W-:-:S02]  /*74370*/  IMAD.MOV.U32 R18, RZ, RZ, R41 ;  /* 0x000000ffff127224 */ /* 0x001fc400078e0029 */
[----:B------:R-:W-:Y:S01]  /*74380*/  IMAD.MOV.U32 R19, RZ, RZ, R40 ;  /* 0x000000ffff137224 */ /* 0x000fe200078e0028 */
[----:B-1----:R-:W-:Y:S04]  /*74390*/  STL.64 [R1+0x3278], R10 ;  /* 0x0032780a01007387 */ /* 0x002fe80000100a00 */
[----:B------:R2:W-:Y:S04]  /*743a0*/  STL.64 [R1+0x3270], R8 ;  /* 0x0032700801007387 */ /* 0x0005e80000100a00 */
[----:B------:R-:W-:Y:S04]  /*743b0*/  STL [R1+0x326c], R27 ;  /* 0x00326c1b01007387 */ /* 0x000fe80000100800 */
[----:B------:R-:W-:Y:S01]  /*743c0*/  STL [R1+0x3268], R24 ;  /* 0x0032681801007387 */ /* 0x000fe20000100800 */
[C---:B--2---:R-:W-:Y:S08]  /*743d0*/  HMMA.16816.F32 R8, R4.reuse, R18, R12 ;  /* 0x000000120408723c */ /* 0x044ff0000000180c */
[C---:B----4-:R-:W-:Y:S08]  /*743e0*/  HMMA.16816.F32 R16, R4.reuse, R54, R20 ;  /* 0x000000360410723c */ /* 0x050ff00000001814 */
[C---:B---3--:R-:W-:Y:S03]  /*743f0*/  HMMA.16816.F32 R12, R4.reuse, R42, R44 ;  /* 0x0000002a040c723c */ /* 0x048fe6000000182c */
[----:B------:R-:W-:Y:S04]  /*74400*/  STL.64 [R1+0x18d0], R8 ;  /* 0x0018d00801007387 */ /* 0x000fe80000100a00 */
[----:B------:R0:W-:Y:S02]  /*74410*/  STL.64 [R1+0x18d8], R10 ;  /* 0x0018d80a01007387 */ /* 0x0001e40000100a00 */
[----:B0-----:R-:W-:Y:S02]  /*74420*/  HMMA.16816.F32 R8, R4, R30, R36 ;  /* 0x0000001e0408723c */ /* 0x001fe40000001824 */
[----:B------:R-:W-:Y:S04]  /*74430*/  STL.64 [R1+0x18b0], R16 ;  /* 0x0018b01001007387 */ /* 0x000fe80000100a00 */
[----:B------:R-:W-:Y:S04]  /*74440*/  STL.64 [R1+0x18b8], R18 ;  /* 0x0018b81201007387 */ /* 0x000fe80000100a00 */
[----:B------:R-:W2:Y:S04]  /*74450*/  LDL.LU R44, [R1+0x1c0] ;  /* 0x0001c000012c7983 */ /* 0x000ea80000300800 */
[----:B------:R-:W-:Y:S04]  /*74460*/  STL.64 [R1+0x1890], R12 ;  /* 0x0018900c01007387 */ /* 0x000fe80000100a00 */
[----:B------:R-:W-:Y:S04]  /*74470*/  STL.64 [R1+0x1898], R14 ;  /* 0x0018980e01007387 */ /* 0x000fe80000100a00 */
[----:B------:R-:W-:Y:S04]  /*74480*/  STL.64 [R1+0x1770], R8 ;  /* 0x0017700801007387 */ /* 0x000fe80000100a00 */
[----:B------:R0:W-:Y:S04]  /*74490*/  STL.64 [R1+0x1778], R10 ;  /* 0x0017780a01007387 */ /* 0x0001e80000100a00 */
        /* <DEDUP_REMOVED lines=10> */
[----:B------:R-:W-:Y:S02]  /*74540*/  IMAD.MOV.U32 R59, RZ, RZ, R56 ;  /* 0x000000ffff3b7224 */ /* 0x000fe400078e0038 */
[----:B0-----:R-:W-:Y:S02]  /*74550*/  IMAD.MOV.U32 R10, RZ, RZ, R49 ;  /* 0x000000ffff0a7224 */ /* 0x001fe400078e0031 */
[----:B------:R-:W-:Y:S01]  /*74560*/  IMAD.MOV.U32 R11, RZ, RZ, R48 ;  /* 0x000000ffff0b7224 */ /* 0x000fe200078e0030 */
[----:B---3--:R-:W-:Y:S04]  /*74570*/  STL.64 [R1+0x3298], R42 ;  /* 0x0032982a01007387 */ /* 0x008fe80000100a00 */
[----:B--2---:R-:W-:Y:S04]  /*74580*/  STL.64 [R1+0x3290], R40 ;  /* 0x0032902801007387 */ /* 0x004fe80000100a00 */
[----:B------:R-:W2:Y:S04]  /*74590*/  LDL.LU R33, [R1+0x33b8] ;  /* 0x0033b80001217983 */ /* 0x000ea80000300800 */
[----:B------:R-:W3:Y:S04]  /*745a0*/  LDL.LU R56, [R1+0x33b4] ;  /* 0x0033b40001387983 */ /* 0x000ee80000300800 */
[----:B------:R0:W-:Y:S04]  /*745b0*/  STL.64 [R1+0x32a8], R58 ;  /* 0x0032a83a01007387 */ /* 0x0001e80000100a00 */
[----:B------:R-:W-:Y:S04]  /*745c0*/  STL.64 [R1+0x32b0], R10 ;  /* 0x0032b00a01007387 */ /* 0x000fe80000100a00 */
[----:B-1----:R-:W4:Y:S04]  /*745d0*/  LDL.LU R44, [R1+0x1f0] ;  /* 0x0001f000012c7983 */ /* 0x002f280000300800 */
[----:B------:R-:W4:Y:S04]  /*745e0*/  LDL.LU R45, [R1+0x1f4] ;  /* 0x0001f400012d7983 */ /* 0x000f280000300800 */
[----:B------:R-:W2:Y:S04]  /*745f0*/  LDL.LU R46, [R1+0x1f8] ;  /* 0x0001f800012e7983 */ /* 0x000ea80000300800 */
[----:B------:R-:W2:Y:S04]  /*74600*/  LDL.LU R47, [R1+0x1fc] ;  /* 0x0001fc00012f7983 */ /* 0x000ea80000300800 */
[----:B--2---:R1:W-:Y:S04]  /*74610*/  STL.64 [R1+0x32c0], R46 ;  /* 0x0032c02e01007387 */ /* 0x0043e80000100a00 */
[----:B----4-:R-:W-:Y:S04]  /*74620*/  STL.64 [R1+0x32b8], R44 ;  /* 0x0032b82c01007387 */ /* 0x010fe80000100a00 */
[----:B------:R-:W2:Y:S04]  /*74630*/  LDL.LU R48, [R1+0x200] ;  /* 0x0002000001307983 */ /* 0x000ea80000300800 */
[----:B------:R-:W2:Y:S04]  /*74640*/  LDL.LU R49, [R1+0x204] ;  /* 0x0002040001317983 */ /* 0x000ea80000300800 */
[----:B------:R-:W4:Y:S04]  /*74650*/  LDL.LU R50, [R1+0x208] ;  /* 0x0002080001327983 */ /* 0x000f280000300800 */
[----:B------:R-:W4:Y:S01]  /*74660*/  LDL.LU R51, [R1+0x20c] ;  /* 0x00020c0001337983 */ /* 0x000f220000300800 */
[----:B0-----:R-:W-:Y:S01]  /*74670*/  IMAD.MOV.U32 R58, RZ, RZ, R3 ;  /* 0x000000ffff3a7224 */ /* 0x001fe200078e0003 */
[----:B------:R-:W-:Y:S01]  /*74680*/  MOV R59, R32 ;  /* 0x00000020003b7202 */ /* 0x000fe20000000f00 */
[----:B-1----:R-:W-:-:S02]  /*74690*/  IMAD.MOV.U32 R46, RZ, RZ, R57 ;  /* 0x000000ffff2e7224 */ /* 0x002fc400078e0039 */
[----:B------:R-:W-:Y:S01]  /*746a0*/  IMAD.MOV.U32 R47, RZ, RZ, R60 ;  /* 0x000000ffff2f7224 */ /* 0x000fe200078e003c */
[----:B----4-:R-:W-:Y:S04]  /*746b0*/  STL.64 [R1+0x32d0], R50 ;  /* 0x0032d03201007387 */ /* 0x010fe80000100a00 */
[----:B--2---:R0:W-:Y:S04]  /*746c0*/  STL.64 [R1+0x32c8], R48 ;  /* 0x0032c83001007387 */ /* 0x0041e80000100a00 */
[----:B------:R-:W2:Y:S04]  /*746d0*/  LDL.LU R3, [R1+0x33b0] ;  /* 0x0033b00001037983 */ /* 0x000ea80000300800 */
[----:B------:R-:W4:Y:S04]  /*746e0*/  LDL.LU R32, [R1+0x33ac] ;  /* 0x0033ac0001207983 */ /* 0x000f280000300800 */
[----:B------:R1:W-:Y:S04]  /*746f0*/  STL.64 [R1+0x32d8], R58 ;  /* 0x0032d83a01007387 */ /* 0x0003e80000100a00 */
[----:B------:R-:W2:Y:S04]  /*74700*/  LDL.LU R57, [R1+0x33a8] ;  /* 0x0033a80001397983 */ /* 0x000ea80000300800 */
[----:B------:R-:W2:Y:S04]  /*74710*/  LDL.LU R60, [R1+0x33a4] ;  /* 0x0033a400013c7983 */ /* 0x000ea80000300800 */
[----:B------:R1:W-:Y:S04]  /*74720*/  STL.64 [R1+0x32e0], R46 ;  /* 0x0032e02e01007387 */ /* 0x0003e80000100a00 */
[----:B0-----:R-:W2:Y:S04]  /*74730*/  LDL.LU R48, [R1+0x220] ;  /* 0x0002200001307983 */ /* 0x001ea80000300800 */
[----:B------:R-:W2:Y:S04]  /*74740*/  LDL.LU R49, [R1+0x224] ;  /* 0x0002240001317983 */ /* 0x000ea80000300800 */
[----:B------:R-:W2:Y:S04]  /*74750*/  LDL.LU R50, [R1+0x228] ;  /* 0x0002280001327983 */ /* 0x000ea80000300800 */
[----:B------:R-:W2:Y:S01]  /*74760*/  LDL.LU R51, [R1+0x22c] ;  /* 0x00022c0001337983 */ /* 0x000ea20000300800 */
[----:B-1----:R-:W-:-:S02]  /*74770*/  IMAD.MOV.U32 R58, RZ, RZ, R33 ;  /* 0x000000ffff3a7224 */ /* 0x002fc400078e0021 */
        /* <DEDUP_REMOVED lines=11> */
[----:B0-----:R-:W-:Y:S02]  /*74830*/  IMAD.MOV.U32 R50, RZ, RZ, R3 ;  /* 0x000000ffff327224 */ /* 0x001fe400078e0003 */
[----:B---3--:R-:W-:Y:S02]  /*74840*/  IMAD.MOV.U32 R51, RZ, RZ, R56 ;  /* 0x000000ffff337224 */ /* 0x008fe400078e0038 */
[----:B----4-:R-:W-:Y:S01]  /*74850*/  IMAD.MOV.U32 R23, RZ, RZ, R32 ;  /* 0x000000ffff177224 */ /* 0x010fe200078e0020 */
[----:B--2---:R-:W-:Y:S04]  /*74860*/  STL.64 [R1+0x3310], R46 ;  /* 0x0033102e01007387 */ /* 0x004fe80000100a00 */
[----:B------:R-:W-:Y:S04]  /*74870*/  STL.64 [R1+0x3308], R44 ;  /* 0x0033082c01007387 */ /* 0x000fe80000100a00 */
[----:B------:R-:W2:Y:S04]  /*74880*/  LDL.LU R3, [R1+0x3398] ;  /* 0x0033980001037983 */ /* 0x000ea80000300800 */
[----:B------:R-:W3:Y:S04]  /*74890*/  LDL.LU R56, [R1+0x3394] ;  /* 0x0033940001387983 */ /* 0x000ee80000300800 */
[----:B------:R0:W-:Y:S04]  /*748a0*/  STL.64 [R1+0x3318], R50 ;  /* 0x0033183201007387 */ /* 0x0001e80000100a00 */
[----:B------:R-:W4:Y:S04]  /*748b0*/  LDL.LU R57, [R1+0x3390] ;  /* 0x0033900001397983 */ /* 0x000f280000300800 */
[----:B------:R-:W3:Y:S04]  /*748c0*/  LDL.LU R32, [R1+0x338c] ;  /* 0x00338c0001207983 */ /* 0x000ee80000300800 */
[----:B------:R1:W-:Y:S01]  /*748d0*/  STL.64 [R1+0x3320], R22 ;  /* 0x0033201601007387 */ /* 0x0003e20000100a00 */
[----:B0-----:R-:W-:-:S02]  /*748e0*/  IMAD.MOV.U32 R50, RZ, RZ, R33 ;  /* 0x000000ffff327224 */ /* 0x001fc400078e0021 */
[----:B------:R-:W-:Y:S01]  /*748f0*/  IMAD.MOV.U32 R51, RZ, RZ, R60 ;  /* 0x000000ffff337224 */ /* 0x000fe200078e003c */
[----:B------:R-:W3:Y:S04]  /*74900*/  LDL.LU R33, [R1+0x3388] ;  /* 0x0033880001217983 */ /* 0x000ee80000300800 */
[----:B------:R-:W3:Y:S04]  /*74910*/  LDL.LU R60, [R1+0x3384] ;  /* 0x00338400013c7983 */ /* 0x000ee80000300800 */
[----:B------:R0:W-:Y:S04]  /*74920*/  STL.64 [R1+0x3328], R50 ;  /* 0x0033283201007387 */ /* 0x0001e80000100a00 */
[----:B------:R-:W3:Y:S04]  /*74930*/  LDL.LU R20, [R1+0x260] ;  /* 0x0002600001147983 */ /* 0x000ee80000300800 */
[----:B------:R-:W3:Y:S04]  /*74940*/  LDL.LU R21, [R1+0x264] ;  /* 0x0002640001157983 */ /* 0x000ee80000300800 */
[----:B-1----:R-:W3:Y:S04]  /*74950*/  LDL.LU R22, [R1+0x268] ;  /* 0x0002680001167983 */ /* 0x002ee80000300800 */
[----:B------:R-:W3:Y:S01]  /*74960*/  LDL.LU R23, [R1+0x26c] ;  /* 0x00026c0001177983 */ /* 0x000ee20000300800 */
[----:B0-----:R-:W-:-:S02]  /*74970*/  IMAD.MOV.U32 R51, RZ, RZ, R61 ;  /* 0x000000ffff337224 */ /* 0x001fc400078e003d */
[----:B--2---:R-:W-:Y:S01]  /*74980*/  IMAD.MOV.U32 R50, RZ, RZ, R3 ;  /* 0x000000ffff327224 */ /* 0x004fe200078e0003 */
[----:B---3--:R-:W-:Y:S04]  /*74990*/  STL.64 [R1+0x3338], R22 ;  /* 0x0033381601007387 */ /* 0x008fe80000100a00 */
[----:B------:R0:W-:Y:S04]  /*749a0*/  STL.64 [R1+0x3330], R20 ;  /* 0x0033301401007387 */ /* 0x0001e80000100a00 */
[----:B------:R-:W2:Y:S04]  /*749b0*/  LDL.LU R3, [R1+0x3380] ;  /* 0x0033800001037983 */ /* 0x000ea80000300800 */
[----:B------:R-:W3:Y:S04]  /*749c0*/  LDL.LU R61, [R1+0x337c] ;  /* 0x00337c00013d7983 */ /* 0x000ee80000300800 */
[----:B------:R4:W-:Y:S04]  /*749d0*/  STL.64 [R1+0x3340], R50 ;  /* 0x0033403201007387 */ /* 0x0009e80000100a00 */
[----:B0-----:R-:W2:Y:S04]  /*749e0*/  LDL.LU R20, [R1+0x270] ;  /* 0x0002700001147983 */ /* 0x001ea80000300800 */
[----:B------:R-:W2:Y:S04]  /*749f0*/  LDL.LU R21, [R1+0x274] ;  /* 0x0002740001157983 */ /* 0x000ea80000300800 */
[----:B------:R-:W2:Y:S04]  /*74a00*/  LDL.LU R22, [R1+0x278] ;  /* 0x0002780001167983 */ /* 0x000ea80000300800 */
[----:B------:R-:W2:Y:S01]  /*74a10*/  LDL.LU R23, [R1+0x27c] ;  /* 0x00027c0001177983 */ /* 0x000ea20000300800 */
[----:B----4-:R-:W-:-:S02]  /*74a20*/  IMAD.MOV.U32 R50, RZ, RZ, R57 ;  /* 0x000000ffff327224 */ /* 0x010fc400078e0039 */
[----:B------:R-:W-:Y:S01]  /*74a30*/  IMAD.MOV.U32 R51, RZ, RZ, R56 ;  /* 0x000000ffff337224 */ /* 0x000fe200078e0038 */
[----:B--2---:R-:W-:Y:S04]  /*74a40*/  STL.64 [R1+0x3350], R22 ;  /* 0x0033501601007387 */ /* 0x004fe80000100a00 */
[----:B------:R0:W-:Y:S04]  /*74a50*/  STL.64 [R1+0x3348], R20 ;  /* 0x0033481401007387 */ /* 0x0001e80000100a00 */
        /* <DEDUP_REMOVED lines=8> */
[----:B--2---:R0:W-:Y:S04]  /*74ae0*/  STL.64 [R1+0x3360], R20 ;  /* 0x0033601401007387 */ /* 0x0041e80000100a00 */
[----:B0-----:R-:W2:Y:S04]  /*74af0*/  LDL.LU R20, [R1+0x290] ;  /* 0x0002900001147983 */ /* 0x001ea80000300800 */
        /* <DEDUP_REMOVED lines=16> */
[----:B------:R-:W4:Y:S04]  /*74c00*/  LDL.LU R24, [R1+0x1e0] ;  /* 0x0001e00001187983 */ /* 0x000f280000300800 */
[----:B------:R-:W4:Y:S04]  /*74c10*/  LDL.LU R25, [R1+0x1e4] ;  /* 0x0001e40001197983 */ /* 0x000f280000300800 */
[----:B------:R-:W4:Y:S04]  /*74c20*/  LDL.LU R26, [R1+0x1e8] ;  /* 0x0001e800011a7983 */ /* 0x000f280000300800 */
[----:B------:R-:W4:Y:S04]  /*74c30*/  LDL.LU R27, [R1+0x1ec] ;  /* 0x0001ec00011b7983 */ /* 0x000f280000300800 */
[----:B------:R-:W4:Y:S04]  /*74c40*/  LDL.64 R54, [R1+0x38] ;  /* 0x0000380001367983 */ /* 0x000f280000100a00 */
[----:B------:R-:W4:Y:S04]  /*74c50*/  LDL.64 R38, [R1+0x28] ;  /* 0x0000280001267983 */ /* 0x000f280000100a00 */
[----:B------:R-:W4:Y:S04]  /*74c60*/  LDL.LU R32, [R1+0x1b0] ;  /* 0x0001b00001207983 */ /* 0x000f280000300800 */
[----:B------:R-:W4:Y:S04]  /*74c70*/  LDL.LU R33, [R1+0x1b4] ;  /* 0x0001b40001217983 */ /* 0x000f280000300800 */
[----:B------:R-:W4:Y:S04]  /*74c80*/  LDL.LU R34, [R1+0x1b8] ;  /* 0x0001b80001227983 */ /* 0x000f280000300800 */
[----:B------:R-:W4:Y:S04]  /*74c90*/  LDL.LU R35, [R1+0x1bc] ;  /* 0x0001bc0001237983 */ /* 0x000f280000300800 */
[----:B------:R-:W4:Y:S01]  /*74ca0*/  LDL.64 R18, [R1+0x18] ;  /* 0x0000180001127983 */ /* 0x000f220000100a00 */
[----:B------:R-:W-:-:S02]  /*74cb0*/  IMAD.MOV.U32 R14, RZ, RZ, R0 ;  /* 0x000000ffff0e7224 */ /* 0x000fc400078e0000 */
[----:B------:R-:W-:Y:S01]  /*74cc0*/  IMAD.MOV.U32 R15, RZ, RZ, R2 ;  /* 0x000000ffff0f7224 */ /* 0x000fe200078e0002 */
[----:B------:R-:W4:Y:S04]  /*74cd0*/  LDL.LU R0, [R1+0x3378] ;  /* 0x0033780001007983 */ /* 0x000f280000300800 */
[----:B------:R-:W4:Y:S04]  /*74ce0*/  LDL.LU R2, [R1+0x3374] ;  /* 0x0033740001027983 */ /* 0x000f280000300800 */
[----:B------:R-:W4:Y:S04]  /*74cf0*/  LDL.LU R28, [R1+0x1a0] ;  /* 0x0001a000011c7983 */ /* 0x000f280000300800 */
[----:B------:R-:W4:Y:S04]  /*74d00*/  LDL.LU R29, [R1+0x1a4] ;  /* 0x0001a400011d7983 */ /* 0x000f280000300800 */
[----:B------:R-:W4:Y:S01]  /*74d10*/  LDL.LU R30, [R1+0x1a8] ;  /* 0x0001a800011e7983 */ /* 0x000f220000300800 */
[----:B---3--:R-:W-:-:S03]  /*74d20*/  IMAD.MOV.U32 R31, RZ, RZ, R61 ;  /* 0x000000ffff1f7224 */ /* 0x008fc600078e003d */
        /* <DEDUP_REMOVED lines=20> */
[----:B------:R-:W4:-:S15]  /*74e70*/  LDL.LU.64 R22, [R1+0x3320] ;  /* 0x0033200001167983 */ /* 0x000f1e0000300a00 */
[----:B------:R-:W-:Y:S02]  /*74e80*/  NOP ;  /* 0x0000000000007918 */ /* 0x000fe40000000000 */
[----:B------:R-:W-:Y:S04]  /*74e90*/  STL.64 [R1+0x16f0], R48 ;  /* 0x0016f03001007387 */ /* 0x000fe80000100a00 */
[----:B------:R0:W-:Y:S04]  /*74ea0*/  STL.64 [R1+0x16f8], R50 ;  /* 0x0016f83201007387 */ /* 0x0001e80000100a00 */
[----:B0-----:R-:W2:Y:S01]  /*74eb0*/  LDL.LU.64 R50, [R1+0x3318] ;  /* 0x0033180001327983 */ /* 0x001ea20000300a00 */
[----:B----4-:R-:W-:Y:S03]  /*74ec0*/  HMMA.16816.F32 R20, R4, R22, R44 ;  /* 0x000000160414723c */ /* 0x010fe6000000182c */
[----:B------:R-:W4:Y:S04]  /*74ed0*/  LDL.LU.64 R46, [R1+0x3310] ;  /* 0x00331000012e7983 */ /* 0x000f280000300a00 */
[----:B------:R-:W4:-:S12]  /*74ee0*/  LDL.LU.64 R44, [R1+0x3308] ;  /* 0x00330800012c7983 */ /* 0x000f180000300a00 */
[----:B------:R0:W-:Y:S04]  /*74ef0*/  STL.64 [R1+0x16d0], R20 ;  /* 0x0016d01401007387 */ /* 0x0001e80000100a00 */
[----:B------:R-:W-:Y:S01]  /*74f00*/  STL.64 [R1+0x16d8], R22 ;  /* 0x0016d81601007387 */ /* 0x000fe20000100a00 */
[----:B0-----:R-:W-:Y:S02]  /*74f10*/  IMAD.MOV.U32 R20, RZ, RZ, R2 ;  /* 0x000000ffff147224 */ /* 0x001fe400078e0002 */
[----:B------:R-:W-:Y:S01]  /*74f20*/  IMAD.MOV.U32 R21, RZ, RZ, R0 ;  /* 0x000000ffff157224 */ /* 0x000fe200078e0000 */
[----:B------:R-:W3:Y:S04]  /*74f30*/  LDL.LU R2, [R1+0x3304] ;  /* 0x0033040001027983 */ /* 0x000ee80000300800 */
[----:B------:R-:W3:Y:S01]  /*74f40*/  LDL.LU R0, [R1+0x3300] ;  /* 0x0033000001007983 */ /* 0x000ee20000300800 */
[----:B--2---:R-:W-:Y:S03]  /*74f50*/  HMMA.16816.F32 R48, R4, R50, R56 ;  /* 0x000000320430723c */ /* 0x004fe60000001838 */
[----:B------:R-:W4:-:S15]  /*74f60*/  LDL.LU.64 R58, [R1+0x32f8] ;  /* 0x0032f800013a7983 */ /* 0x000f1e0000300a00 */
[----:B------:R-:W-:Y:S01]  /*74f70*/  NOP ;  /* 0x0000000000007918 */ /* 0x000fe20000000000 */
[----:B------:R-:W-:Y:S04]  /*74f80*/  STL.64 [R1+0x16b0], R48 ;  /* 0x0016b03001007387 */ /* 0x000fe80000100a00 */
[----:B------:R0:W-:Y:S04]  /*74f90*/  STL.64 [R1+0x16b8], R50 ;  /* 0x0016b83201007387 */ /* 0x0001e80000100a00 */
[----:B0-----:R-:W2:Y:S04]  /*74fa0*/  LDL.LU.64 R50, [R1+0x32f0] ;  /* 0x0032f00001327983 */ /* 0x001ea80000300a00 */
[----:B------:R-:W2:Y:S01]  /*74fb0*/  LDL.LU.64 R48, [R1+0x32e8] ;  /* 0x0032e80001307983 */ /* 0x000ea20000300a00 */
[----:B----4-:R-:W-:Y:S03]  /*74fc0*/  HMMA.16816.F32 R56, R4, R58, R44 ;  /* 0x0000003a0438723c */ /* 0x010fe6000000182c */
[----:B------:R-:W2:-:S15]  /*74fd0*/  LDL.LU.64 R46, [R1+0x32e0] ;  /* 0x0032e000012e7983 */ /* 0x000e9e0000300a00 */
[----:B------:R-:W-:Y:S01]  /*74fe0*/  NOP ;  /* 0x0000000000007918 */ /* 0x000fe20000000000 */
[----:B------:R-:W-:Y:S04]  /*74ff0*/  STL.64 [R1+0x1690], R56 ;  /* 0x0016903801007387 */ /* 0x000fe80000100a00 */
[----:B------:R0:W-:Y:S04]  /*75000*/  STL.64 [R1+0x1698], R58 ;  /* 0x0016983a01007387 */ /* 0x0001e80000100a00 */
[----:B0-----:R-:W4:Y:S01]  /*75010*/  LDL.LU.64 R58, [R1+0x32d8] ;  /* 0x0032d800013a7983 */ /* 0x001f220000300a00 */
[----:B--2---:R-:W-:Y:S03]  /*75020*/  HMMA.16816.F32 R44, R4, R46, R48 ;  /* 0x0000002e042c723c */ /* 0x004fe60000001830 */
[----:B------:R-:W2:Y:S04]  /*75030*/  LDL.LU.64 R50, [R1+0x32d0] ;  /* 0x0032d00001327983 */ /* 0x000ea80000300a00 */
[----:B------:R-:W2:-:S12]  /*75040*/  LDL.LU.64 R48, [R1+0x32c8] ;  /* 0x0032c80001307983 */ /* 0x000e980000300a00 */
[----:B------:R-:W-:Y:S04]  /*75050*/  STL.64 [R1+0x1670], R44 ;  /* 0x0016702c01007387 */ /* 0x000fe80000100a00 */
[----:B------:R0:W-:Y:S01]  /*75060*/  STL.64 [R1+0x1678], R46 ;  /* 0x0016782e01007387 */ /* 0x0001e20000100a00 */
[C---:B----4-:R-:W-:Y:S03]  /*75070*/  HMMA.16816.F32 R56, R4.reuse, R58, R8 ;  /* 0x0000003a0438723c */ /* 0x050fe60000001808 */
[----:B0-----:R-:W4:Y:S04]  /*75080*/  LDL.LU.64 R46, [R1+0x32c0] ;  /* 0x0032c000012e7983 */ /* 0x001f280000300a00 */
[----:B------:R-:W4:Y:S04]  /*75090*/  LDL.LU.64 R44, [R1+0x32b8] ;  /* 0x0032b800012c7983 */ /* 0x000f280000300a00 */
[----:B------:R-:W4:Y:S08]  /*750a0*/  LDL.LU.64 R10, [R1+0x32b0] ;  /* 0x0032b000010a7983 */ /* 0x000f300000300a00 */
[----:B------:R-:W-:Y:S04]  /*750b0*/  STL.64 [R1+0x1660], R56 ;  /* 0x0016603801007387 */ /* 0x000fe80000100a00 */
[----:B------:R0:W-:Y:S04]  /*750c0*/  STL.64 [R1+0x1668], R58 ;  /* 0x0016683a01007387 */ /* 0x0001e80000100a00 */
[----:B0-----:R-:W3:Y:S01]  /*750d0*/  LDL.LU.64 R58, [R1+0x32a8] ;  /* 0x0032a800013a7983 */ /* 0x001ee20000300a00 */
[----:B--2---:R-:W-:-:S15]  /*750e0*/  HMMA.16816.F32 R48, R4, R42, R48 ;  /* 0x0000002a0430723c */ /* 0x004fde0000001830 */
[----:B------:R-:W-:-:S04]  /*750f0*/  NOP ;  /* 0x0000000000007918 */ /* 0x000fc80000000000 */
[----:B------:R0:W-:Y:S04]  /*75100*/  STL.64 [R1+0x1650], R48 ;  /* 0x0016503001007387 */ /* 0x0001e80000100a00 */
[----:B------:R1:W-:Y:S01]  /*75110*/  STL.64 [R1+0x1658], R50 ;  /* 0x0016583201007387 */ /* 0x0003e20000100a00 */
[----:B0-----:R-:W-:-:S03]  /*75120*/  IMAD.MOV.U32 R49, RZ, RZ, R42 ;  /* 0x000000ffff317224 */ /* 0x001fc600078e002a */
[----:B-1----:R-:W2:Y:S01]  /*75130*/  LDL.LU.64 R50, [R1+0x32a0] ;  /* 0x0032a00001327983 */ /* 0x002ea20000300a00 */
[----:B------:R-:W-:-:S03]  /*75140*/  IMAD.MOV.U32 R48, RZ, RZ, R43 ;  /* 0x000000ffff307224 */ /* 0x000fc600078e002b */
[----:B------:R-:W2:Y:S04]  /*75150*/  LDL.LU.64 R42, [R1+0x3298] ;  /* 0x00329800012a7983 */ /* 0x000ea80000300a00 */
[----:B------:R-:W2:Y:S01]  /*75160*/  LDL.LU.64 R40, [R1+0x3290] ;  /* 0x0032900001287983 */ /* 0x000ea20000300a00 */
[C---:B----4-:R-:W-:Y:S03]  /*75170*/  HMMA.16816.F32 R8, R4.reuse, R10, R44 ;  /* 0x0000000a0408723c */ /* 0x050fe6000000182c */
[----:B------:R-:W4:Y:S04]  /*75180*/  LDL.LU.64 R46, [R1+0x3288] ;  /* 0x00328800012e7983 */ /* 0x000f280000300a00 */
[----:B------:R-:W4:Y:S01]  /*75190*/  LDL.LU.64 R44, [R1+0x3280] ;  /* 0x00328000012c7983 */ /* 0x000f220000300a00 */
[C---:B------:R-:W-:Y:S08]  /*751a0*/  HMMA.16816.F32 R32, R4.reuse, R18, R32 ;  /* 0x000000120420723c */ /* 0x040ff00000001820 */
[----:B---3--:R-:W-:Y:S03]  /*751b0*/  HMMA.16816.F32 R56, R4, R58, R24 ;  /* 0x0000003a0438723c */ /* 0x008fe60000001818 */
[----:B------:R-:W-:Y:S04]  /*751c0*/  STL.64 [R1+0x1640], R8 ;  /* 0x0016400801007387 */ /* 0x000fe80000100a00 */
[----:B------:R0:W-:Y:S04]  /*751d0*/  STL.64 [R1+0x1648], R10 ;  /* 0x0016480a01007387 */ /* 0x0001e80000100a00 */
[----:B0-----:R-:W3:Y:S04]  /*751e0*/  LDL.LU.64 R10, [R1+0x3278] ;  /* 0x00327800010a7983 */ /* 0x001ee80000300a00 */
[----:B------:R-:W3:Y:S04]  /*751f0*/  LDL.LU.64 R8, [R1+0x3270] ;  /* 0x0032700001087983 */ /* 0x000ee80000300a00 */
[----:B------:R-:W3:Y:S04]  /*75200*/  LDL.LU R27, [R1+0x326c] ;  /* 0x00326c00011b7983 */ /* 0x000ee80000300800 */
[----:B------:R-:W3:Y:S04]  /*75210*/  LDL.LU R24, [R1+0x3268] ;  /* 0x0032680001187983 */ /* 0x000ee80000300800 */
[----:B------:R-:W-:Y:S04]  /*75220*/  STL.64 [R1+0x1630], R56 ;  /* 0x0016303801007387 */ /* 0x000fe80000100a00 */
[----:B------:R0:W-:Y:S04]  /*75230*/  STL.64 [R1+0x1638], R58 ;  /* 0x0016383a01007387 */ /* 0x0001e80000100a00 */
[----:B0-----:R-:W3:Y:S01]  /*75240*/  LDL.LU.64 R58, [R1+0x3260] ;  /* 0x00326000013a7983 */ /* 0x001ee20000300a00 */
[----:B------:R-:W-:-:S02]  /*75250*/  IMAD.MOV.U32 R57, RZ, RZ, R38 ;  /* 0x000000ffff397224 */ /* 0x000fc400078e0026 */
[----:B------:R-:W-:Y:S01]  /*75260*/  IMAD.MOV.U32 R56, RZ, RZ, R39 ;  /* 0x000000ffff387224 */ /* 0x000fe200078e0027 */
[C---:B------:R-:W-:Y:S08]  /*75270*/  HMMA.16816.F32 R12, R4.reuse, R14, R28 ;  /* 0x0000000e040c723c */ /* 0x040ff0000000181c */
[C---:B--2---:R-:W-:Y:S08]  /*75280*/  HMMA.16816.F32 R40, R4.reuse, R54, R40 ;  /* 0x000000360428723c */ /* 0x044ff00000001828 */
[----:B----4-:R-:W-:Y:S11]  /*75290*/  HMMA.16816.F32 R44, R4, R38, R44 ;  /* 0x00000026042c723c */ /* 0x010ff6000000182c */
[----:B------:R0:W-:Y:S04]  /*752a0*/  STL.64 [R1+0x1620], R40 ;  /* 0x0016202801007387 */ /* 0x0001e80000100a00 */
[----:B------:R1:W-:Y:S01]  /*752b0*/  STL.64 [R1+0x1628], R42 ;  /* 0x0016282a01007387 */ /* 0x0003e20000100a00 */
[----:B0-----:R-:W-:-:S03]  /*752c0*/  IMAD.MOV.U32 R41, RZ, RZ, R54 ;  /* 0x000000ffff297224 */ /* 0x001fc600078e0036 */
[----:B-1----:R-:W2:Y:S01]  /*752d0*/  LDL.LU.64 R42, [R1+0x3258] ;  /* 0x00325800012a7983 */ /* 0x002ea20000300a00 */
[----:B------:R-:W-:-:S03]  /*752e0*/  IMAD.MOV.U32 R40, RZ, RZ, R55 ;  /* 0x000000ffff287224 */ /* 0x000fc600078e0037 */
[----:B------:R-:W4:Y:S04]  /*752f0*/  LDL.LU.64 R54, [R1+0x3250] ;  /* 0x0032500001367983 */ /* 0x000f280000300a00 */
        /* <DEDUP_REMOVED lines=11> */
[----:B------:R-:W-:-:S02]  /*753b0*/  IMAD.MOV.U32 R22, RZ, RZ, R3 ;  /* 0x000000ffff167224 */ /* 0x000fc400078e0003 */
[----:B------:R-:W-:Y:S02]  /*753c0*/  IMAD.MOV.U32 R23, RZ, RZ, R60 ;  /* 0x000000ffff177224 */ /* 0x000fe400078e003c */
[----:B------:R-:W-:Y:S01]  /*753d0*/  IMAD.MOV.U32 R33, RZ, RZ, R18 ;  /* 0x000000ffff217224 */ /* 0x000fe200078e0012 */
[C---:B---3--:R-:W-:Y:S01]  /*753e0*/  LOP3.LUT R18, R24.reuse, 0x7, RZ, 0xc0, !PT ;  /* 0x0000000718127812 */ /* 0x048fe200078ec0ff */
[C---:B------:R-:W-:Y:S02]  /*753f0*/  IMAD.SHL.U32 R26, R24.reuse, 0x2, RZ ;  /* 0x00000002181a7824 */ /* 0x040fe400078e00ff */
[----:B------:R-:W-:Y:S02]  /*75400*/  IMAD.SHL.U32 R25, R24, 0x2, RZ ;  /* 0x0000000218197824 */ /* 0x000fe400078e00ff */
[----:B------:R-:W-:Y:S01]  /*75410*/  IMAD.MOV.U32 R32, RZ, RZ, R19 ;  /* 0x000000ffff207224 */ /* 0x000fe200078e0013 */
[----:B------:R-:W3:Y:S01]  /*75420*/  LDL.LU.64 R28, [R1+0x3210] ;  /* 0x00321000011c7983 */ /* 0x000ee20000300a00 */
[----:B------:R-:W-:-:S02]  /*75430*/  IMAD R18, R18, 0x110, RZ ;  /* 0x0000011012127824 */ /* 0x000fc400078e02ff */
[C---:B------:R-:W-:Y:S02]  /*75440*/  IMAD.SHL.U32 R19, R24.reuse, 0x80, RZ ;  /* 0x0000008018137824 */ /* 0x040fe400078e00ff */
[----:B------:R-:W-:Y:S01]  /*75450*/  IMAD.SHL.U32 R24, R24, 0x2, RZ ;  /* 0x0000000218187824 */ /* 0x000fe200078e00ff */
[----:B------:R-:W0:Y:S01]  /*75460*/  S2R R3, SR_TID.X ;  /* 0x0000000000037919 */ /* 0x000e220000002100 */
[----:B------:R-:W1:Y:S01]  /*75470*/  LDC R60, c[0x0][0x3ac] ;  /* 0x0000eb00ff3c7b82 */ /* 0x000e620000000800 */
[C---:B------:R-:W-:Y:S02]  /*75480*/  LOP3.LUT R26, R18.reuse, 0x10, R26, 0x78, !PT ;  /* 0x00000010121a7812 */ /* 0x040fe400078e781a */
[C---:B------:R-:W-:Y:S02]  /*75490*/  LOP3.LUT R25, R18.reuse, 0x10, R25, 0x78, !PT ;  /* 0x0000001012197812 */ /* 0x040fe400078e7819 */
[----:B------:R-:W-:Y:S02]  /*754a0*/  LOP3.LUT R24, R18, 0x10, R24, 0x78, !PT ;  /* 0x0000001012187812 */ /* 0x000fe400078e7818 */
[----:B------:R-:W-:-:S02]  /*754b0*/  LOP3.LUT R26, R26, 0x800, R19, 0xf8, !PT ;  /* 0x000008001a1a7812 */ /* 0x000fc400078ef813 */
[--C-:B------:R-:W-:Y:S02]  /*754c0*/  LOP3.LUT R25, R25, 0x800, R19.reuse, 0xf8, !PT ;  /* 0x0000080019197812 */ /* 0x100fe400078ef813 */
[----:B------:R-:W-:Y:S01]  /*754d0*/  LOP3.LUT R24, R24, 0x800, R19, 0xf8, !PT ;  /* 0x0000080018187812 */ /* 0x000fe200078ef813 */
[----:B------:R-:W-:Y:S01]  /*754e0*/  STL.64 [R1+0x15f0], R12 ;  /* 0x0015f00c01007387 */ /* 0x000fe20000100a00 */
[----:B------:R-:W-:Y:S02]  /*754f0*/  LOP3.LUT R26, R26, 0x40, RZ, 0x3c, !PT ;  /* 0x000000401a1a7812 */ /* 0x000fe400078e3cff */
[----:B------:R-:W-:Y:S01]  /*75500*/  LOP3.LUT R25, R25, 0x20, RZ, 0x3c, !PT ;  /* 0x0000002019197812 */ /* 0x000fe200078e3cff */
[----:B------:R-:W-:Y:S04]  /*75510*/  STL.64 [R1+0x15f8], R14 ;  /* 0x0015f80e01007387 */ /* 0x000fe80000100a00 */
[----:B------:R-:W2:Y:S04]  /*75520*/  LDSM.16.MT88.4 R12, [R24+UR5+0xb080] ;  /* 0x00b08005180c783b */ /* 0x000ea80008004200 */
[----:B------:R-:W2:Y:S01]  /*75530*/  LDSM.16.MT88.4 R16, [R25+UR5+0xb080] ;  /* 0x00b080051910783b */ /* 0x000ea20008004200 */
[----:B-1----:R-:W-:Y:S01]  /*75540*/  IMAD.SHL.U32 R60, R60, 0x40, RZ ;  /* 0x000000403c3c7824 */ /* 0x002fe200078e00ff */
[----:B0-----:R-:W-:-:S03]  /*75550*/  LOP3.LUT R3, R3, 0x1f, RZ, 0xc0, !PT ;  /* 0x0000001f03037812 */ /* 0x001fc600078ec0ff */
[----:B------:R-:W-:Y:S01]  /*75560*/  IMAD.SHL.U32 R60, R60, 0x2, RZ ;  /* 0x000000023c3c7824 */ /* 0x000fe200078e00ff */
[----:B------:R-:W-:Y:S01]  /*75570*/  SHF.L.U32 R3, R3, 0x1, RZ ;  /* 0x0000000103037819 */ /* 0x000fe200000006ff */
[----:B--2---:R-:W-:-:S15]  /*75580*/  HMMA.16816.F32 R20, R4, R30, R20 ;  /* 0x0000001e0414723c */ /* 0x004fde0000001814 */
[----:B------:R-:W-:-:S04]  /*75590*/  NOP ;  /* 0x0000000000007918 */ /* 0x000fc80000000000 */
[----:B------:R-:W-:Y:S04]  /*755a0*/  STL.64 [R1+0x15e0], R20 ;  /* 0x0015e01401007387 */ /* 0x000fe80000100a00 */
[----:B------:R-:W-:Y:S04]  /*755b0*/  STL.64 [R1+0x15e8], R22 ;  /* 0x0015e81601007387 */ /* 0x000fe80000100a00 */
[----:B------:R-:W0:Y:S04]  /*755c0*/  LDSM.16.MT88.4 R20, [R26+UR5+0xb080] ;  /* 0x00b080051a14783b */ /* 0x000e280008004200 */
[----:B------:R-:W1:Y:S04]  /*755d0*/  LDSM.16.MT88.4 R24, [R27+UR5+0xb080] ;  /* 0x00b080051b18783b */ /* 0x000e680008004200 */
[----:B------:R-:W-:Y:S04]  /*755e0*/  STL.64 [R1+0x3910], R10 ;  /* 0x0039100a01007387 */ /* 0x000fe80000100a00 */
[----:B------:R-:W-:Y:S04]  /*755f0*/  STL.64 [R1+0x3908], R8 ;  /* 0x0039080801007387 */ /* 0x000fe80000100a00 */
[----:B------:R-:W-:Y:S04]  /*75600*/  STL.64 [R1+0x37e0], R14 ;  /* 0x0037e00e01007387 */ /* 0x000fe80000100a00 */
[----:B------:R-:W-:Y:S04]  /*75610*/  STL.64 [R1+0x37d8], R12 ;  /* 0x0037d80c01007387 */ /* 0x000fe80000100a00 */
[----:B------:R-:W-:Y:S04]  /*75620*/  STL [R1+0x3708], R53 ;  /* 0x0037083501007387 */ /* 0x000fe80000100800 */
[----:B------:R-:W-:Y:S04]  /*75630*/  STL.64 [R1+0x36f0], R18 ;  /* 0x0036f01201007387 */ /* 0x000fe80000100a00 */
[----:B------:R-:W-:Y:S04]  /*75640*/  STL.64 [R1+0x36e8], R16 ;  /* 0x0036e81001007387 */ /* 0x000fe80000100a00 */
[----:B0-----:R0:W-:Y:S04]  /*75650*/  STL.64 [R1+0x3548], R22 ;  /* 0x0035481601007387 */ /* 0x0011e80000100a00 */
[----:B------:R2:W-:Y:S04]  /*75660*/  STL.64 [R1+0x3540], R20 ;  /* 0x0035401401007387 */ /* 0x0005e80000100a00 */
[----:B0-----:R-:W2:Y:S04]  /*75670*/  LDL R22, [R1+0x48] ;  /* 0x0000480001167983 */ /* 0x001ea80000100800 */
[----:B------:R-:W2:Y:S04]  /*75680*/  LDL R23, [R1+0x4c] ;  /* 0x00004c0001177983 */ /* 0x000ea80000100800 */
        /* <DEDUP_REMOVED lines=16> */
[----:B------:R-:W2:Y:S04]  /*75790*/  LDL.LU R23, [R1+0xcfc] ;  /* 0x000cfc0001177983 */ /* 0x000ea80000300800 */
[----:B-1----:R-:W-:Y:S04]  /*757a0*/  STL [R1+0x3404], R26 ;  /* 0x0034041a01007387 */ /* 0x002fe80000100800 */
[----:B------:R0:W-:Y:S04]  /*757b0*/  STL [R1+0x3400], R27 ;  /* 0x0034001b01007387 */ /* 0x0001e80000100800 */
[----:B------:R1:W-:Y:S04]  /*757c0*/  STL.64 [R1+0x3508], R24 ;  /* 0x0035081801007387 */ /* 0x0003e80000100a00 */
[----:B0-----:R-:W2:Y:S01]  /*757d0*/  LDL.LU.64 R26, [R1+0x148] ;  /* 0x00014800011a7983 */ /* 0x001ea20000300a00 */
[C---:B---3--:R-:W-:Y:S03]  /*757e0*/  HMMA.16816.F32 R8, R4.reuse, R34, R8 ;  /* 0x000000220408723c */ /* 0x048fe60000001808 */
[----:B--2---:R0:W-:Y:S04]  /*757f0*/  STL.64 [R1+0x38e8], R26 ;  /* 0x0038e81a01007387 */ /* 0x0041e80000100a00 */
[----:B-1----:R-:W2:Y:S04]  /*75800*/  LDL.LU R24, [R1+0xd00] ;  /* 0x000d000001187983 */ /* 0x002ea80000300800 */
[----:B------:R-:W2:Y:S04]  /*75810*/  LDL.LU R25, [R1+0xd04] ;  /* 0x000d040001197983 */ /* 0x000ea80000300800 */
[----:B0-----:R-:W2:Y:S04]  /*75820*/  LDL.LU R26, [R1+0xd08] ;  /* 0x000d0800011a7983 */ /* 0x001ea80000300800 */
[----:B------:R-:W2:Y:S04]  /*75830*/  LDL.LU R27, [R1+0xd0c] ;  /* 0x000d0c00011b7983 */ /* 0x000ea80000300800 */
        /* <DEDUP_REMOVED lines=10> */
[----:B------:R1:W-:Y:S04]  /*758e0*/  STL.64 [R1+0x3800], R30 ;  /* 0x0038001e01007387 */ /* 0x0003e80000100a00 */
[----:B0-----:R-:W3:Y:S04]  /*758f0*/  LDL.LU R28, [R1+0xd10] ;  /* 0x000d1000011c7983 */ /* 0x001ee80000300800 */
[----:B------:R-:W3:Y:S04]  /*75900*/  LDL.LU R29, [R1+0xd14] ;  /* 0x000d1400011d7983 */ /* 0x000ee80000300800 */
[----:B-1----:R-:W3:Y:S04]  /*75910*/  LDL.LU R30, [R1+0xd18] ;  /* 0x000d1800011e7983 */ /* 0x002ee80000300800 */
[----:B------:R-:W3:Y:S04]  /*75920*/  LDL.LU R31, [R1+0xd1c] ;  /* 0x000d1c00011f7983 */ /* 0x000ee80000300800 */
        /* <DEDUP_REMOVED lines=9> */
[----:B------:R-:W3:Y:S01]  /*759c0*/  LDL.LU R35, [R1+0xd2c] ;  /* 0x000d2c0001237983 */ /* 0x000ee20000300800 */
[C---:B------:R-:W-:Y:S03]  /*759d0*/  HMMA.16816.F32 R20, R4.reuse, R50, R20 ;  /* 0x000000320414723c */ /* 0x040fe60000001814 */
[----:B------:R0:W-:Y:S05]  /*759e0*/  STL.64 [R1+0x37f8], R38 ;  /* 0x0037f82601007387 */ /* 0x0001ea0000100a00 */
[C---:B----4-:R-:W-:Y:S08]  /*759f0*/  HMMA.16816.F32 R16, R4.reuse, R54, R16 ;  /* 0x000000360410723c */ /* 0x050ff00000001810 */
[C---:B--2---:R-:W-:Y:S08]  /*75a00*/  HMMA.16816.F32 R24, R4.reuse, R46, R24 ;  /* 0x0000002e0418723c */ /* 0x044ff00000001818 */
[C---:B---3--:R-:W-:Y:S08]  /*75a10*/  HMMA.16816.F32 R28, R4.reuse, R42, R28 ;  /* 0x0000002a041c723c */ /* 0x048ff0000000181c */
[C---:B------:R-:W-:Y:S08]  /*75a20*/  HMMA.16816.F32 R32, R4.reuse, R38, R32 ;  /* 0x000000260420723c */ /* 0x040ff00000001820 */
[----:B------:R-:W-:Y:S11]  /*75a30*/  HMMA.16816.F32 R4, R4, R58, R12 ;  /* 0x0000003a0404723c */ /* 0x000ff6000000180c */
        /* <DEDUP_REMOVED lines=11> */
[----:B------:R1:W-:Y:S04]  /*75af0*/  STL.64 [R1+0x1590], R20 ;  /* 0x0015901401007387 */ /* 0x0003e80000100a00 */
[----:B------:R2:W-:Y:S04]  /*75b00*/  STL.64 [R1+0x1598], R22 ;  /* 0x0015981601007387 */ /* 0x0005e80000100a00 */
[----:B------:R-:W-:Y:S04]  /*75b10*/  STL.64 [R1+0x3818], R54 ;  /* 0x0038183601007387 */ /* 0x000fe80000100a00 */
[----:B------:R-:W-:Y:S04]  /*75b20*/  STL.64 [R1+0x1580], R16 ;  /* 0x0015801001007387 */ /* 0x000fe80000100a00 */
[----:B------:R-:W-:Y:S04]  /*75b30*/  STL.64 [R1+0x1588], R18 ;  /* 0x0015881201007387 */ /* 0x000fe80000100a00 */
[----:B------:R-:W3:Y:S04]  /*75b40*/  LDL R14, [R1+0xa8] ;  /* 0x0000a800010e7983 */ /* 0x000ee80000100800 */
[----:B------:R-:W-:Y:S04]  /*75b50*/  STL.64 [R1+0x1570], R4 ;  /* 0x0015700401007387 */ /* 0x000fe80000100a00 */
[----:B------:R4:W-:Y:S04]  /*75b60*/  STL.64 [R1+0x1578], R6 ;  /* 0x0015780601007387 */ /* 0x0009e80000100a00 */
[----:B------:R-:W3:Y:S04]  /*75b70*/  LDL R15, [R1+0xac] ;  /* 0x0000ac00010f7983 */ /* 0x000ee80000100800 */
[----:B---3--:R3:W-:Y:S04]  /*75b80*/  STL.64 [R1+0x3860], R14 ;  /* 0x0038600e01007387 */ /* 0x0087e80000100a00 */
[----:B0-----:R-:W2:Y:S04]  /*75b90*/  LDL R38, [R1+0xb8] ;  /* 0x0000b80001267983 */ /* 0x001ea80000100800 */
[----:B------:R-:W2:Y:S04]  /*75ba0*/  LDL R39, [R1+0xbc] ;  /* 0x0000bc0001277983 */ /* 0x000ea80000100800 */
[----:B--2---:R0:W-:Y:S04]  /*75bb0*/  STL.64 [R1+0x3868], R38 ;  /* 0x0038682601007387 */ /* 0x0041e80000100a00 */
[----:B-1----:R-:W2:Y:S04]  /*75bc0*/  LDL.LU R20, [R1+0x870] ;  /* 0x0008700001147983 */ /* 0x002ea80000300800 */
[----:B------:R-:W2:Y:S04]  /*75bd0*/  LDL.LU R21, [R1+0x874] ;  /* 0x0008740001157983 */ /* 0x000ea80000300800 */
[----:B------:R-:W2:Y:S04]  /*75be0*/  LDL.LU R22, [R1+0x878] ;  /* 0x0008780001167983 */ /* 0x000ea80000300800 */
[----:B------:R-:W2:Y:S04]  /*75bf0*/  LDL.LU R23, [R1+0x87c] ;  /* 0x00087c0001177983 */ /* 0x000ea80000300800 */
[----:B--2---:R1:W-:Y:S04]  /*75c00*/  STL.64 [R1+0x3878], R22 ;  /* 0x0038781601007387 */ /* 0x0043e80000100a00 */
[----:B------:R-:W-:Y:S04]  /*75c10*/  STL.64 [R1+0x3870], R20 ;  /* 0x0038701401007387 */ /* 0x000fe80000100a00 */
[----:B------:R-:W-:Y:S04]  /*75c20*/  STL.64 [R1+0x3820], R58 ;  /* 0x0038203a01007387 */ /* 0x000fe80000100a00 */
[----:B------:R2:W-:Y:S04]  /*75c30*/  STL.64 [R1+0x3880], R56 ;  /* 0x0038803801007387 */ /* 0x0005e80000100a00 */
[----:B----4-:R-:W4:Y:S04]  /*75c40*/  LDL.LU R6, [R1+0x8] ;  /* 0x0000080001067983 */ /* 0x010f280000300800 */
[----:B------:R-:W4:Y:S04]  /*75c50*/  LDL.LU R7, [R1+0xc] ;  /* 0x00000c0001077983 */ /* 0x000f280000300800 */
[----:B------:R-:W2:Y:S04]  /*75c60*/  LDL.LU R32, [R1+0x890] ;  /* 0x0008900001207983 */ /* 0x000ea80000300800 */
[----:B------:R-:W2:Y:S04]  /*75c70*/  LDL.LU R33, [R1+0x894] ;  /* 0x0008940001217983 */ /* 0x000ea80000300800 */
[----:B------:R-:W2:Y:S04]  /*75c80*/  LDL.LU R34, [R1+0x898] ;  /* 0x0008980001227983 */ /* 0x000ea80000300800 */
[----:B------:R-:W2:Y:S04]  /*75c90*/  LDL.LU R35, [R1+0x89c] ;  /* 0x00089c0001237983 */ /* 0x000ea80000300800 */
[----:B--2---:R2:W-:Y:S04]  /*75ca0*/  STL.64 [R1+0x3890], R34 ;  /* 0x0038902201007387 */ /* 0x0045e80000100a00 */
[----:B------:R-:W-:Y:S04]  /*75cb0*/  STL.64 [R1+0x3888], R32 ;  /* 0x0038882001007387 */ /* 0x000fe80000100a00 */
[----:B------:R-:W2:Y:S04]  /*75cc0*/  LDL R42, [R1+0xd8] ;  /* 0x0000d800012a7983 */ /* 0x000ea80000100800 */
[----:B------:R-:W2:Y:S04]  /*75cd0*/  LDL R43, [R1+0xdc] ;  /* 0x0000dc00012b7983 */ /* 0x000ea80000100800 */
[----:B--2---:R2:W-:Y:S04]  /*75ce0*/  STL.64 [R1+0x3898], R42 ;  /* 0x0038982a01007387 */ /* 0x0045e80000100a00 */
[----:B---3--:R-:W3:Y:S04]  /*75cf0*/  LDL R14, [R1+0xe8] ;  /* 0x0000e800010e7983 */ /* 0x008ee80000100800 */
[----:B------:R-:W3:Y:S04]  /*75d00*/  LDL R15, [R1+0xec] ;  /* 0x0000ec00010f7983 */ /* 0x000ee80000100800 */
[----:B---3--:R-:W-:Y:S04]  /*75d10*/  STL.64 [R1+0x38a0], R14 ;  /* 0x0038a00e01007387 */ /* 0x008fe80000100a00 */
[----:B------:R-:W3:Y:S04]  /*75d20*/  LDL.LU R36, [R1+0x8b0] ;  /* 0x0008b00001247983 */ /* 0x000ee80000300800 */
[----:B------:R-:W3:Y:S04]  /*75d30*/  LDL.LU R37, [R1+0x8b4] ;  /* 0x0008b40001257983 */ /* 0x000ee80000300800 */
[----:B0-----:R-:W2:Y:S04]  /*75d40*/  LDL.LU R38, [R1+0x8b8] ;  /* 0x0008b80001267983 */ /* 0x001ea80000300800 */
[----:B------:R-:W2:Y:S04]  /*75d50*/  LDL.LU R39, [R1+0x8bc] ;  /* 0x0008bc0001277983 */ /* 0x000ea80000300800 */
[----:B--2---:R-:W-:Y:S04]  /*75d60*/  STL.64 [R1+0x38b0], R38 ;  /* 0x0038b02601007387 */ /* 0x004fe80000100a00 */
[----:B---3--:R-:W-:Y:S04]  /*75d70*/  STL.64 [R1+0x38a8], R36 ;  /* 0x0038a82401007387 */ /* 0x008fe80000100a00 */
[----:B-1----:R-:W2:Y:S04]  /*75d80*/  LDL R22, [R1+0xf8] ;  /* 0x0000f80001167983 */ /* 0x002ea80000100800 */
[----:B------:R-:W2:Y:S04]  /*75d90*/  LDL R23, [R1+0xfc] ;  /* 0x0000fc0001177983 */ /* 0x000ea80000100800 */
[----:B--2---:R-:W-:Y:S04]  /*75da0*/  STL.64 [R1+0x38b8], R22 ;  /* 0x0038b81601007387 */ /* 0x004fe80000100a00 */
[----:B------:R-:W2:Y:S04]  /*75db0*/  LDL.LU R56, [R1+0x8c0] ;  /* 0x0008c00001387983 */ /* 0x000ea80000300800 */
[----:B------:R-:W2:Y:S04]  /*75dc0*/  LDL.LU R57, [R1+0x8c4] ;  /* 0x0008c40001397983 */ /* 0x000ea80000300800 */
[----:B------:R-:W3:Y:S04]  /*75dd0*/  LDL.LU R58, [R1+0x8c8] ;  /* 0x0008c800013a7983 */ /* 0x000ee80000300800 */
[----:B------:R-:W3:Y:S04]  /*75de0*/  LDL.LU R59, [R1+0x8cc] ;  /* 0x0008cc00013b7983 */ /* 0x000ee80000300800 */
[----:B---3--:R-:W-:Y:S04]  /*75df0*/  STL.64 [R1+0x38c8], R58 ;  /* 0x0038c83a01007387 */ /* 0x008fe80000100a00 */
[----:B--2---:R-:W-:Y:S04]  /*75e00*/  STL.64 [R1+0x38c0], R56 ;  /* 0x0038c03801007387 */ /* 0x004fe80000100a00 */
[----:B------:R-:W2:Y:S04]  /*75e10*/  LDL R34, [R1+0x108] ;  /* 0x0001080001227983 */ /* 0x000ea80000100800 */
[----:B------:R-:W2:Y:S04]  /*75e20*/  LDL R35, [R1+0x10c] ;  /* 0x00010c0001237983 */ /* 0x000ea80000100800 */
[----:B--2---:R-:W-:Y:S04]  /*75e30*/  STL.64 [R1+0x38d0], R34 ;  /* 0x0038d02201007387 */ /* 0x004fe80000100a00 */
[----:B------:R-:W2:Y:S04]  /*75e40*/  LDL.LU R40, [R1+0x8d0] ;  /* 0x0008d00001287983 */ /* 0x000ea80000300800 */
[----:B------:R-:W2:Y:S04]  /*75e50*/  LDL.LU R41, [R1+0x8d4] ;  /* 0x0008d40001297983 */ /* 0x000ea80000300800 */
[----:B------:R-:W3:Y:S04]  /*75e60*/  LDL.LU R42, [R1+0x8d8] ;  /* 0x0008d800012a7983 */ /* 0x000ee80000300800 */
[----:B------:R-:W3:Y:S04]  /*75e70*/  LDL.LU R43, [R1+0x8dc] ;  /* 0x0008dc00012b7983 */ /* 0x000ee80000300800 */
        /* <DEDUP_REMOVED lines=9> */
[----:B------:R-:W2:Y:S04]  /*75f10*/  LDL.LU R44, [R1+0x920] ;  /* 0x00092000012c7983 */ /* 0x000ea80000300800 */
[----:B------:R-:W2:Y:S04]  /*75f20*/  LDL.LU R45, [R1+0x924] ;  /* 0x00092400012d7983 */ /* 0x000ea80000300800 */
[----:B------:R-:W2:Y:S04]  /*75f30*/  LDL.LU R46, [R1+0x928] ;  /* 0x00092800012e7983 */ /* 0x000ea80000300800 */
[----:B------:R-:W2:Y:S04]  /*75f40*/  LDL.LU R47, [R1+0x92c] ;  /* 0x00092c00012f7983 */ /* 0x000ea80000300800 */
[----:B------:R-:W2:Y:S04]  /*75f50*/  LDL R54, [R1+0x168] ;  /* 0x0001680001367983 */ /* 0x000ea80000100800 */
[----:B------:R-:W2:Y:S04]  /*75f60*/  LDL R55, [R1+0x16c] ;  /* 0x00016c0001377983 */ /* 0x000ea80000100800 */
[----:B0-----:R-:W2:Y:S04]  /*75f70*/  LDL R18, [R1+0x178] ;  /* 0x0001780001127983 */ /* 0x001ea80000100800 */
[----:B------:R-:W2:Y:S04]  /*75f80*/  LDL R19, [R1+0x17c] ;  /* 0x00017c0001137983 */ /* 0x000ea80000100800 */
        /* <DEDUP_REMOVED lines=8> */
[----:B---3--:R-:W-:Y:S04]  /*76010*/  STL.64 [R1+0x38e0], R42 ;  /* 0x0038e02a01007387 */ /* 0x008fe80000100a00 */
[----:B------:R0:W-:Y:S04]  /*76020*/  STL.64 [R1+0x38d8], R40 ;  /* 0x0038d82801007387 */ /* 0x0001e80000100a00 */
[----:B------:R-:W3:Y:S04]  /*76030*/  LDL R14, [R1+0x118] ;  /* 0x00011800010e7983 */ /* 0x000ee80000100800 */
[----:B------:R-:W3:Y:S04]  /*76040*/  LDL R15, [R1+0x11c] ;  /* 0x00011c00010f7983 */ /* 0x000ee80000100800 */
[----:B------:R-:W3:Y:S04]  /*76050*/  LDL R22, [R1+0x128] ;  /* 0x0001280001167983 */ /* 0x000ee80000100800 */
[----:B------:R-:W3:Y:S04]  /*76060*/  LDL R23, [R1+0x12c] ;  /* 0x00012c0001177983 */ /* 0x000ee80000100800 */
[----:B------:R-:W3:Y:S04]  /*76070*/  LDL.LU R56, [R1+0x8f0] ;  /* 0x0008f00001387983 */ /* 0x000ee80000300800 */
[----:B------:R-:W3:Y:S04]  /*76080*/  LDL.LU R57, [R1+0x8f4] ;  /* 0x0008f40001397983 */ /* 0x000ee80000300800 */
[----:B------:R-:W3:Y:S04]  /*76090*/  LDL.LU R58, [R1+0x8f8] ;  /* 0x0008f800013a7983 */ /* 0x000ee80000300800 */
[----:B------:R-:W3:Y:S04]  /*760a0*/  LDL.LU R59, [R1+0x8fc] ;  /* 0x0008fc00013b7983 */ /* 0x000ee80000300800 */
[----:B------:R-:W3:Y:S04]  /*760b0*/  LDL R34, [R1+0x138] ;  /* 0x0001380001227983 */ /* 0x000ee80000100800 */
[----:B------:R-:W3:Y:S04]  /*760c0*/  LDL R35, [R1+0x13c] ;  /* 0x00013c0001237983 */ /* 0x000ee80000100800 */
        /* <DEDUP_REMOVED lines=12> */
[----:B----4-:R0:W-:Y:S04]  /*76190*/  STL.64 [R1+0x3828], R6 ;  /* 0x0038280601007387 */ /* 0x0101e80000100a00 */
[----:B------:R-:W4:Y:S04]  /*761a0*/  LDL.LU R4, [R1+0x880] ;  /* 0x0008800001047983 */ /* 0x000f280000300800 */
[----:B------:R-:W4:Y:S04]  /*761b0*/  LDL.LU R5, [R1+0x884] ;  /* 0x0008840001057983 */ /* 0x000f280000300800 */
[----:B0-----:R-:W4:Y:S04]  /*761c0*/  LDL.LU R6, [R1+0x888] ;  /* 0x0008880001067983 */ /* 0x001f280000300800 */
[----:B------:R-:W4:Y:S01]  /*761d0*/  LDL.LU R7, [R1+0x88c] ;  /* 0x00088c0001077983 */ /* 0x000f220000300800 */
[C---:B--2---:R-:W-:Y:S03]  /*761e0*/  HMMA.16816.F32 R16, R8.reuse, R18, R28 ;  /* 0x000000120810723c */ /* 0x044fe6000000181c */
[----:B------:R-:W2:Y:S05]  /*761f0*/  LDL.LU.64 R30, [R1+0x3900] ;  /* 0x00390000011e7983 */ /* 0x000eaa0000300a00 */
[C---:B------:R-:W-:Y:S11]  /*76200*/  HMMA.16816.F32 R52, R8.reuse, R54, R24 ;  /* 0x000000360834723c */ /* 0x040ff60000001818 */
[----:B------:R-:W-:Y:S04]  /*76210*/  STL.64 [R1+0x19d0], R16 ;  /* 0x0019d01001007387 */ /* 0x000fe80000100a00 */
[----:B------:R0:W-:Y:S04]  /*76220*/  STL.64 [R1+0x19d8], R18 ;  /* 0x0019d81201007387 */ /* 0x0001e80000100a00 */
[----:B0-----:R-:W4:Y:S04]  /*76230*/  LDL.LU.64 R18, [R1+0x38f8] ;  /* 0x0038f80001127983 */ /* 0x001f280000300a00 */
[----:B------:R-:W4:Y:S04]  /*76240*/  LDL.LU.64 R16, [R1+0x38f0] ;  /* 0x0038f00001107983 */ /* 0x000f280000300a00 */
[----:B------:R-:W4:Y:S04]  /*76250*/  LDL.LU.64 R26, [R1+0x38e8] ;  /* 0x0038e800011a7983 */ /* 0x000f280000300a00 */
[----:B------:R-:W-:Y:S04]  /*76260*/  STL.64 [R1+0x19c0], R52 ;  /* 0x0019c03401007387 */ /* 0x000fe80000100a00 */
[----:B------:R-:W-:Y:S01]  /*76270*/  STL.64 [R1+0x19c8], R54 ;  /* 0x0019c83601007387 */ /* 0x000fe20000100a00 */
[C---:B---3--:R-:W-:Y:S08]  /*76280*/  HMMA.16816.F32 R20, R8.reuse, R22, R56 ;  /* 0x000000160814723c */ /* 0x048ff00000001838 */
[C---:B------:R-:W-:Y:S08]  /*76290*/  HMMA.16816.F32 R32, R8.reuse, R34, R40 ;  /* 0x000000220820723c */ /* 0x040ff00000001828 */
[C---:B------:R-:W-:Y:S08]  /*762a0*/  HMMA.16816.F32 R12, R8.reuse, R14, R36 ;  /* 0x0000000e080c723c */ /* 0x040ff00000001824 */
[C---:B--2---:R-:W-:Y:S08]  /*762b0*/  HMMA.16816.F32 R44, R8.reuse, R30, R44 ;  /* 0x0000001e082c723c */ /* 0x044ff0000000182c */
[C---:B----4-:R-:W-:Y:S01]  /*762c0*/  HMMA.16816.F32 R28, R8.reuse, R26, R16 ;  /* 0x0000001a081c723c */ /* 0x050fe20000001810 */
[----:B------:R-:W2:Y:S10]  /*762d0*/  LDL R18, [R1+0x88] ;  /* 0x0000880001127983 */ /* 0x000eb40000100800 */
[----:B------:R-:W-:Y:S04]  /*762e0*/  STL.64 [R1+0x19b0], R44 ;  /* 0x0019b02c01007387 */ /* 0x000fe80000100a00 */
[----:B------:R-:W-:Y:S04]  /*762f0*/  STL.64 [R1+0x19b8], R46 ;  /* 0x0019b82e01007387 */ /* 0x000fe80000100a00 */
[----:B------:R0:W-:Y:S04]  /*76300*/  STL.64 [R1+0x19a0], R28 ;  /* 0x0019a01c01007387 */ /* 0x0001e80000100a00 */
[----:B------:R1:W-:Y:S04]  /*76310*/  STL.64 [R1+0x19a8], R30 ;  /* 0x0019a81e01007387 */ /* 0x0003e80000100a00 */
[----:B------:R-:W2:Y:S04]  /*76320*/  LDL R19, [R1+0x8c] ;  /* 0x00008c0001137983 */ /* 0x000ea80000100800 */
[----:B0-----:R-:W2:Y:S04]  /*76330*/  LDL.LU R28, [R1+0x850] ;  /* 0x00085000011c7983 */ /* 0x001ea80000300800 */
[----:B------:R-:W2:Y:S04]  /*76340*/  LDL.LU R29, [R1+0x854] ;  /* 0x00085400011d7983 */ /* 0x000ea80000300800 */
[----:B-1----:R-:W2:Y:S04]  /*76350*/  LDL.LU R30, [R1+0x858] ;  /* 0x00085800011e7983 */ /* 0x002ea80000300800 */
[----:B------:R-:W2:Y:S04]  /*76360*/  LDL.LU R31, [R1+0x85c] ;  /* 0x00085c00011f7983 */ /* 0x000ea80000300800 */
[----:B------:R-:W3:Y:S04]  /*76370*/  LDL R46, [R1+0x98] ;  /* 0x00009800012e7983 */ /* 0x000ee80000100800 */
[----:B------:R-:W3:Y:S04]  /*76380*/  LDL R47, [R1+0x9c] ;  /* 0x00009c00012f7983 */ /* 0x000ee80000100800 */
[----:B------:R-:W3:Y:S04]  /*76390*/  LDL.LU R52, [R1+0x860] ;  /* 0x0008600001347983 */ /* 0x000ee80000300800 */
[----:B------:R-:W3:Y:S04]  /*763a0*/  LDL.LU R53, [R1+0x864] ;  /* 0x0008640001357983 */ /* 0x000ee80000300800 */
[----:B------:R-:W3:Y:S04]  /*763b0*/  LDL.LU R54, [R1+0x868] ;  /* 0x0008680001367983 */ /* 0x000ee80000300800 */
[----:B------:R-:W3:Y:S04]  /*763c0*/  LDL.LU R55, [R1+0x86c] ;  /* 0x00086c0001377983 */ /* 0x000ee80000300800 */
[----:B------:R0:W-:Y:S04]  /*763d0*/  STL.64 [R1+0x3830], R26 ;  /* 0x0038301a01007387 */ /* 0x0001e80000100a00 */
[----:B0-----:R-:W4:Y:S04]  /*763e0*/  LDL R26, [R1+0xc8] ;  /* 0x0000c800011a7983 */ /* 0x001f280000100800 */
[----:B------:R-:W4:Y:S04]  /*763f0*/  LDL R27, [R1+0xcc] ;  /* 0x0000cc00011b7983 */ /* 0x000f280000100800 */
        /* <DEDUP_REMOVED lines=9> */
[----:B0-----:R-:W3:Y:S04]  /*76490*/  LDL.LU.64 R22, [R1+0x38b8] ;  /* 0x0038b80001167983 */ /* 0x001ee80000300a00 */
[----:B------:R-:W4:Y:S04]  /*764a0*/  LDL.LU.64 R38, [R1+0x38b0] ;  /* 0x0038b00001267983 */ /* 0x000f280000300a00 */
[----:B------:R-:W4:Y:S04]  /*764b0*/  LDL.LU.64 R36, [R1+0x38a8] ;  /* 0x0038a80001247983 */ /* 0x000f280000300a00 */
[----:B------:R-:W-:Y:S04]  /*764c0*/  STL.64 [R1+0x1970], R12 ;  /* 0x0019700c01007387 */ /* 0x000fe80000100a00 */
[----:B------:R0:W-:Y:S04]  /*764d0*/  STL.64 [R1+0x1978], R14 ;  /* 0x0019780e01007387 */ /* 0x0001e80000100a00 */
[----:B0-----:R-:W4:Y:S01]  /*764e0*/  LDL.LU.64 R14, [R1+0x38a0] ;  /* 0x0038a000010e7983 */ /* 0x001f220000300a00 */
[----:B--2---:R-:W-:Y:S03]  /*764f0*/  HMMA.16816.F32 R32, R8, R34, R40 ;  /* 0x000000220820723c */ /* 0x004fe60000001828 */
[----:B------:R-:W2:-:S15]  /*76500*/  LDL.LU.64 R42, [R1+0x3898] ;  /* 0x00389800012a7983 */ /* 0x000e9e0000300a00 */
[----:B------:R-:W-:Y:S01]  /*76510*/  NOP ;  /* 0x0000000000007918 */ /* 0x000fe20000000000 */
[----:B------:R-:W-:Y:S04]  /*76520*/  STL.64 [R1+0x1960], R32 ;  /* 0x0019602001007387 */ /* 0x000fe80000100a00 */
[----:B------:R0:W-:Y:S01]  /*76530*/  STL.64 [R1+0x1968], R34 ;  /* 0x0019682201007387 */ /* 0x0001e20000100a00 */
[C---:B---3--:R-:W-:Y:S03]  /*76540*/  HMMA.16816.F32 R20, R8.reuse, R22, R56 ;  /* 0x000000160814723c */ /* 0x048fe60000001838 */
[----:B0-----:R-:W3:Y:S04]  /*76550*/  LDL.LU.64 R34, [R1+0x3890] ;  /* 0x0038900001227983 */ /* 0x001ee80000300a00 */
[----:B------:R-:W3:Y:S04]  /*76560*/  LDL.LU.64 R32, [R1+0x3888] ;  /* 0x0038880001207983 */ /* 0x000ee80000300a00 */
[----:B------:R-:W3:Y:S08]  /*76570*/  LDL.LU.64 R56, [R1+0x3880] ;  /* 0x0038800001387983 */ /* 0x000ef00000300a00 */
        /* <DEDUP_REMOVED lines=8> */
[----:B0-----:R-:W4:Y:S01]  /*76600*/  LDL.LU.64 R14, [R1+0x3860] ;  /* 0x00386000010e7983 */ /* 0x001f220000300a00 */
[----:B--2---:R-:W-:Y:S03]  /*76610*/  HMMA.16816.F32 R40, R8, R42, R48 ;  /* 0x0000002a0828723c */ /* 0x004fe60000001830 */
[----:B------:R-:W2:-:S15]  /*76620*/  LDL.LU.64 R48, [R1+0x3858] ;  /* 0x0038580001307983 */ /* 0x000e9e0000300a00 */
[----:B------:R-:W-:Y:S01]  /*76630*/  NOP ;  /* 0x0000000000007918 */ /* 0x000fe20000000000 */
[----:B------:R0:W-:Y:S04]  /*76640*/  STL.64 [R1+0x1900], R40 ;  /* 0x0019002801007387 */ /* 0x0001e80000100a00 */
[----:B------:R-:W-:Y:S04]  /*76650*/  STL.64 [R1+0x1908], R42 ;  /* 0x0019082a01007387 */ /* 0x000fe80000100a00 */
[----:B0-----:R-:W2:Y:S01]  /*76660*/  LDL.LU.64 R40, [R1+0x3850] ;  /* 0x0038500001287983 */ /* 0x001ea20000300a00 */
[----:B---3--:R-:W-:Y:S03]  /*76670*/  HMMA.16816.F32 R24, R8, R26, R32 ;  /* 0x0000001a0818723c */ /* 0x008fe60000001820 */
[----:B------:R-:W3:-:S15]  /*76680*/  LDL.LU.64 R32, [R1+0x3848] ;  /* 0x0038480001207983 */ /* 0x000ede0000300a00 */
[----:B------:R-:W-:Y:S01]  /*76690*/  NOP ;  /* 0x0000000000007918 */ /* 0x000fe20000000000 */
[----:B------:R-:W-:Y:S04]  /*766a0*/  STL.64 [R1+0x18e0], R24 ;  /* 0x0018e01801007387 */ /* 0x000fe80000100a00 */
[----:B------:R4:W-:Y:S02]  /*766b0*/  STL.64 [R1+0x18e8], R26 ;  /* 0x0018e81a01007387 */ /* 0x0009e40000100a00 */
[C---:B----4-:R-:W-:Y:S08]  /*766c0*/  HMMA.16816.F32 R24, R8.reuse, R38, R4 ;  /* 0x000000260818723c */ /* 0x050ff00000001804 */
[----:B------:R-:W-:Y:S01]  /*766d0*/  HMMA.16816.F32 R4, R8, R14, R20 ;  /* 0x0000000e0804723c */ /* 0x000fe20000001814 */
[----:B------:R-:W4:Y:S10]  /*766e0*/  LDL R14, [R1+0x58] ;  /* 0x00005800010e7983 */ /* 0x000f340000100800 */
[----:B------:R-:W-:Y:S04]  /*766f0*/  STL.64 [R1+0x18c0], R24 ;  /* 0x0018c01801007387 */ /* 0x000fe80000100a00 */
[----:B------:R-:W-:Y:S04]  /*76700*/  STL.64 [R1+0x18c8], R26 ;  /* 0x0018c81a01007387 */ /* 0x000fe80000100a00 */
[----:B------:R-:W-:Y:S04]  /*76710*/  STL.64 [R1+0x18a0], R4 ;  /* 0x0018a00401007387 */ /* 0x000fe80000100a00 */
[----:B------:R-:W-:Y:S04]  /*76720*/  STL.64 [R1+0x18a8], R6 ;  /* 0x0018a80601007387 */ /* 0x000fe80000100a00 */
[----:B------:R-:W4:Y:S01]  /*76730*/  LDL R15, [R1+0x5c] ;  /* 0x00005c00010f7983 */ /* 0x000f220000100800 */
[----:B--2---:R-:W-:-:S02]  /*76740*/  IMAD.MOV.U32 R43, RZ, RZ, R48 ;  /* 0x000000ffff2b7224 */ /* 0x004fc400078e0030 */
[----:B------:R-:W-:Y:S01]  /*76750*/  IMAD.MOV.U32 R42, RZ, RZ, R49 ;  /* 0x000000ffff2a7224 */ /* 0x000fe200078e0031 */
[----:B----4-:R0:W-:Y:S04]  /*76760*/  STL.64 [R1+0x3840], R14 ;  /* 0x0038400e01007387 */ /* 0x0101e80000100a00 */
[----:B------:R-:W2:Y:S04]  /*76770*/  LDL.LU R48, [R1+0x830] ;  /* 0x0008300001307983 */ /* 0x000ea80000300800 */
[----:B------:R-:W2:Y:S04]  /*76780*/  LDL.LU R49, [R1+0x834] ;  /* 0x0008340001317983 */ /* 0x000ea80000300800 */
[----:B------:R-:W2:Y:S04]  /*76790*/  LDL.LU R50, [R1+0x838] ;  /* 0x0008380001327983 */ /* 0x000ea80000300800 */
[----:B------:R-:W2:Y:S04]  /*767a0*/  LDL.LU R51, [R1+0x83c] ;  /* 0x00083c0001337983 */ /* 0x000ea80000300800 */
[----:B------:R-:W4:Y:S04]  /*767b0*/  LDL R22, [R1+0x78] ;  /* 0x0000780001167983 */ /* 0x000f280000100800 */
[----:B------:R-:W4:Y:S04]  /*767c0*/  LDL R23, [R1+0x7c] ;  /* 0x00007c0001177983 */ /* 0x000f280000100800 */
[----:B------:R-:W4:Y:S04]  /*767d0*/  LDL.LU R12, [R1+0x840] ;  /* 0x00084000010c7983 */ /* 0x000f280000300800 */
[----:B------:R-:W4:Y:S04]  /*767e0*/  LDL.LU R13, [R1+0x844] ;  /* 0x00084400010d7983 */ /* 0x000f280000300800 */
[----:B0-----:R-:W4:Y:S04]  /*767f0*/  LDL.LU R14, [R1+0x848] ;  /* 0x00084800010e7983 */ /* 0x001f280000300800 */
[----:B------:R-:W4:Y:S01]  /*76800*/  LDL.LU R15, [R1+0x84c] ;  /* 0x00084c00010f7983 */ /* 0x000f220000300800 */
[C---:B------:R-:W-:Y:S03]  /*76810*/  HMMA.16816.F32 R24, R8.reuse, R46, R52 ;  /* 0x0000002e0818723c */ /* 0x040fe60000001834 */
[----:B------:R-:W2:Y:S04]  /*76820*/  LDL.LU R36, [R1+0x820] ;  /* 0x0008200001247983 */ /* 0x000ea80000300800 */
[----:B------:R-:W2:Y:S01]  /*76830*/  LDL.LU R37, [R1+0x824] ;  /* 0x0008240001257983 */ /* 0x000ea20000300800 */
[----:B------:R-:W-:Y:S03]  /*76840*/  HMMA.16816.F32 R4, R8, R18, R28 ;  /* 0x000000120804723c */ /* 0x000fe6000000181c */
[----:B------:R-:W2:Y:S04]  /*76850*/  LDL.LU R38, [R1+0x828] ;  /* 0x0008280001267983 */ /* 0x000ea80000300800 */
[----:B------:R-:W2:Y:S01]  /*76860*/  LDL.LU R39, [R1+0x82c] ;  /* 0x00082c0001277983 */ /* 0x000ea20000300800 */
[----:B---3--:R-:W-:-:S02]  /*76870*/  IMAD.MOV.U32 R31, RZ, RZ, R32 ;  /* 0x000000ffff1f7224 */ /* 0x008fc400078e0020 */
[----:B------:R-:W-:Y:S01]  /*76880*/  IMAD.MOV.U32 R30, RZ, RZ, R33 ;  /* 0x000000ffff1e7224 */ /* 0x000fe200078e0021 */
[----:B------:R0:W-:Y:S04]  /*76890*/  STL.64 [R1+0x1880], R24 ;  /* 0x0018801801007387 */ /* 0x0001e80000100a00 */
[----:B------:R1:W-:Y:S04]  /*768a0*/  STL.64 [R1+0x1888], R26 ;  /* 0x0018881a01007387 */ /* 0x0003e80000100a00 */
[----:B------:R3:W-:Y:S04]  /*768b0*/  STL.64 [R1+0x1870], R4 ;  /* 0x0018700401007387 */ /* 0x0007e80000100a00 */
[----:B------:R0:W-:Y:S04]  /*768c0*/  STL.64 [R1+0x1878], R6 ;  /* 0x0018780601007387 */ /* 0x0001e80000100a00 */
[----:B------:R-:W2:Y:S04]  /*768d0*/  LDL.LU R32, [R1+0x7e0] ;  /* 0x0007e00001207983 */ /* 0x000ea80000300800 */
[----:B------:R-:W2:Y:S04]  /*768e0*/  LDL.LU R33, [R1+0x7e4] ;  /* 0x0007e40001217983 */ /* 0x000ea80000300800 */
[----:B------:R-:W2:Y:S04]  /*768f0*/  LDL.LU R34, [R1+0x7e8] ;  /* 0x0007e80001227983 */ /* 0x000ea80000300800 */
[----:B------:R-:W2:Y:S01]  /*76900*/  LDL.LU R35, [R1+0x7ec] ;  /* 0x0007ec0001237983 */ /* 0x000ea20000300800 */
[----:B------:R-:W-:Y:S01]  /*76910*/  MOV R59, R40 ;  /* 0x00000028003b7202 */ /* 0x000fe20000000f00 */
[----:B------:R-:W-:-:S02]  /*76920*/  IMAD.MOV.U32 R58, RZ, RZ, R41 ;  /* 0x000000ffff3a7224 */ /* 0x000fc400078e0029 */
[----:B0-----:R-:W2:Y:S01]  /*76930*/  LDL.LU R24, [R1+0x810] ;  /* 0x0008100001187983 */ /* 0x001ea20000300800 */
[----:B------:R-:W-:Y:S02]  /*76940*/  IMAD.MOV.U32 R46, RZ, RZ, R57 ;  /* 0x000000ffff2e7224 */ /* 0x000fe400078e0039 */
[----:B------:R-:W-:Y:S01]  /*76950*/  IMAD.MOV.U32 R47, RZ, RZ, R56 ;  /* 0x000000ffff2f7224 */ /* 0x000fe200078e0038 */
[----:B------:R-:W2:Y:S04]  /*76960*/  LDL.LU R25, [R1+0x814] ;  /* 0x0008140001197983 */ /* 0x000ea80000300800 */
[----:B-1----:R-:W2:Y:S04]  /*76970*/  LDL.LU R26, [R1+0x818] ;  /* 0x00081800011a7983 */ /* 0x002ea80000300800 */
[----:B------:R-:W2:Y:S04]  /*76980*/  LDL.LU R27, [R1+0x81c] ;  /* 0x00081c00011b7983 */ /* 0x000ea80000300800 */
[----:B---3--:R-:W3:Y:S04]  /*76990*/  LDL.LU R4, [R1+0x800] ;  /* 0x0008000001047983 */ /* 0x008ee80000300800 */
        /* <DEDUP_REMOVED lines=11> */
[----:B----4-:R-:W-:Y:S03]  /*76a50*/  HMMA.16816.F32 R20, R8, R22, R12 ;  /* 0x000000160814723c */ /* 0x010fe6000000180c */
[----:B------:R-:W4:-:S15]  /*76a60*/  LDL.LU.64 R14, [R1+0x3840] ;  /* 0x00384000010e7983 */ /* 0x000f1e0000300a00 */
[----:B------:R-:W-:Y:S01]  /*76a70*/  NOP ;  /* 0x0000000000007918 */ /* 0x000fe20000000000 */
[----:B------:R-:W-:Y:S04]  /*76a80*/  STL.64 [R1+0x1860], R20 ;  /* 0x0018601401007387 */ /* 0x000fe80000100a00 */
[----:B------:R0:W-:Y:S04]  /*76a90*/  STL.64 [R1+0x1868], R22 ;  /* 0x0018681601007387 */ /* 0x0001e80000100a00 */
[----:B0-----:R-:W4:Y:S01]  /*76aa0*/  LDL.LU.64 R22, [R1+0x3838] ;  /* 0x0038380001167983 */ /* 0x001f220000300a00 */
[----:B--2---:R-:W-:Y:S03]  /*76ab0*/  HMMA.16816.F32 R48, R8, R42, R48 ;  /* 0x0000002a0830723c */ /* 0x004fe60000001830 */
[----:B------:R-:W2:-:S15]  /*76ac0*/  LDL.LU R40, [R1+0x7a0] ;  /* 0x0007a00001287983 */ /* 0x000e9e0000300800 */
[----:B------:R-:W-:Y:S01]  /*76ad0*/  NOP ;  /* 0x0000000000007918 */ /* 0x000fe20000000000 */
[----:B------:R0:W-:Y:S04]  /*76ae0*/  STL.64 [R1+0x1850], R48 ;  /* 0x0018503001007387 */ /* 0x0001e80000100a00 */
[----:B------:R1:W-:Y:S01]  /*76af0*/  STL.64 [R1+0x1858], R50 ;  /* 0x0018583201007387 */ /* 0x0003e20000100a00 */
[C---:B------:R-:W-:Y:S08]  /*76b00*/  HMMA.16816.F32 R28, R8.reuse, R30, R32 ;  /* 0x0000001e081c723c */ /* 0x040ff00000001820 */
[C---:B---3--:R-:W-:Y:S08]  /*76b10*/  HMMA.16816.F32 R56, R8.reuse, R58, R4 ;  /* 0x0000003a0838723c */ /* 0x048ff00000001804 */
[C---:B------:R-:W-:Y:S08]  /*76b20*/  HMMA.16816.F32 R44, R8.reuse, R46, R52 ;  /* 0x0000002e082c723c */ /* 0x040ff00000001834 */
[----:B----4-:R-:W-:-:S15]  /*76b30*/  HMMA.16816.F32 R12, R8, R14, R36 ;  /* 0x0000000e080c723c */ /* 0x010fde0000001824 */
[----:B------:R-:W-:-:S04]  /*76b40*/  NOP ;  /* 0x0000000000007918 */ /* 0x000fc80000000000 */
[----:B------:R3:W-:Y:S04]  /*76b50*/  STL.64 [R1+0x1840], R12 ;  /* 0x0018400c01007387 */ /* 0x0007e80000100a00 */
[----:B------:R4:W-:Y:S04]  /*76b60*/  STL.64 [R1+0x1848], R14 ;  /* 0x0018480e01007387 */ /* 0x0009e80000100a00 */
[----:B------:R-:W2:Y:S04]  /*76b70*/  LDL.LU R41, [R1+0x7a4] ;  /* 0x0007a40001297983 */ /* 0x000ea80000300800 */
[----:B------:R-:W2:Y:S01]  /*76b80*/  LDL.LU R42, [R1+0x7a8] ;  /* 0x0007a800012a7983 */ /* 0x000ea20000300800 */
[C---:B------:R-:W-:Y:S03]  /*76b90*/  HMMA.16816.F32 R24, R8.reuse, R22, R24 ;  /* 0x000000160818723c */ /* 0x040fe60000001818 */
[----:B------:R-:W2:Y:S04]  /*76ba0*/  LDL.LU R43, [R1+0x7ac] ;  /* 0x0007ac00012b7983 */ /* 0x000ea80000300800 */
[----:B------:R-:W2:Y:S04]  /*76bb0*/  LDL.LU R36, [R1+0x7b0] ;  /* 0x0007b00001247983 */ /* 0x000ea80000300800 */
[----:B------:R-:W2:Y:S04]  /*76bc0*/  LDL.LU R37, [R1+0x7b4] ;  /* 0x0007b40001257983 */ /* 0x000ea80000300800 */
[----:B------:R-:W2:Y:S04]  /*76bd0*/  LDL.LU R38, [R1+0x7b8] ;  /* 0x0007b80001267983 */ /* 0x000ea80000300800 */
[----:B------:R-:W2:Y:S04]  /*76be0*/  LDL.LU R39, [R1+0x7bc] ;  /* 0x0007bc0001277983 */ /* 0x000ea80000300800 */
[----:B0-----:R-:W2:Y:S04]  /*76bf0*/  LDL.LU R48, [R1+0x780] ;  /* 0x0007800001307983 */ /* 0x001ea80000300800 */
[----:B------:R-:W2:Y:S04]  /*76c00*/  LDL.LU R49, [R1+0x784] ;  /* 0x0007840001317983 */ /* 0x000ea80000300800 */
[----:B-1----:R-:W2:Y:S04]  /*76c10*/  LDL.LU R50, [R1+0x788] ;  /* 0x0007880001327983 */ /* 0x002ea80000300800 */
[----:B------:R-:W2:Y:S04]  /*76c20*/  LDL.LU R51, [R1+0x78c] ;  /* 0x00078c0001337983 */ /* 0x000ea80000300800 */
[----:B---3--:R-:W3:Y:S04]  /*76c30*/  LDL.LU R12, [R1+0x770] ;  /* 0x00077000010c7983 */ /* 0x008ee80000300800 */
[----:B------:R-:W3:Y:S04]  /*76c40*/  LDL.LU R13, [R1+0x774] ;  /* 0x00077400010d7983 */ /* 0x000ee80000300800 */
[----:B----4-:R-:W3:Y:S04]  /*76c50*/  LDL.LU R14, [R1+0x778] ;  /* 0x00077800010e7983 */ /* 0x010ee80000300800 */
[----:B------:R-:W3:Y:S04]  /*76c60*/  LDL.LU R15, [R1+0x77c] ;  /* 0x00077c00010f7983 */ /* 0x000ee80000300800 */
[----:B------:R-:W-:Y:S04]  /*76c70*/  STL.64 [R1+0x1830], R24 ;  /* 0x0018301801007387 */ /* 0x000fe80000100a00 */
[----:B------:R0:W-:Y:S04]  /*76c80*/  STL.64 [R1+0x1838], R26 ;  /* 0x0018381a01007387 */ /* 0x0001e80000100a00 */
[----:B0-----:R-:W4:Y:S04]  /*76c90*/  LDL.LU.64 R26, [R1+0x3830] ;  /* 0x00383000011a7983 */ /* 0x001f280000300a00 */
[----:B------:R0:W-:Y:S04]  /*76ca0*/  STL.64 [R1+0x37a0], R22 ;  /* 0x0037a01601007387 */ /* 0x0001e80000100a00 */
[----:B------:R-:W2:Y:S04]  /*76cb0*/  LDL.LU R20, [R1+0x7d0] ;  /* 0x0007d00001147983 */ /* 0x000ea80000300800 */
[----:B------:R-:W2:Y:S04]  /*76cc0*/  LDL.LU R21, [R1+0x7d4] ;  /* 0x0007d40001157983 */ /* 0x000ea80000300800 */
[----:B0-----:R-:W2:Y:S04]  /*76cd0*/  LDL.LU R22, [R1+0x7d8] ;  /* 0x0007d80001167983 */ /* 0x001ea80000300800 */
[----:B------:R-:W2:Y:S04]  /*76ce0*/  LDL.LU R23, [R1+0x7dc] ;  /* 0x0007dc0001177983 */ /* 0x000ea80000300800 */
[----:B------:R-:W2:Y:S04]  /*76cf0*/  LDL.LU.64 R6, [R1+0x3828] ;  /* 0x0038280001067983 */ /* 0x000ea80000300a00 */
[----:B------:R-:W-:Y:S04]  /*76d00*/  STL.64 [R1+0x1820], R56 ;  /* 0x0018203801007387 */ /* 0x000fe80000100a00 */
[----:B------:R0:W-:Y:S04]  /*76d10*/  STL.64 [R1+0x1828], R58 ;  /* 0x0018283a01007387 */ /* 0x0001e80000100a00 */
[----:B0-----:R-:W3:Y:S04]  /*76d20*/  LDL.LU.64 R58, [R1+0x3820] ;  /* 0x00382000013a7983 */ /* 0x001ee80000300a00 */
[----:B------:R-:W3:Y:S04]  /*76d30*/  LDL.LU.64 R54, [R1+0x3818] ;  /* 0x0038180001367983 */ /* 0x000ee80000300a00 */
[----:B------:R-:W-:Y:S04]  /*76d40*/  STL.64 [R1+0x1810], R44 ;  /* 0x0018102c01007387 */ /* 0x000fe80000100a00 */
[----:B------:R0:W-:Y:S04]  /*76d50*/  STL.64 [R1+0x1818], R46 ;  /* 0x0018182e01007387 */ /* 0x0001e80000100a00 */
[----:B0-----:R-:W3:Y:S04]  /*76d60*/  LDL.LU.64 R46, [R1+0x3810] ;  /* 0x00381000012e7983 */ /* 0x001ee80000300a00 */
[----:B------:R-:W3:Y:S04]  /*76d70*/  LDL.LU.64 R34, [R1+0x3808] ;  /* 0x0038080001227983 */ /* 0x000ee80000300a00 */
[----:B------:R-:W-:Y:S04]  /*76d80*/  STL.64 [R1+0x1800], R28 ;  /* 0x0018001c01007387 */ /* 0x000fe80000100a00 */
[----:B------:R0:W-:Y:S04]  /*76d90*/  STL.64 [R1+0x1808], R30 ;  /* 0x0018081e01007387 */ /* 0x0001e80000100a00 */
[----:B0-----:R-:W4:Y:S01]  /*76da0*/  LDL.LU.64 R30, [R1+0x3800] ;  /* 0x00380000011e7983 */ /* 0x001f220000300a00 */
[----:B--2---:R-:W-:Y:S03]  /*76db0*/  HMMA.16816.F32 R20, R8, R6, R20 ;  /* 0x000000060814723c */ /* 0x004fe60000001814 */
[----:B------:R0:W-:Y:S04]  /*76dc0*/  STL.64 [R1+0x3740], R6 ;  /* 0x0037400601007387 */ /* 0x0001e80000100a00 */
[----:B------:R-:W2:-:S12]  /*76dd0*/  LDL.LU R4, [R1+0x760] ;  /* 0x0007600001047983 */ /* 0x000e980000300800 */
[----:B------:R-:W-:Y:S04]  /*76de0*/  STL.64 [R1+0x17f0], R20 ;  /* 0x0017f01401007387 */ /* 0x000fe80000100a00 */
[----:B------:R4:W-:Y:S04]  /*76df0*/  STL.64 [R1+0x17f8], R22 ;  /* 0x0017f81601007387 */ /* 0x0009e80000100a00 */
[----:B------:R-:W2:Y:S04]  /*76e00*/  LDL.LU R5, [R1+0x764] ;  /* 0x0007640001057983 */ /* 0x000ea80000300800 */
[----:B0-----:R-:W2:Y:S04]  /*76e10*/  LDL.LU R6, [R1+0x768] ;  /* 0x0007680001067983 */ /* 0x001ea80000300800 */
[----:B------:R-:W2:Y:S01]  /*76e20*/  LDL.LU R7, [R1+0x76c] ;  /* 0x00076c0001077983 */ /* 0x000ea20000300800 */
[C---:B---3--:R-:W-:Y:S08]  /*76e30*/  HMMA.16816.F32 R36, R8.reuse, R34, R36 ;  /* 0x000000220824723c */ /* 0x048ff00000001824 */
[----:B----4-:R-:W-:Y:S01]  /*76e40*/  HMMA.16816.F32 R20, R8, R30, R16 ;  /* 0x0000001e0814723c */ /* 0x010fe20000001810 */
[----:B------:R-:W3:-:S15]  /*76e50*/  LDL.LU R16, [R1+0x1130] ;  /* 0x0011300001107983 */ /* 0x000ede0000300800 */
[----:B------:R-:W-:-:S03]  /*76e60*/  NOP ;  /* 0x0000000000007918 */ /* 0x000fc60000000000 */
[----:B------:R-:W-:Y:S04]  /*76e70*/  STL.64 [R1+0x17e0], R20 ;  /* 0x0017e01401007387 */ /* 0x000fe80000100a00 */
[----:B------:R0:W-:Y:S04]  /*76e80*/  STL.64 [R1+0x17e8], R22 ;  /* 0x0017e81601007387 */ /* 0x0001e80000100a00 */
[----:B------:R-:W3:Y:S04]  /*76e90*/  LDL.LU R17, [R1+0x1134] ;  /* 0x0011340001117983 */ /* 0x000ee80000300800 */
[----:B------:R-:W3:Y:S04]  /*76ea0*/  LDL.LU R18, [R1+0x1138] ;  /* 0x0011380001127983 */ /* 0x000ee80000300800 */
[----:B------:R-:W3:Y:S04]  /*76eb0*/  LDL.LU R19, [R1+0x113c] ;  /* 0x00113c0001137983 */ /* 0x000ee80000300800 */
[----:B0-----:R-:W3:Y:S04]  /*76ec0*/  LDL.64 R22, [R1+0x168] ;  /* 0x0001680001167983 */ /* 0x001ee80000100a00 */
[----:B------:R0:W-:Y:S04]  /*76ed0*/  STL.64 [R1+0x37d0], R30 ;  /* 0x0037d01e01007387 */ /* 0x0001e80000100a00 */
[----:B------:R-:W4:Y:S04]  /*76ee0*/  LDL.LU R28, [R1+0x790] ;  /* 0x00079000011c7983 */ /* 0x000f280000300800 */
[----:B------:R-:W4:Y:S04]  /*76ef0*/  LDL.LU R29, [R1+0x794] ;  /* 0x00079400011d7983 */ /* 0x000f280000300800 */
[----:B0-----:R-:W4:Y:S04]  /*76f00*/  LDL.LU R30, [R1+0x798] ;  /* 0x00079800011e7983 */ /* 0x001f280000300800 */
[----:B------:R-:W4:Y:S04]  /*76f10*/  LDL.LU R31, [R1+0x79c] ;  /* 0x00079c00011f7983 */ /* 0x000f280000300800 */
[----:B------:R-:W-:Y:S04]  /*76f20*/  STL.64 [R1+0x17d0], R36 ;  /* 0x0017d02401007387 */ /* 0x000fe80000100a00 */
[----:B------:R0:W-:Y:S04]  /*76f30*/  STL.64 [R1+0x17d8], R38 ;  /* 0x0017d82601007387 */ /* 0x0001e80000100a00 */
[----:B0-----:R-:W2:Y:S04]  /*76f40*/  LDL.LU.64 R38, [R1+0x37f8] ;  /* 0x0037f80001267983 */ /* 0x001ea80000300a00 */
[----:B------:R0:W-:Y:S04]  /*76f50*/  STL.64 [R1+0x37a8], R34 ;  /* 0x0037a82201007387 */ /* 0x0001e80000100a00 */
[----:B0-----:R-:W3:Y:S01]  /*76f60*/  LDL.64 R34, [R1+0x178] ;  /* 0x0001780001227983 */ /* 0x001ee20000100a00 */
[----:B--2---:R-:W-:-:S15]  /*76f70*/  HMMA.16816.F32 R40, R8, R38, R40 ;  /* 0x000000260828723c */ /* 0x004fde0000001828 */
[----:B------:R-:W-:-:S04]  /*76f80*/  NOP ;  /* 0x0000000000007918 */ /* 0x000fc80000000000 */
[----:B------:R-:W-:Y:S04]  /*76f90*/  STL.64 [R1+0x17c0], R40 ;  /* 0x0017c02801007387 */ /* 0x000fe80000100a00 */
[----:B------:R0:W-:Y:S04]  /*76fa0*/  STL.64 [R1+0x17c8], R42 ;  /* 0x0017c82a01007387 */ /* 0x0001e80000100a00 */
[----:B0-----:R-:W4:Y:S01]  /*76fb0*/  LDL.LU.64 R42, [R1+0x37f0] ;  /* 0x0037f000012a7983 */ /* 0x001f220000300a00 */
[C---:B------:R-:W-:Y:S08]  /*76fc0*/  HMMA.16816.F32 R48, R8.reuse, R46, R48 ;  /* 0x0000002e0830723c */ /* 0x040ff00000001830 */
[----:B----4-:R-:W-:-:S15]  /*76fd0*/  HMMA.16816.F32 R28, R8, R42, R28 ;  /* 0x0000002a081c723c */ /* 0x010fde000000181c */
[----:B------:R-:W-:-:S04]  /*76fe0*/  NOP ;  /* 0x0000000000007918 */ /* 0x000fc80000000000 */
[----:B------:R-:W-:Y:S04]  /*76ff0*/  STL.64 [R1+0x17b0], R28 ;  /* 0x0017b01c01007387 */ /* 0x000fe80000100a00 */
[----:B------:R0:W-:Y:S04]  /*77000*/  STL.64 [R1+0x17b8], R30 ;  /* 0x0017b81e01007387 */ /* 0x0001e80000100a00 */
[----:B0-----:R-:W2:Y:S04]  /*77010*/  LDL.64 R30, [R1+0x158] ;  /* 0x00015800011e7983 */ /* 0x001ea80000100a00 */
[----:B------:R0:W-:Y:S04]  /*77020*/  STL.64 [R1+0x37b0], R42 ;  /* 0x0037b02a01007387 */ /* 0x0001e80000100a00 */
[----:B------:R-:W4:Y:S04]  /*77030*/  LDL.LU R40, [R1+0x1140] ;  /* 0x0011400001287983 */ /* 0x000f280000300800 */
[----:B------:R-:W4:Y:S04]  /*77040*/  LDL.LU R41, [R1+0x1144] ;  /* 0x0011440001297983 */ /* 0x000f280000300800 */
[----:B0-----:R-:W4:Y:S04]  /*77050*/  LDL.LU R42, [R1+0x1148] ;  /* 0x00114800012a7983 */ /* 0x001f280000300800 */
[----:B------:R-:W4:Y:S04]  /*77060*/  LDL.LU R43, [R1+0x114c] ;  /* 0x00114c00012b7983 */ /* 0x000f280000300800 */
[----:B------:R-:W-:Y:S04]  /*77070*/  STL.64 [R1+0x17a0], R48 ;  /* 0x0017a03001007387 */ /* 0x000fe80000100a00 */
[----:B------:R0:W-:Y:S04]  /*77080*/  STL.64 [R1+0x17a8], R50 ;  /* 0x0017a83201007387 */ /* 0x0001e80000100a00 */
[----:B0-----:R-:W2:Y:S01]  /*77090*/  LDL.LU.64 R50, [R1+0x37e8] ;  /* 0x0037e80001327983 */ /* 0x001ea20000300a00 */
[C---:B------:R-:W-:Y:S08]  /*770a0*/  HMMA.16816.F32 R4, R8.reuse, R54, R4 ;  /* 0x000000360804723c */ /* 0x040ff00000001804 */
[----:B--2---:R-:W-:-:S15]  /*770b0*/  HMMA.16816.F32 R12, R8, R50, R12 ;  /* 0x00000032080c723c */ /* 0x004fde000000180c */
[----:B------:R-:W-:-:S04]  /*770c0*/  NOP ;  /* 0x0000000000007918 */ /* 0x000fc80000000000 */
[----:B------:R-:W-:Y:S04]  /*770d0*/  STL.64 [R1+0x1790], R12 ;  /* 0x0017900c01007387 */ /* 0x000fe80000100a00 */
[----:B------:R0:W-:Y:S04]  /*770e0*/  STL.64 [R1+0x1798], R14 ;  /* 0x0017980e01007387 */ /* 0x0001e80000100a00 */
[----:B0-----:R-:W2:Y:S04]  /*770f0*/  LDL.LU.64 R14, [R1+0x37e0] ;  /* 0x0037e000010e7983 */ /* 0x001ea80000300a00 */
[----:B------:R-:W2:Y:S04]  /*77100*/  LDL.LU.64 R12, [R1+0x37d8] ;  /* 0x0037d800010c7983 */ /* 0x000ea80000300a00 */
[----:B------:R0:W-:Y:S04]  /*77110*/  STL.64 [R1+0x37b8], R50 ;  /* 0x0037b83201007387 */ /* 0x0001e80000100a00 */
[----:B------:R-:W2:Y:S04]  /*77120*/  LDL.LU R48, [R1+0x1120] ;  /* 0x0011200001307983 */ /* 0x000ea80000300800 */
[----:B------:R-:W2:Y:S04]  /*77130*/  LDL.LU R49, [R1+0x1124] ;  /* 0x0011240001317983 */ /* 0x000ea80000300800 */
[----:B0-----:R-:W2:Y:S04]  /*77140*/  LDL.LU R50, [R1+0x1128] ;  /* 0x0011280001327983 */ /* 0x001ea80000300800 */
[----:B------:R-:W2:Y:S04]  /*77150*/  LDL.LU R51, [R1+0x112c] ;  /* 0x00112c0001337983 */ /* 0x000ea80000300800 */
[----:B------:R0:W-:Y:S04]  /*77160*/  STL.64 [R1+0x1780], R4 ;  /* 0x0017800401007387 */ /* 0x0001e80000100a00 */
[----:B------:R1:W-:Y:S04]  /*77170*/  STL.64 [R1+0x1788], R6 ;  /* 0x0017880601007387 */ /* 0x0003e80000100a00 */
[----:B0-----:R-:W2:Y:S04]  /*77180*/  LDL.LU R4, [R1+0x1110] ;  /* 0x0011100001047983 */ /* 0x001ea80000300800 */
[----:B------:R-:W2:Y:S04]  /*77190*/  LDL.LU R5, [R1+0x1114] ;  /* 0x0011140001057983 */ /* 0x000ea80000300800 */
[----:B-1----:R-:W2:Y:S04]  /*771a0*/  LDL.LU R6, [R1+0x1118] ;  /* 0x0011180001067983 */ /* 0x002ea80000300800 */
[----:B------:R-:W2:Y:S04]  /*771b0*/  LDL.LU R7, [R1+0x111c] ;  /* 0x00111c0001077983 */ /* 0x000ea80000300800 */
[----:B------:R0:W-:Y:S04]  /*771c0*/  STL [R1+0x3710], R54 ;  /* 0x0037103601007387 */ /* 0x0001e80000100800 */
[----:B------:R1:W-:Y:S04]  /*771d0*/  STL [R1+0x370c], R55 ;  /* 0x00370c3701007387 */ /* 0x0003e80000100800 */
[----:B------:R-:W2:Y:S04]  /*771e0*/  LDL.LU R52, [R1+0x2f0] ;  /* 0x0002f00001347983 */ /* 0x000ea80000300800 */
[----:B------:R-:W2:Y:S04]  /*771f0*/  LDL.LU R53, [R1+0x2f4] ;  /* 0x0002f40001357983 */ /* 0x000ea80000300800 */
[----:B0-----:R-:W2:Y:S04]  /*77200*/  LDL.LU R54, [R1+0x2f8] ;  /* 0x0002f80001367983 */ /* 0x001ea80000300800 */
[----:B-1----:R-:W2:Y:S04]  /*77210*/  LDL.LU R55, [R1+0x2fc] ;  /* 0x0002fc0001377983 */ /* 0x002ea80000300800 */
[----:B------:R-:W-:Y:S01]  /*77220*/  STL.64 [R1+0x37c0], R58 ;  /* 0x0037c03a01007387 */ /* 0x000fe20000100a00 */
[----:B--2---:R-:W-:Y:S03]  /*77230*/  HMMA.16816.F32 R52, R8, R58, R52 ;  /* 0x0000003a0834723c */ /* 0x004fe60000001834 */
[----:B------:R-:W2:-:S15]  /*77240*/  LDL.LU.64 R10, [R1+0xc8] ;  /* 0x0000c800010a7983 */ /* 0x000e9e0000300a00 */
[----:B------:R-:W-:Y:S01]  /*77250*/  NOP ;  /* 0x0000000000007918 */ /* 0x000fe20000000000 */
[----:B------:R-:W-:Y:S04]  /*77260*/  STL.64 [R1+0x1760], R52 ;  /* 0x0017603401007387 */ /* 0x000fe80000100a00 */
[----:B------:R-:W-:Y:S01]  /*77270*/  STL.64 [R1+0x1768], R54 ;  /* 0x0017683601007387 */ /* 0x000fe20000100a00 */
[----:B---3--:R-:W-:Y:S02]  /*77280*/  IMAD.MOV.U32 R44, RZ, RZ, R35 ;  /* 0x000000ffff2c7224 */ /* 0x008fe400078e0023 */
[----:B------:R-:W-:Y:S01]  /*77290*/  IMAD.MOV.U32 R45, RZ, RZ, R34 ;  /* 0x000000ffff2d7224 */ /* 0x000fe200078e0022 */
[C---:B------:R-:W-:Y:S01]  /*772a0*/  HMMA.16816.F32 R4, R12.reuse, R26, R4 ;  /* 0x0000001a0c04723c */ /* 0x040fe20000001804 */
[----:B--2---:R4:W-:Y:S07]  /*772b0*/  STL.64 [R1+0x37c8], R10 ;  /* 0x0037c80a01007387 */ /* 0x0049ee0000100a00 */
[----:B----4-:R-:W-:-:S15]  /*772c0*/  HMMA.16816.F32 R8, R12, R34, R40 ;  /* 0x000000220c08723c */ /* 0x010fde0000001828 */
[----:B------:R-:W-:-:S04]  /*772d0*/  NOP ;  /* 0x0000000000007918 */ /* 0x000fc80000000000 */
[----:B------:R-:W-:Y:S04]  /*772e0*/  STL.64 [R1+0x3f0], R8 ;  /* 0x0003f00801007387 */ /* 0x000fe80000100a00 */
[----:B------:R0:W-:Y:S04]  /*772f0*/  STL.64 [R1+0x3f8], R10 ;  /* 0x0003f80a01007387 */ /* 0x0001e80000100a00 */
[----:B------:R-:W2:Y:S01]  /*77300*/  LDL.64 R42, [R1+0x138] ;  /* 0x00013800012a7983 */ /* 0x000ea20000100a00 */
[----:B0-----:R-:W-:Y:S03]  /*77310*/  HMMA.16816.F32 R8, R12, R22, R16 ;  /* 0x000000160c08723c */ /* 0x001fe60000001810 */
[----:B------:R-:W-:Y:S04]  /*77320*/  STL [R1+0x3718], R44 ;  /* 0x0037182c01007387 */ /* 0x000fe80000100800 */
[----:B------:R-:W-:-:S12]  /*77330*/  STL [R1+0x3714], R45 ;  /* 0x0037142d01007387 */ /* 0x000fd80000100800 */
[----:B------:R-:W-:Y:S04]  /*77340*/  STL.64 [R1+0x3e0], R8 ;  /* 0x0003e00801007387 */ /* 0x000fe80000100a00 */
[----:B------:R0:W-:Y:S01]  /*77350*/  STL.64 [R1+0x3e8], R10 ;  /* 0x0003e80a01007387 */ /* 0x0001e20000100a00 */
[----:B------:R-:W-:Y:S02]  /*77360*/  IMAD.MOV.U32 R16, RZ, RZ, R23 ;  /* 0x000000ffff107224 */ /* 0x000fe400078e0017 */
[----:B------:R-:W-:Y:S01]  /*77370*/  IMAD.MOV.U32 R17, RZ, RZ, R22 ;  /* 0x000000ffff117224 */ /* 0x000fe200078e0016 */
[----:B------:R-:W3:Y:S01]  /*77380*/  LDL.LU R32, [R1+0x10f0] ;  /* 0x0010f00001207983 */ /* 0x000ee20000300800 */
[----:B------:R-:W-:-:S03]  /*77390*/  IMAD.MOV.U32 R18, RZ, RZ, R31 ;  /* 0x000000ffff127224 */ /* 0x000fc600078e001f */
[----:B------:R-:W3:Y:S01]  /*773a0*/  LDL.LU R33, [R1+0x10f4] ;  /* 0x0010f40001217983 */ /* 0x000ee20000300800 */
[----:B0-----:R-:W-:Y:S03]  /*773b0*/  HMMA.16816.F32 R8, R12, R30, R48 ;  /* 0x0000001e0c08723c */ /* 0x001fe60000001830 */
[----:B------:R-:W3:Y:S01]  /*773c0*/  LDL.LU R34, [R1+0x10f8] ;  /* 0x0010f80001227983 */ /* 0x000ee20000300800 */
[----:B------:R-:W-:-:S03]  /*773d0*/  IMAD.MOV.U32 R19, RZ, RZ, R30 ;  /* 0x000000ffff137224 */ /* 0x000fc600078e001e */
[----:B------:R-:W3:Y:S04]  /*773e0*/  LDL.LU R35, [R1+0x10fc] ;  /* 0x0010fc0001237983 */ /* 0x000ee80000300800 */
[----:B------:R-:W3:Y:S04]  /*773f0*/  LDL.64 R22, [R1+0x128] ;  /* 0x0001280001167983 */ /* 0x000ee80000100a00 */
[----:B------:R0:W-:Y:S04]  /*77400*/  STL [R1+0x3720], R16 ;  /* 0x0037201001007387 */ /* 0x0001e80000100800 */
[----:B------:R1:W-:Y:S04]  /*77410*/  STL [R1+0x371c], R17 ;  /* 0x00371c1101007387 */ /* 0x0003e80000100800 */
[----:B------:R-:W-:Y:S04]  /*77420*/  STL.64 [R1+0x3d0], R8 ;  /* 0x0003d00801007387 */ /* 0x000fe80000100a00 */
[----:B------:R-:W-:Y:S04]  /*77430*/  STL.64 [R1+0x3d8], R10 ;  /* 0x0003d80a01007387 */ /* 0x000fe80000100a00 */
[----:B------:R4:W-:Y:S04]  /*77440*/  STL [R1+0x3728], R18 ;  /* 0x0037281201007387 */ /* 0x0009e80000100800 */
[----:B------:R4:W-:Y:S04]  /*77450*/  STL [R1+0x3724], R19 ;  /* 0x0037241301007387 */ /* 0x0009e80000100800 */
[----:B0-----:R-:W3:Y:S04]  /*77460*/  LDL.LU R16, [R1+0x1100] ;  /* 0x0011000001107983 */ /* 0x001ee80000300800 */
[----:B-1----:R-:W3:Y:S04]  /*77470*/  LDL.LU R17, [R1+0x1104] ;  /* 0x0011040001117983 */ /* 0x002ee80000300800 */
[----:B----4-:R-:W4:Y:S04]  /*77480*/  LDL.LU R18, [R1+0x1108] ;  /* 0x0011080001127983 */ /* 0x010f280000300800 */
[----:B------:R-:W4:Y:S04]  /*77490*/  LDL.LU R19, [R1+0x110c] ;  /* 0x00110c0001137983 */ /* 0x000f280000300800 */
[----:B------:R-:W4:Y:S04]  /*774a0*/  LDL.LU R28, [R1+0x10e0] ;  /* 0x0010e000011c7983 */ /* 0x000f280000300800 */
[----:B------:R-:W-:Y:S04]  /*774b0*/  STL.64 [R1+0x3c0], R4 ;  /* 0x0003c00401007387 */ /* 0x000fe80000100a00 */
[----:B------:R0:W-:Y:S04]  /*774c0*/  STL.64 [R1+0x3c8], R6 ;  /* 0x0003c80601007387 */ /* 0x0001e80000100a00 */
        /* <DEDUP_REMOVED lines=13> */
[----:B0-----:R-:W4:Y:S01]  /*775a0*/  LDL.64 R6, [R1+0xf8] ;  /* 0x0000f80001067983 */ /* 0x001f220000100a00 */
[----:B--2---:R-:W-:-:S02]  /*775b0*/  IMAD.MOV.U32 R61, RZ, RZ, R42 ;  /* 0x000000ffff3d7224 */ /* 0x004fc400078e002a */
[----:B------:R-:W-:Y:S01]  /*775c0*/  IMAD.MOV.U32 R60, RZ, RZ, R43 ;  /* 0x000000ffff3c7224 */ /* 0x000fe200078e002b */
[----:B---3--:R-:W-:Y:S01]  /*775d0*/  HMMA.16816.F32 R32, R12, R22, R32 ;  /* 0x000000160c20723c */ /* 0x008fe20000001820 */
[----:B------:R-:W-:Y:S02]  /*775e0*/  IMAD.MOV.U32 R37, RZ, RZ, R22 ;  /* 0x000000ffff257224 */ /* 0x000fe400078e0016 */
[----:B------:R-:W-:-:S05]  /*775f0*/  IMAD.MOV.U32 R36, RZ, RZ, R23 ;  /* 0x000000ffff247224 */ /* 0x000fca00078e0017 */
[----:B----4-:R-:W-:-:S15]  /*77600*/  HMMA.16816.F32 R16, R12, R42, R16 ;  /* 0x0000002a0c10723c */ /* 0x010fde0000001810 */
[----:B------:R-:W-:-:S04]  /*77610*/  NOP ;  /* 0x0000000000007918 */ /* 0x000fc80000000000 */
[----:B------:R0:W-:Y:S04]  /*77620*/  STL.64 [R1+0x3b0], R16 ;  /* 0x0003b01001007387 */ /* 0x0001e80000100a00 */
[----:B------:R1:W-:Y:S01]  /*77630*/  STL.64 [R1+0x3b8], R18 ;  /* 0x0003b81201007387 */ /* 0x0003e20000100a00 */
[C---:B------:R-:W-:Y:S03]  /*77640*/  HMMA.16816.F32 R28, R12.reuse, R10, R28 ;  /* 0x0000000a0c1c723c */ /* 0x040fe6000000181c */
[----:B0-----:R-:W2:Y:S04]  /*77650*/  LDL.LU R16, [R1+0x10b0] ;  /* 0x0010b00001107983 */ /* 0x001ea80000300800 */
[----:B------:R-:W2:Y:S04]  /*77660*/  LDL.LU R17, [R1+0x10b4] ;  /* 0x0010b40001117983 */ /* 0x000ea80000300800 */
[----:B-1----:R-:W2:Y:S04]  /*77670*/  LDL.LU R18, [R1+0x10b8] ;  /* 0x0010b80001127983 */ /* 0x002ea80000300800 */
[----:B------:R-:W2:Y:S04]  /*77680*/  LDL.LU R19, [R1+0x10bc] ;  /* 0x0010bc0001137983 */ /* 0x000ea80000300800 */
[----:B------:R-:W2:Y:S04]  /*77690*/  LDL.64 R42, [R1+0xe8] ;  /* 0x0000e800012a7983 */ /* 0x000ea80000100a00 */
[----:B------:R-:W-:Y:S04]  /*776a0*/  STL [R1+0x372c], R61 ;  /* 0x00372c3d01007387 */ /* 0x000fe80000100800 */
[----:B------:R0:W-:Y:S04]  /*776b0*/  STL.64 [R1+0x3a0], R32 ;  /* 0x0003a02001007387 */ /* 0x0001e80000100a00 */
[----:B------:R1:W-:Y:S04]  /*776c0*/  STL.64 [R1+0x3a8], R34 ;  /* 0x0003a82201007387 */ /* 0x0003e80000100a00 */
[----:B0-----:R-:W3:Y:S04]  /*776d0*/  LDL.LU R32, [R1+0x10a0] ;  /* 0x0010a00001207983 */ /* 0x001ee80000300800 */
[----:B------:R-:W3:Y:S04]  /*776e0*/  LDL.LU R33, [R1+0x10a4] ;  /* 0x0010a40001217983 */ /* 0x000ee80000300800 */
[----:B-1----:R-:W3:Y:S04]  /*776f0*/  LDL.LU R34, [R1+0x10a8] ;  /* 0x0010a80001227983 */ /* 0x002ee80000300800 */
[----:B------:R-:W3:Y:S04]  /*77700*/  LDL.LU R35, [R1+0x10ac] ;  /* 0x0010ac0001237983 */ /* 0x000ee80000300800 */
[----:B------:R-:W3:Y:S04]  /*77710*/  LDL.64 R22, [R1+0xd8] ;  /* 0x0000d80001167983 */ /* 0x000ee80000100a00 */
[----:B------:R0:W-:Y:S04]  /*77720*/  STL.64 [R1+0x3738], R38 ;  /* 0x0037382601007387 */ /* 0x0001e80000100a00 */
[----:B------:R-:W-:Y:S04]  /*77730*/  STL.64 [R1+0x3730], R36 ;  /* 0x0037302401007387 */ /* 0x000fe80000100a00 */
[----:B0-----:R-:W4:Y:S04]  /*77740*/  LDL.64 R38, [R1+0xb8] ;  /* 0x0000b80001267983 */ /* 0x001f280000100a00 */
[----:B------:R-:W-:Y:S04]  /*77750*/  STL.64 [R1+0x390], R28 ;  /* 0x0003901c01007387 */ /* 0x000fe80000100a00 */
[----:B------:R0:W-:Y:S04]  /*77760*/  STL.64 [R1+0x398], R30 ;  /* 0x0003981e01007387 */ /* 0x0001e80000100a00 */
[----:B0-----:R-:W3:Y:S01]  /*77770*/  LDL.LU.64 R30, [R1+0x37d0] ;  /* 0x0037d000011e7983 */ /* 0x001ee20000300a00 */
[----:B------:R-:W-:Y:S01]  /*77780*/  HMMA.16816.F32 R52, R12, R58, R52 ;  /* 0x0000003a0c34723c */ /* 0x000fe20000001834 */
[----:B------:R-:W-:-:S02]  /*77790*/  IMAD.MOV.U32 R29, RZ, RZ, R10 ;  /* 0x000000ffff1d7224 */ /* 0x000fc400078e000a */
[----:B------:R-:W-:Y:S02]  /*777a0*/  IMAD.MOV.U32 R28, RZ, RZ, R11 ;  /* 0x000000ffff1c7224 */ /* 0x000fe400078e000b */
[----:B------:R-:W4:Y:S03]  /*777b0*/  LDL.LU.64 R10, [R1+0x37c8] ;  /* 0x0037c800010a7983 */ /* 0x000f260000300a00 */
[----:B------:R-:W-:Y:S01]  /*777c0*/  HMMA.16816.F32 R48, R12, R6, R48 ;  /* 0x000000060c30723c */ /* 0x000fe20000001830 */
[----:B------:R-:W-:-:S07]  /*777d0*/  IMAD.MOV.U32 R45, RZ, RZ, R6 ;  /* 0x000000ffff2d7224 */ /* 0x000fce00078e0006 */
[----:B--2---:R-:W-:Y:S01]  /*777e0*/  HMMA.16816.F32 R16, R12, R42, R16 ;  /* 0x0000002a0c10723c */ /* 0x004fe20000001810 */
[----:B------:R-:W-:Y:S01]  /*777f0*/  IMAD.MOV.U32 R44, RZ, RZ, R43 ;  /* 0x000000ffff2c7224 */ /* 0x000fe200078e002b */
[----:B---3--:R-:W-:Y:S04]  /*77800*/  STL.64 [R1+0x3750], R30 ;  /* 0x0037501e01007387 */ /* 0x008fe80000100a00 */
        /* <DEDUP_REMOVED lines=8> */
[----:B-1----:R-:W-:Y:S02]  /*77890*/  IMAD.MOV.U32 R55, RZ, RZ, R58 ;  /* 0x000000ffff377224 */ /* 0x002fe400078e003a */
[----:B------:R-:W3:Y:S04]  /*778a0*/  LDL.LU.64 R58, [R1+0x37c0] ;  /* 0x0037c000013a7983 */ /* 0x000ee80000300a00 */
[----:B------:R-:W-:Y:S04]  /*778b0*/  STL.64 [R1+0x300], R48 ;  /* 0x0003003001007387 */ /* 0x000fe80000100a00 */
[----:B------:R0:W-:Y:S01]  /*778c0*/  STL.64 [R1+0x308], R50 ;  /* 0x0003083201007387 */ /* 0x0001e20000100a00 */
[----:B------:R-:W-:-:S03]  /*778d0*/  IMAD.MOV.U32 R54, RZ, RZ, R7 ;  /* 0x000000ffff367224 */ /* 0x000fc600078e0007 */
[----:B0-----:R-:W2:Y:S04]  /*778e0*/  LDL.LU.64 R50, [R1+0x37b8] ;  /* 0x0037b80001327983 */ /* 0x001ea80000300a00 */
[----:B------:R-:W2:Y:S04]  /*778f0*/  LDL.LU R4, [R1+0x1070] ;  /* 0x0010700001047983 */ /* 0x000ea80000300800 */
[----:B------:R-:W2:Y:S04]  /*77900*/  LDL.LU R5, [R1+0x1074] ;  /* 0x0010740001057983 */ /* 0x000ea80000300800 */
[----:B------:R-:W2:Y:S04]  /*77910*/  LDL.LU R6, [R1+0x1078] ;  /* 0x0010780001067983 */ /* 0x000ea80000300800 */
[----:B------:R-:W2:Y:S04]  /*77920*/  LDL.LU R7, [R1+0x107c] ;  /* 0x00107c0001077983 */ /* 0x000ea80000300800 */
[----:B------:R0:W-:Y:S04]  /*77930*/  STL.64 [R1+0x2f0], R16 ;  /* 0x0002f01001007387 */ /* 0x0001e80000100a00 */
[----:B------:R-:W-:Y:S01]  /*77940*/  STL.64 [R1+0x2f8], R18 ;  /* 0x0002f81201007387 */ /* 0x000fe20000100a00 */
[----:B0-----:R-:W-:-:S03]  /*77950*/  IMAD.MOV.U32 R17, RZ, RZ, R42 ;  /* 0x000000ffff117224 */ /* 0x001fc600078e002a */
[----:B------:R-:W2:Y:S04]  /*77960*/  LDL.LU.64 R42, [R1+0x37b0] ;  /* 0x0037b000012a7983 */ /* 0x000ea80000300a00 */
[----:B------:R-:W-:Y:S04]  /*77970*/  STL.64 [R1+0x3760], R46 ;  /* 0x0037602e01007387 */ /* 0x000fe80000100a00 */
[----:B------:R0:W-:Y:S04]  /*77980*/  STL.64 [R1+0x3758], R44 ;  /* 0x0037582c01007387 */ /* 0x0001e80000100a00 */
[----:B0-----:R-:W2:Y:S04]  /*77990*/  LDL.LU R44, [R1+0x1090] ;  /* 0x00109000012c7983 */ /* 0x001ea80000300800 */
[----:B------:R-:W2:Y:S04]  /*779a0*/  LDL.LU R45, [R1+0x1094] ;  /* 0x00109400012d7983 */ /* 0x000ea80000300800 */
[----:B------:R-:W2:Y:S04]  /*779b0*/  LDL.LU R46, [R1+0x1098] ;  /* 0x00109800012e7983 */ /* 0x000ea80000300800 */
[----:B------:R-:W2:Y:S01]  /*779c0*/  LDL.LU R47, [R1+0x109c] ;  /* 0x00109c00012f7983 */ /* 0x000ea20000300800 */
[----:B------:R-:W-:Y:S01]  /*779d0*/  HMMA.16816.F32 R32, R12, R22, R32 ;  /* 0x000000160c20723c */ /* 0x000fe20000001820 */
[----:B------:R-:W-:-:S02]  /*779e0*/  IMAD.MOV.U32 R19, RZ, RZ, R22 ;  /* 0x000000ffff137224 */ /* 0x000fc400078e0016 */
[----:B------:R-:W-:-:S15]  /*779f0*/  IMAD.MOV.U32 R16, RZ, RZ, R23 ;  /* 0x000000ffff107224 */ /* 0x000fde00078e0017 */
[----:B------:R-:W-:Y:S01]  /*77a00*/  NOP ;  /* 0x0000000000007918 */ /* 0x000fe20000000000 */
[----:B------:R-:W-:Y:S04]  /*77a10*/  STL.64 [R1+0x2e0], R32 ;  /* 0x0002e02001007387 */ /* 0x000fe80000100a00 */
[----:B------:R0:W-:Y:S04]  /*77a20*/  STL.64 [R1+0x2e8], R34 ;  /* 0x0002e82201007387 */ /* 0x0001e80000100a00 */
[----:B0-----:R-:W3:Y:S04]  /*77a30*/  LDL.LU.64 R34, [R1+0x37a8] ;  /* 0x0037a80001227983 */ /* 0x001ee80000300a00 */
[----:B------:R-:W3:Y:S04]  /*77a40*/  LDL.LU.64 R22, [R1+0x37a0] ;  /* 0x0037a00001167983 */ /* 0x000ee80000300a00 */
[----:B----4-:R0:W-:Y:S01]  /*77a50*/  STL.64 [R1+0x3798], R10 ;  /* 0x0037980a01007387 */ /* 0x0101e20000100a00 */
[C---:B--2---:R-:W-:Y:S03]  /*77a60*/  HMMA.16816.F32 R44, R12.reuse, R10, R44 ;  /* 0x0000000a0c2c723c */ /* 0x044fe6000000182c */
[----:B0-----:R-:W2:Y:S05]  /*77a70*/  LDL.64 R10, [R1+0xa8] ;  /* 0x0000a800010a7983 */ /* 0x001eaa0000100a00 */
[----:B------:R-:W-:Y:S01]  /*77a80*/  HMMA.16816.F32 R28, R12, R38, R28 ;  /* 0x000000260c1c723c */ /* 0x000fe2000000181c */
[----:B------:R-:W-:-:S02]  /*77a90*/  IMAD.MOV.U32 R25, RZ, RZ, R39 ;  /* 0x000000ffff197224 */ /* 0x000fc400078e0027 */
[----:B------:R-:W-:-:S08]  /*77aa0*/  IMAD.MOV.U32 R52, RZ, RZ, R38 ;  /* 0x000000ffff347224 */ /* 0x000fd000078e0026 */
[----:B------:R-:W-:Y:S04]  /*77ab0*/  STL.64 [R1+0x2d0], R44 ;  /* 0x0002d02c01007387 */ /* 0x000fe80000100a00 */
[----:B------:R-:W-:Y:S04]  /*77ac0*/  STL.64 [R1+0x2d8], R46 ;  /* 0x0002d82e01007387 */ /* 0x000fe80000100a00 */
[----:B------:R0:W-:Y:S04]  /*77ad0*/  STL.64 [R1+0x2c0], R28 ;  /* 0x0002c01c01007387 */ /* 0x0001e80000100a00 */
[----:B------:R1:W-:Y:S04]  /*77ae0*/  STL.64 [R1+0x2c8], R30 ;  /* 0x0002c81e01007387 */ /* 0x0003e80000100a00 */
[----:B0-----:R-:W4:Y:S04]  /*77af0*/  LDL.LU R28, [R1+0x1040] ;  /* 0x00104000011c7983 */ /* 0x001f280000300800 */
[----:B------:R-:W4:Y:S04]  /*77b00*/  LDL.LU R29, [R1+0x1044] ;  /* 0x00104400011d7983 */ /* 0x000f280000300800 */
[----:B-1----:R-:W4:Y:S04]  /*77b10*/  LDL.LU R30, [R1+0x1048] ;  /* 0x00104800011e7983 */ /* 0x002f280000300800 */
[----:B------:R-:W4:Y:S04]  /*77b20*/  LDL.LU R31, [R1+0x104c] ;  /* 0x00104c00011f7983 */ /* 0x000f280000300800 */
[----:B------:R-:W3:Y:S04]  /*77b30*/  LDL.64 R46, [R1+0x88] ;  /* 0x00008800012e7983 */ /* 0x000ee80000100a00 */
[----:B------:R-:W3:Y:S04]  /*77b40*/  LDL.64 R38, [R1+0x78] ;  /* 0x0000780001267983 */ /* 0x000ee80000100a00 */
[----:B------:R-:W-:Y:S04]  /*77b50*/  STL.64 [R1+0x3790], R26 ;  /* 0x0037901a01007387 */ /* 0x000fe80000100a00 */
[----:B------:R0:W-:Y:S04]  /*77b60*/  STL [R1+0x3788], R25 ;  /* 0x0037881901007387 */ /* 0x0001e80000100800 */
[----:B------:R-:W3:Y:S04]  /*77b70*/  LDL.LU R24, [R1+0x1050] ;  /* 0x0010500001187983 */ /* 0x000ee80000300800 */
[----:B0-----:R-:W4:Y:S04]  /*77b80*/  LDL.LU R25, [R1+0x1054] ;  /* 0x0010540001197983 */ /* 0x001f280000300800 */
[----:B------:R-:W4:Y:S04]  /*77b90*/  LDL.LU R26, [R1+0x1058] ;  /* 0x00105800011a7983 */ /* 0x000f280000300800 */
[----:B------:R-:W4:Y:S04]  /*77ba0*/  LDL.LU R27, [R1+0x105c] ;  /* 0x00105c00011b7983 */ /* 0x000f280000300800 */
[----:B------:R-:W-:Y:S04]  /*77bb0*/  STL.64 [R1+0x3770], R54 ;  /* 0x0037703601007387 */ /* 0x000fe80000100a00 */
[----:B------:R0:W-:Y:S04]  /*77bc0*/  STL.64 [R1+0x3768], R52 ;  /* 0x0037683401007387 */ /* 0x0001e80000100a00 */
[----:B0-----:R-:W4:Y:S04]  /*77bd0*/  LDL.LU R52, [R1+0x1060] ;  /* 0x0010600001347983 */ /* 0x001f280000300800 */
[----:B------:R-:W4:Y:S04]  /*77be0*/  LDL.LU R53, [R1+0x1064] ;  /* 0x0010640001357983 */ /* 0x000f280000300800 */
[----:B------:R-:W4:Y:S04]  /*77bf0*/  LDL.LU R54, [R1+0x1068] ;  /* 0x0010680001367983 */ /* 0x000f280000300800 */
[----:B------:R-:W4:Y:S01]  /*77c00*/  LDL.LU R55, [R1+0x106c] ;  /* 0x00106c0001377983 */ /* 0x000f220000300800 */
[----:B--2---:R-:W-:Y:S01]  /*77c10*/  HMMA.16816.F32 R4, R12, R10, R4 ;  /* 0x0000000a0c04723c */ /* 0x004fe20000001804 */
[----:B------:R-:W-:Y:S01]  /*77c20*/  IMAD.MOV.U32 R18, RZ, RZ, R11 ;  /* 0x000000ffff127224 */ /* 0x000fe200078e000b */
[----:B------:R-:W-:-:S15]  /*77c30*/  MOV R61, R10 ;  /* 0x0000000a003d7202 */ /* 0x000fde0000000f00 */
[----:B------:R-:W-:Y:S02]  /*77c40*/  NOP ;  /* 0x0000000000007918 */ /* 0x000fe40000000000 */
[----:B------:R-:W-:Y:S04]  /*77c50*/  STL.64 [R1+0x2b0], R4 ;  /* 0x0002b00401007387 */ /* 0x000fe80000100a00 */
[----:B------:R0:W-:Y:S01]  /*77c60*/  STL.64 [R1+0x2b8], R6 ;  /* 0x0002b80601007387 */ /* 0x0001e20000100a00 */
[----:B------:R-:W-:-:S03]  /*77c70*/  IMAD.MOV.U32 R41, RZ, RZ, R7 ;  /* 0x000000ffff297224 */ /* 0x000fc600078e0007 */
[----:B------:R-:W2:Y:S01]  /*77c80*/  LDL.LU R8, [R1+0x1030] ;  /* 0x0010300001087983 */ /* 0x000ea20000300800 */
[----:B------:R-:W-:-:S03]  /*77c90*/  IMAD.MOV.U32 R33, RZ, RZ, R6 ;  /* 0x000000ffff217224 */ /* 0x000fc600078e0006 */
[----:B------:R-:W2:Y:S04]  /*77ca0*/  LDL.LU R9, [R1+0x1034] ;  /* 0x0010340001097983 */ /* 0x000ea80000300800 */
[----:B------:R-:W2:Y:S04]  /*77cb0*/  LDL.LU R10, [R1+0x1038] ;  /* 0x00103800010a7983 */ /* 0x000ea80000300800 */
[----:B------:R-:W2:Y:S04]  /*77cc0*/  LDL.LU R11, [R1+0x103c] ;  /* 0x00103c00010b7983 */ /* 0x000ea80000300800 */
[----:B0-----:R-:W2:Y:S04]  /*77cd0*/  LDL.64 R6, [R1+0x68] ;  /* 0x0000680001067983 */ /* 0x001ea80000100a00 */
[----:B------:R0:W-:Y:S04]  /*77ce0*/  STL.64 [R1+0x3780], R18 ;  /* 0x0037801201007387 */ /* 0x0001e80000100a00 */
[----:B------:R-:W-:Y:S04]  /*77cf0*/  STL.64 [R1+0x3778], R16 ;  /* 0x0037781001007387 */ /* 0x000fe80000100a00 */
[----:B0-----:R-:W4:Y:S01]  /*77d00*/  LDL.64 R18, [R1+0x98] ;  /* 0x0000980001127983 */ /* 0x001f220000100a00 */
[----:B------:R-:W-:-:S05]  /*77d10*/  IMAD.MOV.U32 R40, RZ, RZ, R5 ;  /* 0x000000ffff287224 */ /* 0x000fca00078e0005 */
[----:B------:R-:W-:Y:S04]  /*77d20*/  STL [R1+0x3464], R40 ;  /* 0x0034642801007387 */ /* 0x000fe80000100800 */
[----:B------:R0:W-:Y:S01]  /*77d30*/  STL [R1+0x3460], R41 ;  /* 0x0034602901007387 */ /* 0x0001e20000100800 */
[----:B---3--:R-:W-:Y:S02]  /*77d40*/  IMAD.MOV.U32 R20, RZ, RZ, R38 ;  /* 0x000000ffff147224 */ /* 0x008fe400078e0026 */
[----:B------:R-:W-:Y:S01]  /*77d50*/  IMAD.MOV.U32 R3, RZ, RZ, R39 ;  /* 0x000000ffff037224 */ /* 0x000fe200078e0027 */
[----:B----4-:R-:W-:Y:S01]  /*77d60*/  HMMA.16816.F32 R52, R12, R18, R52 ;  /* 0x000000120c34723c */ /* 0x010fe20000001834 */
[----:B0-----:R-:W-:Y:S02]  /*77d70*/  IMAD.MOV.U32 R41, RZ, RZ, R18 ;  /* 0x000000ffff297224 */ /* 0x001fe400078e0012 */
[----:B------:R-:W-:-:S05]  /*77d80*/  IMAD.MOV.U32 R40, RZ, RZ, R19 ;  /* 0x000000ffff287224 */ /* 0x000fca00078e0013 */
[----:B------:R-:W-:Y:S11]  /*77d90*/  HMMA.16816.F32 R16, R12, R46, R24 ;  /* 0x0000002e0c10723c */ /* 0x000ff60000001818 */
[----:B------:R-:W-:-:S02]  /*77da0*/  IMAD.MOV.U32 R57, RZ, RZ, R55 ;  /* 0x000000ffff397224 */ /* 0x000fc400078e0037 */
[----:B------:R-:W-:Y:S01]  /*77db0*/  IMAD.MOV.U32 R56, RZ, RZ, R53 ;  /* 0x000000ffff387224 */ /* 0x000fe200078e0035 */
[----:B------:R-:W-:Y:S01]  /*77dc0*/  STL.64 [R1+0x2a0], R52 ;  /* 0x0002a03401007387 */ /* 0x000fe20000100a00 */
[----:B------:R-:W-:Y:S02]  /*77dd0*/  IMAD.MOV.U32 R48, RZ, RZ, R52 ;  /* 0x000000ffff307224 */ /* 0x000fe400078e0034 */
[----:B------:R-:W-:Y:S01]  /*77de0*/  IMAD.MOV.U32 R49, RZ, RZ, R54 ;  /* 0x000000ffff317224 */ /* 0x000fe200078e0036 */
[----:B------:R-:W-:Y:S04]  /*77df0*/  STL.64 [R1+0x2a8], R54 ;  /* 0x0002a83601007387 */ /* 0x000fe80000100a00 */
[----:B------:R-:W-:Y:S04]  /*77e00*/  STL.64 [R1+0x3700], R58 ;  /* 0x0037003a01007387 */ /* 0x000fe80000100a00 */
[----:B------:R-:W-:Y:S04]  /*77e10*/  STL.64 [R1+0x36f8], R56 ;  /* 0x0036f83801007387 */ /* 0x000fe80000100a00 */
[----:B------:R-:W-:Y:S04]  /*77e20*/  STL [R1+0x343c], R48 ;  /* 0x00343c3001007387 */ /* 0x000fe80000100800 */
[----:B------:R-:W-:Y:S04]  /*77e30*/  STL [R1+0x3438], R49 ;  /* 0x0034383101007387 */ /* 0x000fe80000100800 */
[----:B------:R-:W-:Y:S04]  /*77e40*/  STL.64 [R1+0x290], R16 ;  /* 0x0002901001007387 */ /* 0x000fe80000100a00 */
[----:B------:R0:W-:Y:S01]  /*77e50*/  STL.64 [R1+0x298], R18 ;  /* 0x0002981201007387 */ /* 0x0001e20000100a00 */
[C---:B--2---:R-:W-:Y:S03]  /*77e60*/  HMMA.16816.F32 R8, R12.reuse, R6, R8 ;  /* 0x000000060c08723c */ /* 0x044fe60000001808 */
[----:B------:R-:W2:Y:S04]  /*77e70*/  LDL.LU R24, [R1+0x1020] ;  /* 0x0010200001187983 */ /* 0x000ea80000300800 */
[----:B------:R-:W2:Y:S01]  /*77e80*/  LDL.LU R25, [R1+0x1024] ;  /* 0x0010240001197983 */ /* 0x000ea20000300800 */
[----:B0-----:R-:W-:Y:S03]  /*77e90*/  HMMA.16816.F32 R16, R12, R38, R28 ;  /* 0x000000260c10723c */ /* 0x001fe6000000181c */
[----:B------:R-:W2:Y:S04]  /*77ea0*/  LDL.LU R26, [R1+0x1028] ;  /* 0x00102800011a7983 */ /* 0x000ea80000300800 */
[----:B------:R-:W2:Y:S04]  /*77eb0*/  LDL.LU R27, [R1+0x102c] ;  /* 0x00102c00011b7983 */ /* 0x000ea80000300800 */
[----:B------:R-:W2:Y:S08]  /*77ec0*/  LDL.64 R58, [R1+0x58] ;  /* 0x00005800013a7983 */ /* 0x000eb00000100a00 */
[----:B------:R0:W-:Y:S04]  /*77ed0*/  STL.64 [R1+0x280], R16 ;  /* 0x0002801001007387 */ /* 0x0001e80000100a00 */
[----:B------:R1:W-:Y:S04]  /*77ee0*/  STL.64 [R1+0x288], R18 ;  /* 0x0002881201007387 */ /* 0x0003e80000100a00 */
[----:B------:R-:W3:Y:S04]  /*77ef0*/  LDL.LU R36, [R1+0x1010] ;  /* 0x0010100001247983 */ /* 0x000ee80000300800 */
[----:B------:R-:W3:Y:S04]  /*77f00*/  LDL.LU R37, [R1+0x1014] ;  /* 0x0010140001257983 */ /* 0x000ee80000300800 */
[----:B------:R-:W3:Y:S04]  /*77f10*/  LDL.LU R38, [R1+0x1018] ;  /* 0x0010180001267983 */ /* 0x000ee80000300800 */
[----:B------:R-:W3:Y:S04]  /*77f20*/  LDL.LU R39, [R1+0x101c] ;  /* 0x00101c0001277983 */ /* 0x000ee80000300800 */
[----:B0-----:R-:W4:Y:S04]  /*77f30*/  LDL.LU R16, [R1+0x1000] ;  /* 0x0010000001107983 */ /* 0x001f280000300800 */
[----:B------:R-:W4:Y:S04]  /*77f40*/  LDL.LU R17, [R1+0x1004] ;  /* 0x0010040001117983 */ /* 0x000f280000300800 */
[----:B-1----:R-:W4:Y:S01]  /*77f50*/  LDL.LU R18, [R1+0x1008] ;  /* 0x0010080001127983 */ /* 0x002f220000300800 */
[----:B------:R-:W-:-:S03]  /*77f60*/  IMAD.MOV.U32 R49, RZ, RZ, R46 ;  /* 0x000000ffff317224 */ /* 0x000fc600078e002e */
[----:B------:R-:W4:Y:S01]  /*77f70*/  LDL.LU R19, [R1+0x100c] ;  /* 0x00100c0001137983 */ /* 0x000f220000300800 */
[----:B------:R-:W-:-:S03]  /*77f80*/  IMAD.MOV.U32 R48, RZ, RZ, R47 ;  /* 0x000000ffff307224 */ /* 0x000fc600078e002f */
[----:B------:R-:W4:Y:S04]  /*77f90*/  LDL.64 R54, [R1+0x38] ;  /* 0x0000380001367983 */ /* 0x000f280000100a00 */
[----:B------:R-:W3:Y:S04]  /*77fa0*/  LDL.LU R44, [R1+0xff0] ;  /* 0x000ff000012c7983 */ /* 0x000ee80000300800 */
[----:B------:R-:W3:Y:S04]  /*77fb0*/  LDL.LU R45, [R1+0xff4] ;  /* 0x000ff400012d7983 */ /* 0x000ee80000300800 */
[----:B------:R-:W3:Y:S04]  /*77fc0*/  LDL.LU R46, [R1+0xff8] ;  /* 0x000ff800012e7983 */ /* 0x000ee80000300800 */
[----:B------:R-:W3:Y:S04]  /*77fd0*/  LDL.LU R47, [R1+0xffc] ;  /* 0x000ffc00012f7983 */ /* 0x000ee80000300800 */
[----:B------:R-:W3:Y:S04]  /*77fe0*/  LDL.64 R30, [R1+0x28] ;  /* 0x00002800011e7983 */ /* 0x000ee80000100a00 */
[----:B------:R-:W-:Y:S04]  /*77ff0*/  STL.64 [R1+0x270], R8 ;  /* 0x0002700801007387 */ /* 0x000fe80000100a00 */
[----:B------:R0:W-:Y:S04]  /*78000*/  STL.64 [R1+0x278], R10 ;  /* 0x0002780a01007387 */ /* 0x0001e80000100a00 */
[----:B0-----:R-:W3:Y:S01]  /*78010*/  LDL.LU.64 R10, [R1+0x3798] ;  /* 0x00379800010a7983 */ /* 0x001ee20000300a00 */
[----:B------:R-:W-:-:S02]  /*78020*/  IMAD.MOV.U32 R32, RZ, RZ, R4 ;  /* 0x000000ffff207224 */ /* 0x000fc400078e0004 */
[----:B------:R-:W-:Y:S01]  /*78030*/  IMAD.MOV.U32 R9, RZ, RZ, R6 ;  /* 0x000000ffff097224 */ /* 0x000fe200078e0006 */
[----:B------:R-:W4:Y:S01]  /*78040*/  LDL.LU R4, [R1+0xfe0] ;  /* 0x000fe00001047983 */ /* 0x000f220000300800 */
[----:B------:R-:W-:-:S03]  /*78050*/  IMAD.MOV.U32 R8, RZ, RZ, R7 ;  /* 0x000000ffff087224 */ /* 0x000fc600078e0007 */
[----:B------:R-:W4:Y:S04]  /*78060*/  LDL.LU R5, [R1+0xfe4] ;  /* 0x000fe40001057983 */ /* 0x000f280000300800 */
[----:B------:R-:W4:Y:S04]  /*78070*/  LDL.LU R6, [R1+0xfe8] ;  /* 0x000fe80001067983 */ /* 0x000f280000300800 */
[----:B------:R-:W4:Y:S01]  /*78080*/  LDL.LU R7, [R1+0xfec] ;  /* 0x000fec0001077983 */ /* 0x000f220000300800 */
[C---:B--2---:R-:W-:Y:S03]  /*78090*/  HMMA.16816.F32 R24, R12.reuse, R58, R24 ;  /* 0x0000003a0c18723c */ /* 0x044fe60000001818 */
[----:B---3--:R-:W-:Y:S04]  /*780a0*/  STL.64 [R1+0x35f8], R10 ;  /* 0x0035f80a01007387 */ /* 0x008fe80000100a00 */
[----:B------:R0:W-:Y:S04]  /*780b0*/  STL.64 [R1+0x35f0], R8 ;  /* 0x0035f00801007387 */ /* 0x0001e80000100a00 */
[----:B0-----:R-:W2:Y:S04]  /*780c0*/  LDL.LU R8, [R1+0xfd0] ;  /* 0x000fd00001087983 */ /* 0x001ea80000300800 */
[----:B------:R-:W2:Y:S04]  /*780d0*/  LDL.LU R9, [R1+0xfd4] ;  /* 0x000fd40001097983 */ /* 0x000ea80000300800 */
[----:B------:R-:W2:Y:S04]  /*780e0*/  LDL.LU R10, [R1+0xfd8] ;  /* 0x000fd800010a7983 */ /* 0x000ea80000300800 */
[----:B------:R-:W2:Y:S04]  /*780f0*/  LDL.LU R11, [R1+0xfdc] ;  /* 0x000fdc00010b7983 */ /* 0x000ea80000300800 */
[----:B------:R-:W-:Y:S04]  /*78100*/  STL.64 [R1+0x260], R24 ;  /* 0x0002601801007387 */ /* 0x000fe80000100a00 */
[----:B------:R0:W-:Y:S04]  /*78110*/  STL.64 [R1+0x268], R26 ;  /* 0x0002681a01007387 */ /* 0x0001e80000100a00 */
[----:B0-----:R-:W3:Y:S01]  /*78120*/  LDL.LU.64 R26, [R1+0x3790] ;  /* 0x00379000011a7983 */ /* 0x001ee20000300a00 */
[----:B------:R-:W-:Y:S01]  /*78130*/  HMMA.16816.F32 R36, R12, R22, R36 ;  /* 0x000000160c24723c */ /* 0x000fe20000001824 */
[----:B------:R-:W-:-:S02]  /*78140*/  IMAD.MOV.U32 R24, RZ, RZ, R58 ;  /* 0x000000ffff187224 */ /* 0x000fc400078e003a */
[----:B------:R-:W2:Y:S01]  /*78150*/  LDL.LU R25, [R1+0x3788] ;  /* 0x0037880001197983 */ /* 0x000ea20000300800 */
[----:B------:R-:W-:-:S03]  /*78160*/  IMAD.MOV.U32 R21, RZ, RZ, R59 ;  /* 0x000000ffff157224 */ /* 0x000fc600078e003b */
[----:B------:R-:W2:Y:S01]  /*78170*/  LDL.LU R56, [R1+0xfb0] ;  /* 0x000fb00001387983 */ /* 0x000ea20000300800 */
[C---:B----4-:R-:W-:Y:S03]  /*78180*/  HMMA.16816.F32 R16, R12.reuse, R54, R16 ;  /* 0x000000360c10723c */ /* 0x050fe60000001810 */
[----:B------:R-:W2:Y:S04]  /*78190*/  LDL.LU R57, [R1+0xfb4] ;  /* 0x000fb40001397983 */ /* 0x000ea80000300800 */
[----:B------:R-:W2:Y:S01]  /*781a0*/  LDL.LU R58, [R1+0xfb8] ;  /* 0x000fb800013a7983 */ /* 0x000ea20000300800 */
[----:B------:R-:W-:Y:S03]  /*781b0*/  HMMA.16816.F32 R44, R12, R30, R44 ;  /* 0x0000001e0c2c723c */ /* 0x000fe6000000182c */
[----:B------:R-:W2:Y:S01]  /*781c0*/  LDL.LU R59, [R1+0xfbc] ;  /* 0x000fbc00013b7983 */ /* 0x000ea20000300800 */
[----:B------:R-:W-:-:S02]  /*781d0*/  IMAD.MOV.U32 R2, RZ, RZ, R54 ;  /* 0x000000ffff027224 */ /* 0x000fc400078e0036 */
[----:B------:R-:W-:Y:S01]  /*781e0*/  IMAD.MOV.U32 R0, RZ, RZ, R55 ;  /* 0x000000ffff007224 */ /* 0x000fe200078e0037 */
[----:B---3--:R-:W-:Y:S04]  /*781f0*/  STL.64 [R1+0x36a0], R26 ;  /* 0x0036a01a01007387 */ /* 0x008fe80000100a00 */
[----:B------:R-:W-:Y:S04]  /*78200*/  STL [R1+0x3698], R24 ;  /* 0x0036981801007387 */ /* 0x000fe80000100800 */
[----:B------:R0:W-:Y:S04]  /*78210*/  STL.64 [R1+0x250], R36 ;  /* 0x0002502401007387 */ /* 0x0001e80000100a00 */
[----:B------:R1:W-:Y:S04]  /*78220*/  STL.64 [R1+0x258], R38 ;  /* 0x0002582601007387 */ /* 0x0003e80000100a00 */
[----:B0-----:R-:W3:Y:S04]  /*78230*/  LDL.LU R36, [R1+0xfa0] ;  /* 0x000fa00001247983 */ /* 0x001ee80000300800 */
[----:B------:R-:W3:Y:S04]  /*78240*/  LDL.LU R37, [R1+0xfa4] ;  /* 0x000fa40001257983 */ /* 0x000ee80000300800 */
[----:B-1----:R-:W3:Y:S04]  /*78250*/  LDL.LU R38, [R1+0xfa8] ;  /* 0x000fa80001267983 */ /* 0x002ee80000300800 */
[----:B------:R-:W3:Y:S04]  /*78260*/  LDL.LU R39, [R1+0xfac] ;  /* 0x000fac0001277983 */ /* 0x000ee80000300800 */
[----:B------:R0:W-:Y:S04]  /*78270*/  STL.64 [R1+0x35b0], R22 ;  /* 0x0035b01601007387 */ /* 0x0001e80000100a00 */
[----:B------:R-:W-:Y:S04]  /*78280*/  STL.64 [R1+0x240], R16 ;  /* 0x0002401001007387 */ /* 0x000fe80000100a00 */
[----:B------:R1:W-:Y:S01]  /*78290*/  STL.64 [R1+0x248], R18 ;  /* 0x0002481201007387 */ /* 0x0003e20000100a00 */
[----:B0-----:R-:W-:Y:S01]  /*782a0*/  IMAD.MOV.U32 R23, RZ, RZ, R30 ;  /* 0x000000ffff177224 */ /* 0x001fe200078e001e */
[----:B------:R-:W-:-:S02]  /*782b0*/  MOV R22, R31 ;  /* 0x0000001f00167202 */ /* 0x000fc40000000f00 */
[----:B-1----:R-:W4:Y:S04]  /*782c0*/  LDL.LU.64 R18, [R1+0x3780] ;  /* 0x0037800001127983 */ /* 0x002f280000300a00 */
        /* <DEDUP_REMOVED lines=9> */
[----:B------:R0:W-:Y:S04]  /*78360*/  STL.64 [R1+0x35e8], R22 ;  /* 0x0035e81601007387 */ /* 0x0001e80000100a00 */
[----:B------:R-:W-:Y:S04]  /*78370*/  STL.64 [R1+0x35e0], R20 ;  /* 0x0035e01401007387 */ /* 0x000fe80000100a00 */
[----:B0-----:R-:W2:Y:S02]  /*78380*/  LDL.64 R22, [R1+0x18] ;  /* 0x0000180001167983 */ /* 0x001ea40000100a00 */
[----:B--2---:R-:W-:-:S15]  /*78390*/  HMMA.16816.F32 R4, R12, R22, R4 ;  /* 0x000000160c04723c */ /* 0x004fde0000001804 */
[----:B------:R-:W-:-:S04]  /*783a0*/  NOP ;  /* 0x0000000000007918 */ /* 0x000fc80000000000 */
[----:B------:R-:W-:Y:S04]  /*783b0*/  STL.64 [R1+0x220], R4 ;  /* 0x0002200401007387 */ /* 0x000fe80000100a00 */
[----:B------:R0:W-:Y:S04]  /*783c0*/  STL.64 [R1+0x228], R6 ;  /* 0x0002280601007387 */ /* 0x0001e80000100a00 */
[----:B0-----:R-:W2:Y:S01]  /*783d0*/  LDL.LU.64 R6, [R1+0x3740] ;  /* 0x0037400001067983 */ /* 0x001ea20000300a00 */
[----:B------:R-:W-:Y:S01]  /*783e0*/  HMMA.16816.F32 R56, R12, R30, R56 ;  /* 0x0000001e0c38723c */ /* 0x000fe20000001838 */
[----:B------:R-:W-:-:S02]  /*783f0*/  IMAD.MOV.U32 R5, RZ, RZ, R22 ;  /* 0x000000ffff057224 */ /* 0x000fc400078e0016 */
[----:B------:R-:W-:Y:S01]  /*78400*/  IMAD.MOV.U32 R4, RZ, RZ, R23 ;  /* 0x000000ffff047224 */ /* 0x000fe200078e0017 */
[----:B------:R-:W4:Y:S04]  /*78410*/  LDL.LU R20, [R1+0xf80] ;  /* 0x000f800001147983 */ /* 0x000f280000300800 */
[----:B------:R-:W4:Y:S01]  /*78420*/  LDL.LU R21, [R1+0xf84] ;  /* 0x000f840001157983 */ /* 0x000f220000300800 */
[C---:B---3--:R-:W-:Y:S03]  /*78430*/  HMMA.16816.F32 R36, R12.reuse, R34, R36 ;  /* 0x000000220c24723c */ /* 0x048fe60000001824 */
[----:B------:R-:W4:Y:S04]  /*78440*/  LDL.LU R22, [R1+0xf88] ;  /* 0x000f880001167983 */ /* 0x000f280000300800 */
[----:B------:R-:W4:Y:S01]  /*78450*/  LDL.LU R23, [R1+0xf8c] ;  /* 0x000f8c0001177983 */ /* 0x000f220000300800 */
[----:B--2---:R-:W-:Y:S03]  /*78460*/  HMMA.16816.F32 R8, R12, R6, R8 ;  /* 0x000000060c08723c */ /* 0x004fe60000001808 */
[----:B------:R-:W-:Y:S04]  /*78470*/  STL.64 [R1+0x3578], R6 ;  /* 0x0035780601007387 */ /* 0x000fe80000100a00 */
[----:B------:R0:W-:-:S12]  /*78480*/  STL.64 [R1+0x3600], R4 ;  /* 0x0036000401007387 */ /* 0x0001d80000100a00 */
[----:B------:R1:W-:Y:S04]  /*78490*/  STL.64 [R1+0x210], R8 ;  /* 0x0002100801007387 */ /* 0x0003e80000100a00 */
[----:B------:R2:W-:Y:S04]  /*784a0*/  STL.64 [R1+0x218], R10 ;  /* 0x0002180a01007387 */ /* 0x0005e80000100a00 */
[----:B0-----:R-:W3:Y:S04]  /*784b0*/  LDL.LU R4, [R1+0xf90] ;  /* 0x000f900001047983 */ /* 0x001ee80000300800 */
[----:B------:R-:W3:Y:S04]  /*784c0*/  LDL.LU R5, [R1+0xf94] ;  /* 0x000f940001057983 */ /* 0x000ee80000300800 */
[----:B------:R-:W3:Y:S04]  /*784d0*/  LDL.LU R6, [R1+0xf98] ;  /* 0x000f980001067983 */ /* 0x000ee80000300800 */
[----:B------:R-:W3:Y:S04]  /*784e0*/  LDL.LU R7, [R1+0xf9c] ;  /* 0x000f9c0001077983 */ /* 0x000ee80000300800 */
[----:B-1----:R-:W3:Y:S04]  /*784f0*/  LDL.LU R8, [R1+0xf70] ;  /* 0x000f700001087983 */ /* 0x002ee80000300800 */
[----:B------:R0:W-:Y:S04]  /*78500*/  STL.64 [R1+0x200], R56 ;  /* 0x0002003801007387 */ /* 0x0001e80000100a00 */
[----:B------:R1:W-:Y:S04]  /*78510*/  STL.64 [R1+0x208], R58 ;  /* 0x0002083a01007387 */ /* 0x0003e80000100a00 */
[----:B------:R-:W3:Y:S04]  /*78520*/  LDL.LU R9, [R1+0xf74] ;  /* 0x000f740001097983 */ /* 0x000ee80000300800 */
[----:B--2---:R-:W2:Y:S04]  /*78530*/  LDL.LU R10, [R1+0xf78] ;  /* 0x000f7800010a7983 */ /* 0x004ea80000300800 */
[----:B------:R-:W2:Y:S04]  /*78540*/  LDL.LU R11, [R1+0xf7c] ;  /* 0x000f7c00010b7983 */ /* 0x000ea80000300800 */
[----:B0-----:R-:W2:Y:S04]  /*78550*/  LDL.LU R56, [R1+0xf60] ;  /* 0x000f600001387983 */ /* 0x001ea80000300800 */
[----:B------:R-:W2:Y:S04]  /*78560*/  LDL.LU R57, [R1+0xf64] ;  /* 0x000f640001397983 */ /* 0x000ea80000300800 */
[----:B-1----:R-:W2:Y:S04]  /*78570*/  LDL.LU R58, [R1+0xf68] ;  /* 0x000f6800013a7983 */ /* 0x002ea80000300800 */
[----:B------:R-:W2:Y:S04]  /*78580*/  LDL.LU R59, [R1+0xf6c] ;  /* 0x000f6c00013b7983 */ /* 0x000ea80000300800 */
[----:B------:R-:W-:Y:S04]  /*78590*/  STL.64 [R1+0x3570], R30 ;  /* 0x0035701e01007387 */ /* 0x000fe80000100a00 */
[----:B------:R-:W-:Y:S04]  /*785a0*/  STL.64 [R1+0x1f0], R36 ;  /* 0x0001f02401007387 */ /* 0x000fe80000100a00 */
[----:B------:R0:W-:Y:S04]  /*785b0*/  STL.64 [R1+0x1f8], R38 ;  /* 0x0001f82601007387 */ /* 0x0001e80000100a00 */
[----:B0-----:R-:W3:Y:S01]  /*785c0*/  LDL.LU.64 R38, [R1+0x3738] ;  /* 0x0037380001267983 */ /* 0x001ee20000300a00 */
[----:B------:R-:W-:-:S02]  /*785d0*/  IMAD.MOV.U32 R30, RZ, RZ, R49 ;  /* 0x000000ffff1e7224 */ /* 0x000fc400078e0031 */
[----:B------:R-:W-:Y:S01]  /*785e0*/  IMAD.MOV.U32 R31, RZ, RZ, R48 ;  /* 0x000000ffff1f7224 */ /* 0x000fe200078e0030 */
[----:B------:R-:W2:Y:S04]  /*785f0*/  LDL.LU.64 R36, [R1+0x3730] ;  /* 0x0037300001247983 */ /* 0x000ea80000300a00 */
[----:B------:R-:W-:Y:S04]  /*78600*/  STL.64 [R1+0x3568], R34 ;  /* 0x0035682201007387 */ /* 0x000fe80000100a00 */
[----:B------:R0:W-:Y:S01]  /*78610*/  STL.64 [R1+0x3560], R32 ;  /* 0x0035602001007387 */ /* 0x0001e20000100a00 */
[----:B---3--:R-:W-:-:S15]  /*78620*/  HMMA.16816.F32 R4, R12, R38, R4 ;  /* 0x000000260c04723c */ /* 0x008fde0000001804 */
[----:B------:R-:W-:-:S04]  /*78630*/  NOP ;  /* 0x0000000000007918 */ /* 0x000fc80000000000 */
[----:B------:R-:W-:Y:S04]  /*78640*/  STL.64 [R1+0x1e0], R4 ;  /* 0x0001e00401007387 */ /* 0x000fe80000100a00 */
[----:B------:R4:W-:Y:S04]  /*78650*/  STL.64 [R1+0x1e8], R6 ;  /* 0x0001e80601007387 */ /* 0x0009e80000100a00 */
[----:B------:R-:W-:Y:S04]  /*78660*/  STL.64 [R1+0x3608], R30 ;  /* 0x0036081e01007387 */ /* 0x000fe80000100a00 */
[----:B0-----:R-:W3:Y:S04]  /*78670*/  LDL.LU R32, [R1+0xe40] ;  /* 0x000e400001207983 */ /* 0x001ee80000300800 */
[----:B------:R-:W3:Y:S04]  /*78680*/  LDL.LU R33, [R1+0xe44] ;  /* 0x000e440001217983 */ /* 0x000ee80000300800 */
[----:B------:R-:W2:Y:S04]  /*78690*/  LDL.LU R34, [R1+0xe48] ;  /* 0x000e480001227983 */ /* 0x000ea80000300800 */
[----:B------:R-:W2:Y:S01]  /*786a0*/  LDL.LU R35, [R1+0xe4c] ;  /* 0x000e4c0001237983 */ /* 0x000ea20000300800 */
[----:B----4-:R-:W-:Y:S03]  /*786b0*/  HMMA.16816.F32 R4, R12, R42, R20 ;  /* 0x0000002a0c04723c */ /* 0x010fe60000001814 */
[----:B--2---:R-:W-:Y:S04]  /*786c0*/  STL.64 [R1+0x3618], R34 ;  /* 0x0036182201007387 */ /* 0x004fe80000100a00 */
[----:B---3--:R-:W-:Y:S04]  /*786d0*/  STL.64 [R1+0x3610], R32 ;  /* 0x0036102001007387 */ /* 0x008fe80000100a00 */
[----:B------:R0:W-:Y:S02]  /*786e0*/  STL.64 [R1+0x3580], R38 ;  /* 0x0035802601007387 */ /* 0x0001e40000100a00 */
[----:B0-----:R-:W-:-:S02]  /*786f0*/  IMAD.MOV.U32 R38, RZ, RZ, R41 ;  /* 0x000000ffff267224 */ /* 0x001fc400078e0029 */
[----:B------:R-:W-:-:S05]  /*78700*/  IMAD.MOV.U32 R39, RZ, RZ, R40 ;  /* 0x000000ffff277224 */ /* 0x000fca00078e0028 */
[----:B------:R-:W-:Y:S04]  /*78710*/  STL.64 [R1+0x3620], R38 ;  /* 0x0036202601007387 */ /* 0x000fe80000100a00 */
[----:B------:R0:W-:Y:S04]  /*78720*/  STL.64 [R1+0x3588], R42 ;  /* 0x0035882a01007387 */ /* 0x0001e80000100a00 */
[----:B------:R-:W2:Y:S04]  /*78730*/  LDL.LU R40, [R1+0xe50] ;  /* 0x000e500001287983 */ /* 0x000ea80000300800 */
[----:B------:R-:W-:Y:S04]  /*78740*/  STL.64 [R1+0x1d0], R4 ;  /* 0x0001d00401007387 */ /* 0x000fe80000100a00 */
[----:B------:R1:W-:Y:S04]  /*78750*/  STL.64 [R1+0x1d8], R6 ;  /* 0x0001d80601007387 */ /* 0x0003e80000100a00 */
[----:B------:R-:W2:Y:S04]  /*78760*/  LDL.LU R41, [R1+0xe54] ;  /* 0x000e540001297983 */ /* 0x000ea80000300800 */
[----:B0-----:R-:W3:Y:S04]  /*78770*/  LDL.LU R42, [R1+0xe58] ;  /* 0x000e5800012a7983 */ /* 0x001ee80000300800 */
[----:B------:R-:W3:Y:S01]  /*78780*/  LDL.LU R43, [R1+0xe5c] ;  /* 0x000e5c00012b7983 */ /* 0x000ee20000300800 */
[----:B-1----:R-:W-:Y:S01]  /*78790*/  HMMA.16816.F32 R4, R12, R46, R8 ;  /* 0x0000002e0c04723c */ /* 0x002fe20000001808 */
[----:B------:R-:W-:-:S02]  /*787a0*/  IMAD.MOV.U32 R10, RZ, RZ, R19 ;  /* 0x000000ffff0a7224 */ /* 0x000fc400078e0013 */
[----:B------:R-:W-:Y:S01]  /*787b0*/  IMAD.MOV.U32 R11, RZ, RZ, R16 ;  /* 0x000000ffff0b7224 */ /* 0x000fe200078e0010 */
[----:B---3--:R-:W-:Y:S04]  /*787c0*/  STL.64 [R1+0x3630], R42 ;  /* 0x0036302a01007387 */ /* 0x008fe80000100a00 */
[----:B--2---:R-:W-:Y:S04]  /*787d0*/  STL.64 [R1+0x3628], R40 ;  /* 0x0036282801007387 */ /* 0x004fe80000100a00 */
[----:B------:R-:W-:Y:S07]  /*787e0*/  STL.64 [R1+0x3558], R46 ;  /* 0x0035582e01007387 */ /* 0x000fee0000100a00 */
[----:B------:R-:W-:Y:S04]  /*787f0*/  STL.64 [R1+0x1c0], R4 ;  /* 0x0001c00401007387 */ /* 0x000fe80000100a00 */
[----:B------:R0:W-:Y:S02]  /*78800*/  STL.64 [R1+0x1c8], R6 ;  /* 0x0001c80601007387 */ /* 0x0001e40000100a00 */
[----:B0-----:R-:W-:Y:S01]  /*78810*/  HMMA.16816.F32 R4, R12, R50, R56 ;  /* 0x000000320c04723c */ /* 0x001fe20000001838 */
[----:B------:R-:W-:-:S02]  /*78820*/  IMAD.MOV.U32 R46, RZ, RZ, R61 ;  /* 0x000000ffff2e7224 */ /* 0x000fc400078e003d */
[----:B------:R-:W-:Y:S01]  /*78830*/  IMAD.MOV.U32 R47, RZ, RZ, R18 ;  /* 0x000000ffff2f7224 */ /* 0x000fe200078e0012 */
[----:B------:R-:W2:Y:S04]  /*78840*/  LDL.LU R61, [R1+0x372c] ;  /* 0x00372c00013d7983 */ /* 0x000ea80000300800 */
[----:B------:R-:W3:Y:S04]  /*78850*/  LDL.LU R18, [R1+0x3728] ;  /* 0x0037280001127983 */ /* 0x000ee80000300800 */
[----:B------:R-:W-:Y:S04]  /*78860*/  STL.64 [R1+0x3638], R46 ;  /* 0x0036382e01007387 */ /* 0x000fe80000100a00 */
[----:B------:R-:W4:Y:S04]  /*78870*/  LDL.LU R19, [R1+0x3724] ;  /* 0x0037240001137983 */ /* 0x000f280000300800 */
[----:B------:R0:W-:Y:S04]  /*78880*/  STL.64 [R1+0x1b0], R4 ;  /* 0x0001b00401007387 */ /* 0x0001e80000100a00 */
[----:B------:R1:W-:Y:S04]  /*78890*/  STL.64 [R1+0x1b8], R6 ;  /* 0x0001b80601007387 */ /* 0x0003e80000100a00 */
[----:B------:R-:W2:Y:S04]  /*788a0*/  LDL.LU R16, [R1+0x3720] ;  /* 0x0037200001107983 */ /* 0x000ea80000300800 */
[----:B------:R-:W-:Y:S04]  /*788b0*/  STL.64 [R1+0x3640], R10 ;  /* 0x0036400a01007387 */ /* 0x000fe80000100a00 */
[----:B0-----:R-:W2:Y:S04]  /*788c0*/  LDL.LU R4, [R1+0xe90] ;  /* 0x000e900001047983 */ /* 0x001ea80000300800 */
[----:B------:R-:W2:Y:S04]  /*788d0*/  LDL.LU R5, [R1+0xe94] ;  /* 0x000e940001057983 */ /* 0x000ea80000300800 */
[----:B-1----:R-:W2:Y:S04]  /*788e0*/  LDL.LU R6, [R1+0xe98] ;  /* 0x000e980001067983 */ /* 0x002ea80000300800 */
        /* <DEDUP_REMOVED lines=24> */
[----:B------:R-:W-:Y:S02]  /*78a70*/  IMAD.MOV.U32 R47, RZ, RZ, R53 ;  /* 0x000000ffff2f7224 */ /* 0x000fe400078e0035 */
[----:B0-----:R-:W-:Y:S02]  /*78a80*/  IMAD.MOV.U32 R6, RZ, RZ, R29 ;  /* 0x000000ffff067224 */ /* 0x001fe400078e001d */
[----:B------:R-:W-:Y:S01]  /*78a90*/  IMAD.MOV.U32 R7, RZ, RZ, R28 ;  /* 0x000000ffff077224 */ /* 0x000fe200078e001c */
[----:B--2---:R0:W-:Y:S04]  /*78aa0*/  STL.64 [R1+0x3680], R42 ;  /* 0x0036802a01007387 */ /* 0x0041e80000100a00 */
[----:B------:R-:W-:Y:S04]  /*78ab0*/  STL.64 [R1+0x3678], R40 ;  /* 0x0036782801007387 */ /* 0x000fe80000100a00 */
[----:B------:R-:W2:Y:S04]  /*78ac0*/  LDL.LU R55, [R1+0x370c] ;  /* 0x00370c0001377983 */ /* 0x000ea80000300800 */
[----:B------:R-:W2:Y:S04]  /*78ad0*/  LDL.LU R53, [R1+0x3708] ;  /* 0x0037080001357983 */ /* 0x000ea80000300800 */
[----:B------:R-:W-:Y:S04]  /*78ae0*/  STL.64 [R1+0x3688], R46 ;  /* 0x0036882e01007387 */ /* 0x000fe80000100a00 */
[----:B------:R0:W-:Y:S04]  /*78af0*/  STL.64 [R1+0x3690], R6 ;  /* 0x0036900601007387 */ /* 0x0001e80000100a00 */
[----:B------:R-:W2:Y:S04]  /*78b00*/  LDL.LU R28, [R1+0xed0] ;  /* 0x000ed000011c7983 */ /* 0x000ea80000300800 */
[----:B------:R-:W2:Y:S04]  /*78b10*/  LDL.LU R29, [R1+0xed4] ;  /* 0x000ed400011d7983 */ /* 0x000ea80000300800 */
[----:B-1----:R-:W2:Y:S04]  /*78b20*/  LDL.LU R30, [R1+0xed8] ;  /* 0x000ed800011e7983 */ /* 0x002ea80000300800 */
        /* <DEDUP_REMOVED lines=13> */
[----:B------:R0:W-:Y:S04]  /*78c00*/  STL.64 [R1+0x36c0], R36 ;  /* 0x0036c02401007387 */ /* 0x0001e80000100a00 */
[----:B------:R2:W-:Y:S04]  /*78c10*/  STL.64 [R1+0x36d0], R42 ;  /* 0x0036d02a01007387 */ /* 0x0005e80000100a00 */
[----:B------:R-:W2:Y:S04]  /*78c20*/  LDL.LU R4, [R1+0xf00] ;  /* 0x000f000001047983 */ /* 0x000ea80000300800 */
[----:B------:R-:W2:Y:S04]  /*78c30*/  LDL.LU R5, [R1+0xf04] ;  /* 0x000f040001057983 */ /* 0x000ea80000300800 */
[----:B------:R-:W2:Y:S04]  /*78c40*/  LDL.LU R6, [R1+0xf08] ;  /* 0x000f080001067983 */ /* 0x000ea80000300800 */
[----:B------:R-:W2:Y:S01]  /*78c50*/  LDL.LU R7, [R1+0xf0c] ;  /* 0x000f0c0001077983 */ /* 0x000ea20000300800 */
[----:B-1----:R-:W-:-:S03]  /*78c60*/  IMAD.MOV.U32 R35, RZ, RZ, R16 ;  /* 0x000000ffff237224 */ /* 0x002fc600078e0010 */
[----:B--2---:R-:W-:Y:S04]  /*78c70*/  STL.64 [R1+0x36e0], R6 ;  /* 0x0036e00601007387 */ /* 0x004fe80000100a00 */
        /* <DEDUP_REMOVED lines=9> */
[----:B------:R-:W-:Y:S01]  /*78d10*/  IMAD.MOV.U32 R34, RZ, RZ, R17 ;  /* 0x000000ffff227224 */ /* 0x000fe200078e0011 */
[----:B----4-:R-:W-:Y:S01]  /*78d20*/  MOV R26, R19 ;  /* 0x00000013001a7202 */ /* 0x010fe20000000f00 */
[----:B---3--:R-:W-:Y:S01]  /*78d30*/  IMAD.MOV.U32 R27, RZ, RZ, R18 ;  /* 0x000000ffff1b7224 */ /* 0x008fe200078e0012 */
[----:B------:R-:W3:Y:S04]  /*78d40*/  LDL.LU R16, [R1+0xf40] ;  /* 0x000f400001107983 */ /* 0x000ee80000300800 */
[----:B------:R-:W3:Y:S04]  /*78d50*/  LDL.LU R17, [R1+0xf44] ;  /* 0x000f440001117983 */ /* 0x000ee80000300800 */
[----:B------:R-:W3:Y:S04]  /*78d60*/  LDL.LU R18, [R1+0xf48] ;  /* 0x000f480001127983 */ /* 0x000ee80000300800 */
[----:B------:R-:W3:Y:S04]  /*78d70*/  LDL.LU R19, [R1+0xf4c] ;  /* 0x000f4c0001137983 */ /* 0x000ee80000300800 */
[----:B0-----:R-:W4:Y:S04]  /*78d80*/  LDL.LU R36, [R1+0xf20] ;  /* 0x000f200001247983 */ /* 0x001f280000300800 */
[----:B------:R-:W4:Y:S04]  /*78d90*/  LDL.LU R37, [R1+0xf24] ;  /* 0x000f240001257983 */ /* 0x000f280000300800 */
[----:B------:R-:W4:Y:S04]  /*78da0*/  LDL.LU R38, [R1+0xf28] ;  /* 0x000f280001267983 */ /* 0x000f280000300800 */
[----:B------:R-:W4:Y:S01]  /*78db0*/  LDL.LU R39, [R1+0xf2c] ;  /* 0x000f2c0001277983 */ /* 0x000f220000300800 */
[----:B------:R-:W-:-:S03]  /*78dc0*/  IMAD.MOV.U32 R43, RZ, RZ, R44 ;  /* 0x000000ffff2b7224 */ /* 0x000fc600078e002c */
[----:B-1----:R-:W3:Y:S01]  /*78dd0*/  LDL.LU R4, [R1+0xf30] ;  /* 0x000f300001047983 */ /* 0x002ee20000300800 */
[----:B------:R-:W-:-:S03]  /*78de0*/  IMAD.MOV.U32 R42, RZ, RZ, R45 ;  /* 0x000000ffff2a7224 */ /* 0x000fc600078e002d */
        /* <DEDUP_REMOVED lines=24> */
[----:B0-----:R-:W3:Y:S04]  /*78f70*/  LDL.LU.64 R58, [R1+0x3700] ;  /* 0x00370000013a7983 */ /* 0x001ee80000300a00 */
[----:B------:R-:W2:Y:S04]  /*78f80*/  LDL.LU.64 R56, [R1+0x36f8] ;  /* 0x0036f80001387983 */ /* 0x000ea80000300a00 */
[----:B------:R0:W-:Y:S04]  /*78f90*/  STL.64 [R1+0x3598], R54 ;  /* 0x0035983601007387 */ /* 0x0001e80000100a00 */
[----:B------:R-:W-:Y:S01]  /*78fa0*/  STL [R1+0x3590], R53 ;  /* 0x0035903501007387 */ /* 0x000fe20000100800 */
[----:B---3--:R-:W-:Y:S03]  /*78fb0*/  HMMA.16816.F32 R12, R12, R58, R16 ;  /* 0x0000003a0c0c723c */ /* 0x008fe60000001810 */
[----:B------:R-:W3:Y:S04]  /*78fc0*/  LDL.LU.64 R18, [R1+0x36f0] ;  /* 0x0036f00001127983 */ /* 0x000ee80000300a00 */
[----:B------:R-:W3:Y:S01]  /*78fd0*/  LDL.LU.64 R16, [R1+0x36e8] ;  /* 0x0036e80001107983 */ /* 0x000ee20000300a00 */
[----:B0-----:R-:W-:-:S11]  /*78fe0*/  IMAD.MOV.U32 R55, RZ, RZ, R25 ;  /* 0x000000ffff377224 */ /* 0x001fd600078e0019 */
[----:B------:R-:W-:Y:S04]  /*78ff0*/  STL.64 [R1+0x190], R12 ;  /* 0x0001900c01007387 */ /* 0x000fe80000100a00 */
[----:B------:R-:W-:Y:S04]  /*79000*/  STL.64 [R1+0x198], R14 ;  /* 0x0001980e01007387 */ /* 0x000fe80000100a00 */
[----:B------:R-:W-:Y:S04]  /*79010*/  STL.64 [R1+0x35a8], R58 ;  /* 0x0035a83a01007387 */ /* 0x000fe80000100a00 */
[----:B--2---:R0:W-:Y:S04]  /*79020*/  STL.64 [R1+0x35a0], R56 ;  /* 0x0035a03801007387 */ /* 0x0041e80000100a00 */
[----:B0-----:R-:W2:Y:S04]  /*79030*/  LDL.LU R56, [R1+0xe70] ;  /* 0x000e700001387983 */ /* 0x001ea80000300800 */
[----:B------:R-:W2:Y:S04]  /*79040*/  LDL.LU R57, [R1+0xe74] ;  /* 0x000e740001397983 */ /* 0x000ea80000300800 */
[----:B------:R-:W2:Y:S04]  /*79050*/  LDL.LU R58, [R1+0xe78] ;  /* 0x000e7800013a7983 */ /* 0x000ea80000300800 */
[----:B------:R-:W2:Y:S01]  /*79060*/  LDL.LU R59, [R1+0xe7c] ;  /* 0x000e7c00013b7983 */ /* 0x000ea20000300800 */
[C---:B---3--:R-:W-:Y:S03]  /*79070*/  HMMA.16816.F32 R40, R16.reuse, R42, R4 ;  /* 0x0000002a1028723c */ /* 0x048fe60000001804 */
[----:B------:R-:W3:Y:S04]  /*79080*/  LDL.LU.64 R6, [R1+0x36e0] ;  /* 0x0036e00001067983 */ /* 0x000ee80000300a00 */
[----:B------:R-:W3:Y:S01]  /*79090*/  LDL.LU.64 R4, [R1+0x36d8] ;  /* 0x0036d80001047983 */ /* 0x000ee20000300a00 */
[C---:B----4-:R-:W-:Y:S08]  /*790a0*/  HMMA.16816.F32 R32, R16.reuse, R34, R36 ;  /* 0x000000221020723c */ /* 0x050ff00000001824 */
[C---:B------:R-:W-:Y:S03]  /*790b0*/  HMMA.16816.F32 R24, R16.reuse, R26, R28 ;  /* 0x0000001a1018723c */ /* 0x040fe6000000181c */
[----:B------:R-:W-:Y:S04]  /*790c0*/  STL.64 [R1+0x950], R40 ;  /* 0x0009502801007387 */ /* 0x000fe80000100a00 */
[----:B------:R0:W-:Y:S04]  /*790d0*/  STL.64 [R1+0x958], R42 ;  /* 0x0009582a01007387 */ /* 0x0001e80000100a00 */
[----:B0-----:R-:W4:Y:S04]  /*790e0*/  LDL.LU.64 R42, [R1+0x36d0] ;  /* 0x0036d000012a7983 */ /* 0x001f280000300a00 */
[----:B------:R-:W2:Y:S04]  /*790f0*/  LDL.LU.64 R38, [R1+0x36c8] ;  /* 0x0036c80001267983 */ /* 0x000ea80000300a00 */
        /* <DEDUP_REMOVED lines=9> */
[----:B------:R-:W2:Y:S01]  /*79190*/  LDL.LU R24, [R1+0x3698] ;  /* 0x0036980001187983 */ /* 0x000ea20000300800 */
[C---:B----4-:R-:W-:Y:S08]  /*791a0*/  HMMA.16816.F32 R40, R16.reuse, R42, R44 ;  /* 0x0000002a1028723c */ /* 0x050ff0000000182c */
[----:B---3--:R-:W-:-:S15]  /*791b0*/  HMMA.16816.F32 R4, R16, R26, R4 ;  /* 0x0000001a1004723c */ /* 0x008fde0000001804 */
[----:B------:R-:W-:-:S04]  /*791c0*/  NOP ;  /* 0x0000000000007918 */ /* 0x000fc80000000000 */
[----:B------:R-:W-:Y:S04]  /*791d0*/  STL.64 [R1+0x8f0], R4 ;  /* 0x0008f00401007387 */ /* 0x000fe80000100a00 */
[----:B------:R0:W-:Y:S04]  /*791e0*/  STL.64 [R1+0x8f8], R6 ;  /* 0x0008f80601007387 */ /* 0x0001e80000100a00 */
[----:B0-----:R-:W3:Y:S04]  /*791f0*/  LDL.LU.64 R6, [R1+0x3690] ;  /* 0x0036900001067983 */ /* 0x001ee80000300a00 */
[----:B------:R-:W-:Y:S04]  /*79200*/  STL.64 [R1+0x35b8], R26 ;  /* 0x0035b81a01007387 */ /* 0x000fe80000100a00 */
[----:B------:R-:W4:Y:S01]  /*79210*/  LDL.LU.64 R46, [R1+0x3688] ;  /* 0x00368800012e7983 */ /* 0x000f220000300a00 */
[C---:B--2---:R-:W-:Y:S03]  /*79220*/  HMMA.16816.F32 R32, R16.reuse, R34, R36 ;  /* 0x000000221020723c */ /* 0x044fe60000001824 */
        /* <DEDUP_REMOVED lines=13> */
[----:B------:R0:W-:Y:S04]  /*79300*/  STL.64 [R1+0x548], R6 ;  /* 0x0005480601007387 */ /* 0x0001e80000100a00 */
[----:B0-----:R-:W4:Y:S04]  /*79310*/  LDL.LU.64 R6, [R1+0x3650] ;  /* 0x0036500001067983 */ /* 0x001f280000300a00 */
        /* <DEDUP_REMOVED lines=10> */
[----:B0-----:R-:W2:Y:S01]  /*793c0*/  LDL.LU.64 R38, [R1+0x3620] ;  /* 0x0036200001267983 */ /* 0x001ea20000300a00 */
[----:B---3--:R-:W-:Y:S03]  /*793d0*/  HMMA.16816.F32 R28, R16, R30, R32 ;  /* 0x0000001e101c723c */ /* 0x008fe60000001820 */
[----:B------:R-:W3:Y:S04]  /*793e0*/  LDL.LU.64 R34, [R1+0x3618] ;  /* 0x0036180001227983 */ /* 0x000ee80000300a00 */
[----:B------:R-:W3:-:S12]  /*793f0*/  LDL.LU.64 R32, [R1+0x3610] ;  /* 0x0036100001207983 */ /* 0x000ed80000300a00 */
[----:B------:R-:W-:Y:S04]  /*79400*/  STL.64 [R1+0x510], R28 ;  /* 0x0005101c01007387 */ /* 0x000fe80000100a00 */
[----:B------:R0:W-:Y:S04]  /*79410*/  STL.64 [R1+0x518], R30 ;  /* 0x0005181e01007387 */ /* 0x0001e80000100a00 */
[----:B0-----:R-:W3:Y:S01]  /*79420*/  LDL.LU.64 R30, [R1+0x3608] ;  /* 0x00360800011e7983 */ /* 0x001ee20000300a00 */
[----:B----4-:R-:W-:Y:S03]  /*79430*/  HMMA.16816.F32 R8, R16, R10, R4 ;  /* 0x0000000a1008723c */ /* 0x010fe60000001804 */
[----:B------:R-:W4:-:S15]  /*79440*/  LDL.LU.64 R4, [R1+0x3600] ;  /* 0x0036000001047983 */ /* 0x000f1e0000300a00 */
[----:B------:R-:W-:Y:S01]  /*79450*/  NOP ;  /* 0x0000000000007918 */ /* 0x000fe20000000000 */
[----:B------:R-:W-:Y:S04]  /*79460*/  STL.64 [R1+0x500], R8 ;  /* 0x0005000801007387 */ /* 0x000fe80000100a00 */
[----:B------:R0:W-:Y:S04]  /*79470*/  STL.64 [R1+0x508], R10 ;  /* 0x0005080a01007387 */ /* 0x0001e80000100a00 */
[----:B0-----:R-:W4:Y:S01]  /*79480*/  LDL.LU.64 R10, [R1+0x35f8] ;  /* 0x0035f800010a7983 */ /* 0x001f220000300a00 */
[----:B------:R-:W-:Y:S01]  /*79490*/  IMAD.MOV.U32 R54, RZ, RZ, R52 ;  /* 0x000000ffff367224 */ /* 0x000fe200078e0034 */
[C---:B--2---:R-:W-:Y:S02]  /*794a0*/  HMMA.16816.F32 R44, R16.reuse, R46, R48 ;  /* 0x0000002e102c723c */ /* 0x044fe40000001830 */
[----:B------:R-:W2:Y:S06]  /*794b0*/  LDL.LU.64 R8, [R1+0x35f0] ;  /* 0x0035f00001087983 */ /* 0x000eac0000300a00 */
[C---:B------:R-:W-:Y:S08]  /*794c0*/  HMMA.16816.F32 R52, R16.reuse, R54, R56 ;  /* 0x000000361034723c */ /* 0x040ff00000001838 */
[C---:B------:R-:W-:Y:S08]  /*794d0*/  HMMA.16816.F32 R36, R16.reuse, R38, R40 ;  /* 0x000000261024723c */ /* 0x040ff00000001828 */
[C---:B---3--:R-:W-:Y:S08]  /*794e0*/  HMMA.16816.F32 R28, R16.reuse, R30, R32 ;  /* 0x0000001e101c723c */ /* 0x048ff00000001820 */
[----:B----4-:R-:W-:-:S15]  /*794f0*/  HMMA.16816.F32 R20, R16, R10, R20 ;  /* 0x0000000a1014723c */ /* 0x010fde0000001814 */
[----:B------:R-:W-:-:S04]  /*79500*/  NOP ;  /* 0x0000000000007918 */ /* 0x000fc80000000000 */
[----:B------:R-:W-:Y:S04]  /*79510*/  STL.64 [R1+0x4f0], R20 ;  /* 0x0004f01401007387 */ /* 0x000fe80000100a00 */
[----:B------:R0:W-:Y:S04]  /*79520*/  STL.64 [R1+0x4f8], R22 ;  /* 0x0004f81601007387 */ /* 0x0001e80000100a00 */
[----:B0-----:R-:W3:Y:S04]  /*79530*/  LDL.LU.64 R22, [R1+0x35e8] ;  /* 0x0035e80001167983 */ /* 0x001ee80000300a00 */
[----:B------:R-:W4:Y:S04]  /*79540*/  LDL.LU.64 R20, [R1+0x35e0] ;  /* 0x0035e00001147983 */ /* 0x000f280000300a00 */
[----:B------:R0:W-:Y:S04]  /*79550*/  STL.64 [R1+0x3510], R10 ;  /* 0x0035100a01007387 */ /* 0x0001e80000100a00 */
[----:B------:R-:W-:Y:S04]  /*79560*/  STL.64 [R1+0x4e0], R52 ;  /* 0x0004e03401007387 */ /* 0x000fe80000100a00 */
[----:B------:R-:W-:Y:S04]  /*79570*/  STL.64 [R1+0x4e8], R54 ;  /* 0x0004e83601007387 */ /* 0x000fe80000100a00 */
[----:B------:R-:W-:Y:S01]  /*79580*/  STL.64 [R1+0x4d0], R44 ;  /* 0x0004d02c01007387 */ /* 0x000fe20000100a00 */
[----:B0-----:R-:W-:-:S02]  /*79590*/  IMAD.MOV.U32 R10, RZ, RZ, R5 ;  /* 0x000000ffff0a7224 */ /* 0x001fc400078e0005 */
[----:B------:R-:W-:Y:S01]  /*795a0*/  IMAD.MOV.U32 R11, RZ, RZ, R4 ;  /* 0x000000ffff0b7224 */ /* 0x000fe200078e0004 */
[----:B------:R2:W-:Y:S04]  /*795b0*/  STL.64 [R1+0x4d8], R46 ;  /* 0x0004d82e01007387 */ /* 0x0005e80000100a00 */
[----:B------:R-:W-:Y:S04]  /*795c0*/  STL.64 [R1+0x4b0], R28 ;  /* 0x0004b01c01007387 */ /* 0x000fe80000100a00 */
[----:B------:R-:W-:Y:S04]  /*795d0*/  STL.64 [R1+0x4c0], R36 ;  /* 0x0004c02401007387 */ /* 0x000fe80000100a00 */
[----:B------:R3:W-:Y:S04]  /*795e0*/  STL.64 [R1+0x4c8], R38 ;  /* 0x0004c82601007387 */ /* 0x0007e80000100a00 */
[----:B------:R-:W-:Y:S04]  /*795f0*/  STL.64 [R1+0x4b8], R30 ;  /* 0x0004b81e01007387 */ /* 0x000fe80000100a00 */
[----:B------:R0:W-:Y:S04]  /*79600*/  STL.64 [R1+0x35c0], R10 ;  /* 0x0035c00a01007387 */ /* 0x0001e80000100a00 */
[----:B------:R-:W4:Y:S04]  /*79610*/  LDL.LU R4, [R1+0xdd0] ;  /* 0x000dd00001047983 */ /* 0x000f280000300800 */
[----:B------:R-:W4:Y:S04]  /*79620*/  LDL.LU R5, [R1+0xdd4] ;  /* 0x000dd40001057983 */ /* 0x000f280000300800 */
[----:B------:R-:W4:Y:S04]  /*79630*/  LDL.LU R6, [R1+0xdd8] ;  /* 0x000dd80001067983 */ /* 0x000f280000300800 */
[----:B------:R-:W4:Y:S01]  /*79640*/  LDL.LU R7, [R1+0xddc] ;  /* 0x000ddc0001077983 */ /* 0x000f220000300800 */
[----:B--2---:R-:W-:-:S02]  /*79650*/  IMAD.MOV.U32 R47, RZ, RZ, R8 ;  /* 0x000000ffff2f7224 */ /* 0x004fc400078e0008 */
[----:B------:R-:W-:Y:S02]  /*79660*/  IMAD.MOV.U32 R46, RZ, RZ, R9 ;  /* 0x000000ffff2e7224 */ /* 0x000fe400078e0009 */
[----:B---3--:R-:W-:Y:S02]  /*79670*/  IMAD.MOV.U32 R38, RZ, RZ, R23 ;  /* 0x000000ffff267224 */ /* 0x008fe400078e0017 */
[----:B------:R-:W-:Y:S02]  /*79680*/  IMAD.MOV.U32 R39, RZ, RZ, R22 ;  /* 0x000000ffff277224 */ /* 0x000fe400078e0016 */
[----:B------:R-:W-:Y:S01]  /*79690*/  IMAD.MOV.U32 R22, RZ, RZ, R24 ;  /* 0x000000ffff167224 */ /* 0x000fe200078e0018 */
[----:B----4-:R-:W-:Y:S04]  /*796a0*/  STL.64 [R1+0x35d0], R6 ;  /* 0x0035d00601007387 */ /* 0x010fe80000100a00 */
[----:B------:R-:W-:Y:S04]  /*796b0*/  STL.64 [R1+0x35c8], R4 ;  /* 0x0035c80401007387 */ /* 0x000fe80000100a00 */
[----:B------:R1:W-:Y:S04]  /*796c0*/  STL.64 [R1+0x35d8], R38 ;  /* 0x0035d82601007387 */ /* 0x0003e80000100a00 */
[----:B------:R-:W2:Y:S04]  /*796d0*/  LDL.LU R8, [R1+0xe20] ;  /* 0x000e200001087983 */ /* 0x000ea80000300800 */
[----:B------:R-:W2:Y:S04]  /*796e0*/  LDL.LU R9, [R1+0xe24] ;  /* 0x000e240001097983 */ /* 0x000ea80000300800 */
[----:B0-----:R-:W2:Y:S04]  /*796f0*/  LDL.LU R10, [R1+0xe28] ;  /* 0x000e2800010a7983 */ /* 0x001ea80000300800 */
[----:B------:R-:W2:Y:S04]  /*79700*/  LDL.LU R11, [R1+0xe2c] ;  /* 0x000e2c00010b7983 */ /* 0x000ea80000300800 */
[----:B------:R-:W3:Y:S04]  /*79710*/  LDL.LU R36, [R1+0xe30] ;  /* 0x000e300001247983 */ /* 0x000ee80000300800 */
[----:B------:R-:W3:Y:S04]  /*79720*/  LDL.LU R37, [R1+0xe34] ;  /* 0x000e340001257983 */ /* 0x000ee80000300800 */
[----:B-1----:R-:W3:Y:S04]  /*79730*/  LDL.LU R38, [R1+0xe38] ;  /* 0x000e380001267983 */ /* 0x002ee80000300800 */
[----:B------:R-:W3:Y:S04]  /*79740*/  LDL.LU R39, [R1+0xe3c] ;  /* 0x000e3c0001277983 */ /* 0x000ee80000300800 */
[----:B------:R-:W4:Y:S04]  /*79750*/  LDL.LU R24, [R1+0xe10] ;  /* 0x000e100001187983 */ /* 0x000f280000300800 */
[----:B------:R-:W4:Y:S04]  /*79760*/  LDL.LU R25, [R1+0xe14] ;  /* 0x000e140001197983 */ /* 0x000f280000300800 */
[----:B------:R-:W4:Y:S04]  /*79770*/  LDL.LU R26, [R1+0xe18] ;  /* 0x000e1800011a7983 */ /* 0x000f280000300800 */
[----:B------:R-:W4:Y:S01]  /*79780*/  LDL.LU R27, [R1+0xe1c] ;  /* 0x000e1c00011b7983 */ /* 0x000f220000300800 */
[----:B------:R-:W-:-:S02]  /*79790*/  IMAD.MOV.U32 R6, RZ, RZ, R20 ;  /* 0x000000ffff067224 */ /* 0x000fc400078e0014 */
[----:B------:R-:W-:Y:S01]  /*797a0*/  IMAD.MOV.U32 R7, RZ, RZ, R3 ;  /* 0x000000ffff077224 */ /* 0x000fe200078e0003 */
        /* <DEDUP_REMOVED lines=24> */
[----:B------:R-:W4:Y:S04]  /*79930*/  LDL.LU R12, [R1+0xd90] ;  /* 0x000d9000010c7983 */ /* 0x000f280000300800 */
[----:B------:R-:W4:Y:S04]  /*79940*/  LDL.LU R13, [R1+0xd94] ;  /* 0x000d9400010d7983 */ /* 0x000f280000300800 */
[----:B0-----:R-:W4:Y:S04]  /*79950*/  LDL.LU R14, [R1+0xd98] ;  /* 0x000d9800010e7983 */ /* 0x001f280000300800 */
[----:B------:R-:W4:Y:S01]  /*79960*/  LDL.LU R15, [R1+0xd9c] ;  /* 0x000d9c00010f7983 */ /* 0x000f220000300800 */
[C---:B--2---:R-:W-:Y:S08]  /*79970*/  HMMA.16816.F32 R44, R16.reuse, R46, R8 ;  /* 0x0000002e102c723c */ /* 0x044ff00000001808 */
[C---:B---3--:R-:W-:Y:S01]  /*79980*/  HMMA.16816.F32 R4, R16.reuse, R6, R36 ;  /* 0x000000061004723c */ /* 0x048fe20000001824 */
[----:B------:R-:W2:Y:S07]  /*79990*/  LDL.LU.64 R38, [R1+0x35d8] ;  /* 0x0035d80001267983 */ /* 0x000eae0000300a00 */
[----:B----4-:R-:W-:Y:S11]  /*799a0*/  HMMA.16816.F32 R20, R16, R22, R24 ;  /* 0x000000161014723c */ /* 0x010ff60000001818 */
[----:B------:R-:W-:Y:S04]  /*799b0*/  STL.64 [R1+0x4a0], R4 ;  /* 0x0004a00401007387 */ /* 0x000fe80000100a00 */
[----:B------:R0:W-:Y:S04]  /*799c0*/  STL.64 [R1+0x4a8], R6 ;  /* 0x0004a80601007387 */ /* 0x0001e80000100a00 */
[----:B0-----:R-:W3:Y:S04]  /*799d0*/  LDL.LU.64 R6, [R1+0x35d0] ;  /* 0x0035d00001067983 */ /* 0x001ee80000300a00 */
        /* <DEDUP_REMOVED lines=11> */
[----:B0-----:R-:W4:Y:S01]  /*79a90*/  LDL.LU.64 R22, [R1+0x35b0] ;  /* 0x0035b00001167983 */ /* 0x001f220000300a00 */
[----:B------:R-:W-:-:S02]  /*79aa0*/  IMAD.MOV.U32 R54, RZ, RZ, R2 ;  /* 0x000000ffff367224 */ /* 0x000fc400078e0002 */
[----:B------:R-:W-:-:S07]  /*79ab0*/  IMAD.MOV.U32 R55, RZ, RZ, R0 ;  /* 0x000000ffff377224 */ /* 0x000fce00078e0000 */
[C---:B------:R-:W-:Y:S08]  /*79ac0*/  HMMA.16816.F32 R52, R16.reuse, R54, R56 ;  /* 0x000000361034723c */ /* 0x040ff00000001838 */
[C---:B--2---:R-:W-:Y:S08]  /*79ad0*/  HMMA.16816.F32 R36, R16.reuse, R38, R40 ;  /* 0x000000261024723c */ /* 0x044ff00000001828 */
[C---:B---3--:R-:W-:Y:S08]  /*79ae0*/  HMMA.16816.F32 R8, R16.reuse, R10, R4 ;  /* 0x0000000a1008723c */ /* 0x048ff00000001804 */
[----:B----4-:R-:W-:Y:S01]  /*79af0*/  HMMA.16816.F32 R20, R16, R22, R48 ;  /* 0x000000161014723c */ /* 0x010fe20000001830 */
[----:B------:R-:W2:-:S15]  /*79b00*/  LDL.LU R48, [R1+0xd70] ;  /* 0x000d700001307983 */ /* 0x000e9e0000300800 */
[----:B------:R-:W-:-:S03]  /*79b10*/  NOP ;  /* 0x0000000000007918 */ /* 0x000fc60000000000 */
[----:B------:R0:W-:Y:S04]  /*79b20*/  STL.64 [R1+0x470], R20 ;  /* 0x0004701401007387 */ /* 0x0001e80000100a00 */
[----:B------:R1:W-:Y:S04]  /*79b30*/  STL.64 [R1+0x478], R22 ;  /* 0x0004781601007387 */ /* 0x0003e80000100a00 */
[----:B------:R-:W2:Y:S04]  /*79b40*/  LDL.LU R49, [R1+0xd74] ;  /* 0x000d740001317983 */ /* 0x000ea80000300800 */
[----:B------:R-:W2:Y:S04]  /*79b50*/  LDL.LU R50, [R1+0xd78] ;  /* 0x000d780001327983 */ /* 0x000ea80000300800 */
[----:B------:R-:W2:Y:S04]  /*79b60*/  LDL.LU R51, [R1+0xd7c] ;  /* 0x000d7c0001337983 */ /* 0x000ea80000300800 */
[----:B0-----:R-:W3:Y:S04]  /*79b70*/  LDL.LU R20, [R1+0xd60] ;  /* 0x000d600001147983 */ /* 0x001ee80000300800 */
[----:B------:R-:W3:Y:S04]  /*79b80*/  LDL.LU R21, [R1+0xd64] ;  /* 0x000d640001157983 */ /* 0x000ee80000300800 */
[----:B-1----:R-:W3:Y:S04]  /*79b90*/  LDL.LU R22, [R1+0xd68] ;  /* 0x000d680001167983 */ /* 0x002ee80000300800 */
[----:B------:R-:W3:Y:S04]  /*79ba0*/  LDL.LU R23, [R1+0xd6c] ;  /* 0x000d6c0001177983 */ /* 0x000ee80000300800 */
[----:B------:R-:W4:Y:S04]  /*79bb0*/  LDL.LU.64 R58, [R1+0x35a8] ;  /* 0x0035a800013a7983 */ /* 0x000f280000300a00 */
[----:B------:R-:W2:Y:S04]  /*79bc0*/  LDL.LU.64 R56, [R1+0x35a0] ;  /* 0x0035a00001387983 */ /* 0x000ea80000300a00 */
[----:B------:R-:W-:Y:S04]  /*79bd0*/  STL.64 [R1+0x460], R52 ;  /* 0x0004603401007387 */ /* 0x000fe80000100a00 */
[----:B------:R0:W-:Y:S04]  /*79be0*/  STL.64 [R1+0x468], R54 ;  /* 0x0004683601007387 */ /* 0x0001e80000100a00 */
[----:B0-----:R-:W2:Y:S04]  /*79bf0*/  LDL.LU.64 R54, [R1+0x3598] ;  /* 0x0035980001367983 */ /* 0x001ea80000300a00 */
[----:B------:R-:W2:Y:S04]  /*79c00*/  LDL.LU R53, [R1+0x3590] ;  /* 0x0035900001357983 */ /* 0x000ea80000300800 */
[----:B------:R-:W2:Y:S04]  /*79c10*/  LDL.LU.64 R42, [R1+0x3588] ;  /* 0x00358800012a7983 */ /* 0x000ea80000300a00 */
[----:B------:R-:W-:Y:S04]  /*79c20*/  STL.64 [R1+0x450], R36 ;  /* 0x0004502401007387 */ /* 0x000fe80000100a00 */
[----:B------:R0:W-:Y:S04]  /*79c30*/  STL.64 [R1+0x458], R38 ;  /* 0x0004582601007387 */ /* 0x0001e80000100a00 */
[----:B0-----:R-:W2:Y:S04]  /*79c40*/  LDL.LU.64 R38, [R1+0x3580] ;  /* 0x0035800001267983 */ /* 0x001ea80000300a00 */
[----:B------:R-:W2:Y:S04]  /*79c50*/  LDL.LU.64 R6, [R1+0x3578] ;  /* 0x0035780001067983 */ /* 0x000ea80000300a00 */
[----:B------:R0:W-:Y:S04]  /*79c60*/  STL.64 [R1+0x440], R8 ;  /* 0x0004400801007387 */ /* 0x0001e80000100a00 */
[----:B------:R1:W-:Y:S04]  /*79c70*/  STL.64 [R1+0x448], R10 ;  /* 0x0004480a01007387 */ /* 0x0003e80000100a00 */
[----:B0-----:R-:W3:Y:S04]  /*79c80*/  LDL.LU R8, [R1+0xd50] ;  /* 0x000d500001087983 */ /* 0x001ee80000300800 */
[----:B------:R-:W3:Y:S04]  /*79c90*/  LDL.LU R9, [R1+0xd54] ;  /* 0x000d540001097983 */ /* 0x000ee80000300800 */
[----:B-1----:R-:W3:Y:S04]  /*79ca0*/  LDL.LU R10, [R1+0xd58] ;  /* 0x000d5800010a7983 */ /* 0x002ee80000300800 */
[----:B------:R-:W3:Y:S01]  /*79cb0*/  LDL.LU R11, [R1+0xd5c] ;  /* 0x000d5c00010b7983 */ /* 0x000ee20000300800 */
        /* <DEDUP_REMOVED lines=15> */
[----:B------:R-:W2:Y:S01]  /*79db0*/  LDL.LU.64 R32, [R1+0x3560] ;  /* 0x0035600001207983 */ /* 0x000ea20000300a00 */
[C---:B------:R-:W-:Y:S08]  /*79dc0*/  HMMA.16816.F32 R12, R16.reuse, R38, R12 ;  /* 0x00000026100c723c */ /* 0x040ff0000000180c */
[C---:B------:R-:W-:Y:S08]  /*79dd0*/  HMMA.16816.F32 R44, R16.reuse, R42, R44 ;  /* 0x0000002a102c723c */ /* 0x040ff0000000182c */
[----:B---3--:R-:W-:Y:S01]  /*79de0*/  HMMA.16816.F32 R4, R16, R34, R4 ;  /* 0x000000221004723c */ /* 0x008fe20000001804 */
[----:B------:R0:W-:Y:S04]  /*79df0*/  STL.64 [R1+0x3470], R34 ;  /* 0x0034702201007387 */ /* 0x0001e80000100a00 */
[----:B--2---:R-:W-:-:S14]  /*79e00*/  STL.64 [R1+0x3468], R32 ;  /* 0x0034682001007387 */ /* 0x004fdc0000100a00 */
[----:B------:R1:W-:Y:S04]  /*79e10*/  STL.64 [R1+0x380], R4 ;  /* 0x0003800401007387 */ /* 0x0003e80000100a00 */
[----:B------:R2:W-:Y:S04]  /*79e20*/  STL.64 [R1+0x388], R6 ;  /* 0x0003880601007387 */ /* 0x0005e80000100a00 */
[----:B0-----:R-:W3:Y:S04]  /*79e30*/  LDL.LU.64 R34, [R1+0x168] ;  /* 0x0001680001227983 */ /* 0x001ee80000300a00 */
[----:B-1----:R-:W3:Y:S04]  /*79e40*/  LDL.LU R4, [R1+0xcb0] ;  /* 0x000cb00001047983 */ /* 0x002ee80000300800 */
[----:B------:R-:W-:Y:S04]  /*79e50*/  STL.64 [R1+0x370], R12 ;  /* 0x0003700c01007387 */ /* 0x000fe80000100a00 */
[----:B------:R0:W-:Y:S04]  /*79e60*/  STL.64 [R1+0x378], R14 ;  /* 0x0003780e01007387 */ /* 0x0001e80000100a00 */
[----:B------:R-:W3:Y:S04]  /*79e70*/  LDL.LU R5, [R1+0xcb4] ;  /* 0x000cb40001057983 */ /* 0x000ee80000300800 */
[----:B--2---:R-:W2:Y:S04]  /*79e80*/  LDL.LU R6, [R1+0xcb8] ;  /* 0x000cb80001067983 */ /* 0x004ea80000300800 */
[----:B------:R-:W2:Y:S04]  /*79e90*/  LDL.LU R7, [R1+0xcbc] ;  /* 0x000cbc0001077983 */ /* 0x000ea80000300800 */
[----:B0-----:R-:W2:Y:S04]  /*79ea0*/  LDL.LU.64 R14, [R1+0x158] ;  /* 0x00015800010e7983 */ /* 0x001ea80000300a00 */
        /* <DEDUP_REMOVED lines=12> */
[----:B0-----:R-:W2:Y:S01]  /*79f70*/  LDL.LU.64 R50, [R1+0x3550] ;  /* 0x0035500001327983 */ /* 0x001ea20000300a00 */
[C---:B------:R-:W-:Y:S03]  /*79f80*/  HMMA.16816.F32 R8, R16.reuse, R54, R8 ;  /* 0x000000361008723c */ /* 0x040fe60000001808 */
[----:B------:R-:W-:Y:S04]  /*79f90*/  STL [R1+0x345c], R46 ;  /* 0x00345c2e01007387 */ /* 0x000fe80000100800 */
[----:B------:R0:W-:Y:S04]  /*79fa0*/  STL [R1+0x3458], R47 ;  /* 0x0034582f01007387 */ /* 0x0001e80000100800 */
[----:B0-----:R-:W3:Y:S01]  /*79fb0*/  LDL.LU.64 R46, [R1+0x178] ;  /* 0x00017800012e7983 */ /* 0x001ee20000300a00 */
[----:B--2---:R-:W-:-:S15]  /*79fc0*/  HMMA.16816.F32 R20, R16, R50, R20 ;  /* 0x000000321014723c */ /* 0x004fde0000001814 */
[----:B------:R-:W-:-:S04]  /*79fd0*/  NOP ;  /* 0x0000000000007918 */ /* 0x000fc80000000000 */
[----:B------:R-:W-:Y:S04]  /*79fe0*/  STL.64 [R1+0x340], R20 ;  /* 0x0003401401007387 */ /* 0x000fe80000100a00 */
[----:B------:R0:W-:Y:S04]  /*79ff0*/  STL.64 [R1+0x348], R22 ;  /* 0x0003481601007387 */ /* 0x0001e80000100a00 */
[----:B0-----:R-:W2:Y:S04]  /*7a000*/  LDL.LU.64 R22, [R1+0x3548] ;  /* 0x0035480001167983 */ /* 0x001ea80000300a00 */
[----:B------:R-:W2:Y:S04]  /*7a010*/  LDL.LU.64 R20, [R1+0x3540] ;  /* 0x0035400001147983 */ /* 0x000ea80000300a00 */
[----:B------:R0:W-:Y:S04]  /*7a020*/  STL [R1+0x3444], R50 ;  /* 0x0034443201007387 */ /* 0x0001e80000100800 */
[----:B------:R1:W-:Y:S04]  /*7a030*/  STL [R1+0x3440], R51 ;  /* 0x0034403301007387 */ /* 0x0003e80000100800 */
[----:B------:R-:W2:Y:S04]  /*7a040*/  LDL.LU R48, [R1+0xcd0] ;  /* 0x000cd00001307983 */ /* 0x000ea80000300800 */
[----:B------:R-:W2:Y:S04]  /*7a050*/  LDL.LU R49, [R1+0xcd4] ;  /* 0x000cd40001317983 */ /* 0x000ea80000300800 */
[----:B0-----:R-:W2:Y:S04]  /*7a060*/  LDL.LU R50, [R1+0xcd8] ;  /* 0x000cd80001327983 */ /* 0x001ea80000300800 */
[----:B-1----:R-:W2:Y:S04]  /*7a070*/  LDL.LU R51, [R1+0xcdc] ;  /* 0x000cdc0001337983 */ /* 0x002ea80000300800 */
[----:B------:R0:W-:Y:S04]  /*7a080*/  STL.64 [R1+0x330], R8 ;  /* 0x0003300801007387 */ /* 0x0001e80000100a00 */
[----:B------:R1:W-:Y:S04]  /*7a090*/  STL.64 [R1+0x338], R10 ;  /* 0x0003380a01007387 */ /* 0x0003e80000100a00 */
[----:B0-----:R-:W2:Y:S04]  /*7a0a0*/  LDL.LU R8, [R1+0xca0] ;  /* 0x000ca00001087983 */ /* 0x001ea80000300800 */
[----:B------:R-:W2:Y:S04]  /*7a0b0*/  LDL.LU R9, [R1+0xca4] ;  /* 0x000ca40001097983 */ /* 0x000ea80000300800 */
[----:B-1----:R-:W2:Y:S04]  /*7a0c0*/  LDL.LU R10, [R1+0xca8] ;  /* 0x000ca800010a7983 */ /* 0x002ea80000300800 */
[----:B------:R-:W2:Y:S04]  /*7a0d0*/  LDL.LU R11, [R1+0xcac] ;  /* 0x000cac00010b7983 */ /* 0x000ea80000300800 */
[----:B------:R-:W-:Y:S04]  /*7a0e0*/  STL.64 [R1+0x3528], R54 ;  /* 0x0035283601007387 */ /* 0x000fe80000100a00 */
[----:B------:R0:W-:Y:S04]  /*7a0f0*/  STL [R1+0x3520], R53 ;  /* 0x0035203501007387 */ /* 0x0001e80000100800 */
[----:B------:R-:W2:Y:S04]  /*7a100*/  LDL.LU R52, [R1+0xd40] ;  /* 0x000d400001347983 */ /* 0x000ea80000300800 */
[----:B0-----:R-:W2:Y:S04]  /*7a110*/  LDL.LU R53, [R1+0xd44] ;  /* 0x000d440001357983 */ /* 0x001ea80000300800 */
[----:B------:R-:W2:Y:S04]  /*7a120*/  LDL.LU R54, [R1+0xd48] ;  /* 0x000d480001367983 */ /* 0x000ea80000300800 */
[----:B------:R-:W2:Y:S04]  /*7a130*/  LDL.LU R55, [R1+0xd4c] ;  /* 0x000d4c0001377983 */ /* 0x000ea80000300800 */
[----:B----4-:R-:W-:Y:S04]  /*7a140*/  STL.64 [R1+0x3420], R58 ;  /* 0x0034203a01007387 */ /* 0x010fe80000100a00 */
[----:B------:R-:W-:Y:S01]  /*7a150*/  STL.64 [R1+0x3418], R56 ;  /* 0x0034183801007387 */ /* 0x000fe20000100a00 */
[----:B---3--:R-:W-:Y:S01]  /*7a160*/  MOV R28, R47 ;  /* 0x0000002f001c7202 */ /* 0x008fe20000000f00 */
[----:B------:R-:W-:-:S02]  /*7a170*/  IMAD.MOV.U32 R29, RZ, RZ, R46 ;  /* 0x000000ffff1d7224 */ /* 0x000fc400078e002e */
[----:B------:R-:W-:Y:S02]  /*7a180*/  IMAD.MOV.U32 R36, RZ, RZ, R35 ;  /* 0x000000ffff247224 */ /* 0x000fe400078e0023 */
[----:B------:R-:W-:Y:S01]  /*7a190*/  IMAD.MOV.U32 R37, RZ, RZ, R34 ;  /* 0x000000ffff257224 */ /* 0x000fe200078e0022 */
[----:B--2---:R-:W-:Y:S08]  /*7a1a0*/  HMMA.16816.F32 R4, R20, R14, R4 ;  /* 0x0000000e1404723c */ /* 0x004ff00000001804 */
[----:B------:R-:W-:-:S15]  /*7a1b0*/  HMMA.16816.F32 R16, R16, R58, R52 ;  /* 0x0000003a1010723c */ /* 0x000fde0000001834 */
[----:B------:R-:W-:-:S04]  /*7a1c0*/  NOP ;  /* 0x0000000000007918 */ /* 0x000fc80000000000 */
[----:B------:R-:W-:Y:S04]  /*7a1d0*/  STL.64 [R1+0x320], R16 ;  /* 0x0003201001007387 */ /* 0x000fe80000100a00 */
[----:B------:R0:W-:Y:S02]  /*7a1e0*/  STL.64 [R1+0x328], R18 ;  /* 0x0003281201007387 */ /* 0x0001e40000100a00 */
[----:B0-----:R-:W-:-:S15]  /*7a1f0*/  HMMA.16816.F32 R16, R20, R46, R48 ;  /* 0x0000002e1410723c */ /* 0x001fde0000001830 */
[----:B------:R-:W-:-:S04]  /*7a200*/  NOP ;  /* 0x0000000000007918 */ /* 0x000fc80000000000 */
[----:B------:R-:W-:Y:S04]  /*7a210*/  STL.64 [R1+0x12e0], R16 ;  /* 0x0012e01001007387 */ /* 0x000fe80000100a00 */
[----:B------:R0:W-:Y:S02]  /*7a220*/  STL.64 [R1+0x12e8], R18 ;  /* 0x0012e81201007387 */ /* 0x0001e40000100a00 */
[C---:B0-----:R-:W-:Y:S02]  /*7a230*/  HMMA.16816.F32 R16, R20.reuse, R34, R40 ;  /* 0x000000221410723c */ /* 0x041fe40000001828 */
[----:B------:R0:W-:Y:S04]  /*7a240*/  STL [R1+0x344c], R28 ;  /* 0x00344c1c01007387 */ /* 0x0001e80000100800 */
[----:B------:R1:W-:Y:S04]  /*7a250*/  STL [R1+0x3448], R29 ;  /* 0x0034481d01007387 */ /* 0x0003e80000100800 */
[----:B------:R2:W-:Y:S09]  /*7a260*/  STL.64 [R1+0x3530], R30 ;  /* 0x0035301e01007387 */ /* 0x0005f20000100a00 */
[----:B------:R-:W-:Y:S04]  /*7a270*/  STL.64 [R1+0x12c0], R16 ;  /* 0x0012c01001007387 */ /* 0x000fe80000100a00 */
[----:B------:R-:W-:Y:S04]  /*7a280*/  STL.64 [R1+0x12c8], R18 ;  /* 0x0012c81201007387 */ /* 0x000fe80000100a00 */
[----:B------:R-:W-:Y:S04]  /*7a290*/  STL [R1+0x3454], R36 ;  /* 0x0034542401007387 */ /* 0x000fe80000100800 */
[----:B------:R-:W-:Y:S04]  /*7a2a0*/  STL [R1+0x3450], R37 ;  /* 0x0034502501007387 */ /* 0x000fe80000100800 */
[----:B------:R3:W-:Y:S04]  /*7a2b0*/  STL.64 [R1+0x3538], R38 ;  /* 0x0035382601007387 */ /* 0x0007e80000100a00 */
[----:B------:R-:W-:Y:S04]  /*7a2c0*/  STL.64 [R1+0x1290], R4 ;  /* 0x0012900401007387 */ /* 0x000fe80000100a00 */
[----:B------:R4:W-:Y:S04]  /*7a2d0*/  STL.64 [R1+0x1298], R6 ;  /* 0x0012980601007387 */ /* 0x0009e80000100a00 */
[----:B0-----:R-:W4:Y:S04]  /*7a2e0*/  LDL.LU R28, [R1+0xc80] ;  /* 0x000c8000011c7983 */ /* 0x001f280000300800 */
[----:B-1----:R-:W4:Y:S04]  /*7a2f0*/  LDL.LU R29, [R1+0xc84] ;  /* 0x000c8400011d7983 */ /* 0x002f280000300800 */
[----:B--2---:R-:W2:Y:S04]  /*7a300*/  LDL.LU R30, [R1+0xc88] ;  /* 0x000c8800011e7983 */ /* 0x004ea80000300800 */
[----:B------:R-:W2:Y:S04]  /*7a310*/  LDL.LU R31, [R1+0xc8c] ;  /* 0x000c8c00011f7983 */ /* 0x000ea80000300800 */
[----:B------:R-:W2:Y:S04]  /*7a320*/  LDL.LU R48, [R1+0xc90] ;  /* 0x000c900001307983 */ /* 0x000ea80000300800 */
[----:B------:R-:W2:Y:S04]  /*7a330*/  LDL.LU R49, [R1+0xc94] ;  /* 0x000c940001317983 */ /* 0x000ea80000300800 */
[----:B------:R-:W2:Y:S04]  /*7a340*/  LDL.LU R50, [R1+0xc98] ;  /* 0x000c980001327983 */ /* 0x000ea80000300800 */
[----:B------:R-:W2:Y:S04]  /*7a350*/  LDL.LU R51, [R1+0xc9c] ;  /* 0x000c9c0001337983 */ /* 0x000ea80000300800 */
[----:B---3--:R-:W2:Y:S04]  /*7a360*/  LDL.LU.64 R38, [R1+0x138] ;  /* 0x0001380001267983 */ /* 0x008ea80000300a00 */
[----:B------:R-:W3:Y:S01]  /*7a370*/  LDL.LU.64 R54, [R1+0x128] ;  /* 0x0001280001367983 */ /* 0x000ee20000300a00 */
[----:B----4-:R-:W-:Y:S01]  /*7a380*/  HMMA.16816.F32 R4, R20, R26, R8 ;  /* 0x0000001a1404723c */ /* 0x010fe20000001808 */
[----:B------:R-:W-:-:S02]  /*7a390*/  IMAD.MOV.U32 R59, RZ, RZ, R26 ;  /* 0x000000ffff3b7224 */ /* 0x000fc400078e001a */
        /* <DEDUP_REMOVED lines=8> */
[----:B------:R-:W4:Y:S04]  /*7a420*/  LDL.LU.64 R10, [R1+0x118] ;  /* 0x00011800010a7983 */ /* 0x000f280000300a00 */
        /* <DEDUP_REMOVED lines=14> */
[----:B------:R-:W4:Y:S04]  /*7a510*/  LDL.64 R46, [R1+0xe8] ;  /* 0x0000e800012e7983 */ /* 0x000f280000100a00 */
[----:B0-----:R-:W4:Y:S04]  /*7a520*/  LDL.LU.64 R6, [R1+0xd8] ;  /* 0x0000d80001067983 */ /* 0x001f280000300a00 */
[----:B------:R-:W4:Y:S04]  /*7a530*/  LDL.LU R12, [R1+0xc20] ;  /* 0x000c2000010c7983 */ /* 0x000f280000300800 */
[----:B------:R-:W4:Y:S04]  /*7a540*/  LDL.LU R13, [R1+0xc24] ;  /* 0x000c2400010d7983 */ /* 0x000f280000300800 */
[----:B------:R-:W4:Y:S04]  /*7a550*/  LDL.LU R14, [R1+0xc28] ;  /* 0x000c2800010e7983 */ /* 0x000f280000300800 */
[----:B------:R-:W4:Y:S04]  /*7a560*/  LDL.LU R15, [R1+0xc2c] ;  /* 0x000c2c00010f7983 */ /* 0x000f280000300800 */
[----:B------:R0:W-:Y:S04]  /*7a570*/  STL.64 [R1+0x3480], R58 ;  /* 0x0034803a01007387 */ /* 0x0001e80000100a00 */
[----:B------:R-:W-:Y:S04]  /*7a580*/  STL.64 [R1+0x3478], R56 ;  /* 0x0034783801007387 */ /* 0x000fe80000100a00 */
[----:B0-----:R-:W4:Y:S01]  /*7a590*/  LDL.LU.64 R58, [R1+0xf8] ;  /* 0x0000f800013a7983 */ /* 0x001f220000300a00 */
[C---:B--2---:R-:W-:Y:S08]  /*7a5a0*/  HMMA.16816.F32 R48, R20.reuse, R38, R48 ;  /* 0x000000261430723c */ /* 0x044ff00000001830 */
[----:B---3--:R-:W-:Y:S11]  /*7a5b0*/  HMMA.16816.F32 R28, R20, R54, R28 ;  /* 0x00000036141c723c */ /* 0x008ff6000000181c */
[----:B------:R0:W-:Y:S04]  /*7a5c0*/  STL.64 [R1+0x1250], R48 ;  /* 0x0012503001007387 */ /* 0x0001e80000100a00 */
[----:B------:R-:W-:Y:S01]  /*7a5d0*/  STL.64 [R1+0x1258], R50 ;  /* 0x0012583201007387 */ /* 0x000fe20000100a00 */
[----:B0-----:R-:W-:-:S02]  /*7a5e0*/  IMAD.MOV.U32 R48, RZ, RZ, R38 ;  /* 0x000000ffff307224 */ /* 0x001fc400078e0026 */
[----:B------:R-:W-:Y:S02]  /*7a5f0*/  IMAD.MOV.U32 R49, RZ, RZ, R39 ;  /* 0x000000ffff317224 */ /* 0x000fe400078e0027 */
[----:B------:R-:W2:Y:S04]  /*7a600*/  LDL.LU.64 R38, [R1+0x3538] ;  /* 0x0035380001267983 */ /* 0x000ea80000300a00 */
[----:B------:R-:W-:Y:S04]  /*7a610*/  STL.64 [R1+0x1230], R28 ;  /* 0x0012301c01007387 */ /* 0x000fe80000100a00 */
[----:B------:R0:W-:Y:S04]  /*7a620*/  STL.64 [R1+0x1238], R30 ;  /* 0x0012381e01007387 */ /* 0x0001e80000100a00 */
[----:B0-----:R-:W3:Y:S01]  /*7a630*/  LDL.LU.64 R30, [R1+0x3530] ;  /* 0x00353000011e7983 */ /* 0x001ee20000300a00 */
[----:B----4-:R-:W-:Y:S01]  /*7a640*/  HMMA.16816.F32 R40, R20, R10, R40 ;  /* 0x0000000a1428723c */ /* 0x010fe20000001828 */
[----:B------:R-:W-:-:S02]  /*7a650*/  IMAD.MOV.U32 R50, RZ, RZ, R54 ;  /* 0x000000ffff327224 */ /* 0x000fc400078e0036 */
[----:B------:R-:W-:Y:S02]  /*7a660*/  IMAD.MOV.U32 R51, RZ, RZ, R55 ;  /* 0x000000ffff337224 */ /* 0x000fe400078e0037 */
[----:B------:R-:W4:Y:S04]  /*7a670*/  LDL.LU.64 R54, [R1+0x3528] ;  /* 0x0035280001367983 */ /* 0x000f280000300a00 */
[----:B------:R-:W2:Y:S04]  /*7a680*/  LDL.LU R53, [R1+0x3520] ;  /* 0x0035200001357983 */ /* 0x000ea80000300800 */
[----:B------:R-:W-:Y:S04]  /*7a690*/  STL.64 [R1+0x3490], R50 ;  /* 0x0034903201007387 */ /* 0x000fe80000100a00 */
[----:B------:R0:W-:Y:S01]  /*7a6a0*/  STL.64 [R1+0x3488], R48 ;  /* 0x0034883001007387 */ /* 0x0001e20000100a00 */
[----:B------:R-:W-:-:S02]  /*7a6b0*/  IMAD.MOV.U32 R28, RZ, RZ, R10 ;  /* 0x000000ffff1c7224 */ /* 0x000fc400078e000a */
[----:B------:R-:W-:Y:S01]  /*7a6c0*/  IMAD.MOV.U32 R29, RZ, RZ, R11 ;  /* 0x000000ffff1d7224 */ /* 0x000fe200078e000b */
        /* <DEDUP_REMOVED lines=8> */
[----:B---3--:R0:W-:Y:S04]  /*7a750*/  STL.64 [R1+0x34a0], R30 ;  /* 0x0034a01e01007387 */ /* 0x0081e80000100a00 */
[----:B------:R-:W-:Y:S04]  /*7a760*/  STL.64 [R1+0x3498], R28 ;  /* 0x0034981c01007387 */ /* 0x000fe80000100a00 */
[----:B0-----:R-:W3:Y:S02]  /*7a770*/  LDL.LU.64 R30, [R1+0x108] ;  /* 0x00010800011e7983 */ /* 0x001ee40000300a00 */
[----:B---3--:R-:W-:-:S15]  /*7a780*/  HMMA.16816.F32 R24, R20, R30, R24 ;  /* 0x0000001e1418723c */ /* 0x008fde0000001818 */
[----:B------:R-:W-:-:S04]  /*7a790*/  NOP ;  /* 0x0000000000007918 */ /* 0x000fc80000000000 */
[----:B------:R0:W-:Y:S04]  /*7a7a0*/  STL.64 [R1+0x970], R24 ;  /* 0x0009701801007387 */ /* 0x0001e80000100a00 */
[----:B------:R1:W-:Y:S04]  /*7a7b0*/  STL.64 [R1+0x978], R26 ;  /* 0x0009781a01007387 */ /* 0x0003e80000100a00 */
[----:B0-----:R-:W3:Y:S01]  /*7a7c0*/  LDL.LU.64 R24, [R1+0x3508] ;  /* 0x0035080001187983 */ /* 0x001ee20000300a00 */
[----:B------:R-:W-:Y:S02]  /*7a7d0*/  IMAD.MOV.U32 R36, RZ, RZ, R30 ;  /* 0x000000ffff247224 */ /* 0x000fe400078e001e */
[----:B------:R-:W-:-:S02]  /*7a7e0*/  IMAD.MOV.U32 R37, RZ, RZ, R31 ;  /* 0x000000ffff257224 */ /* 0x000fc400078e001f */
[C---:B--2---:R-:W-:Y:S08]  /*7a7f0*/  HMMA.16816.F32 R28, R20.reuse, R58, R48 ;  /* 0x0000003a141c723c */ /* 0x044ff00000001830 */
[----:B------:R-:W-:Y:S01]  /*7a800*/  HMMA.16816.F32 R16, R20, R46, R16 ;  /* 0x0000002e1410723c */ /* 0x000fe20000001810 */
[----:B-1----:R-:W-:Y:S01]  /*7a810*/  IMAD.MOV.U32 R26, RZ, RZ, R58 ;  /* 0x000000ffff1a7224 */ /* 0x002fe200078e003a */
[----:B------:R-:W-:Y:S01]  /*7a820*/  STL.64 [R1+0x34b8], R38 ;  /* 0x0034b82601007387 */ /* 0x000fe20000100a00 */
[----:B------:R-:W-:-:S03]  /*7a830*/  IMAD.MOV.U32 R27, RZ, RZ, R59 ;  /* 0x000000ffff1b7224 */ /* 0x000fc600078e003b */
[----:B------:R-:W-:Y:S05]  /*7a840*/  STL.64 [R1+0x34b0], R36 ;  /* 0x0034b02401007387 */ /* 0x000fea0000100a00 */
[----:B------:R-:W-:Y:S04]  /*7a850*/  STL.64 [R1+0x960], R28 ;  /* 0x0009601c01007387 */ /* 0x000fe80000100a00 */
[----:B------:R-:W-:Y:S04]  /*7a860*/  STL.64 [R1+0x968], R30 ;  /* 0x0009681e01007387 */ /* 0x000fe80000100a00 */
[----:B------:R-:W-:Y:S01]  /*7a870*/  STL.64 [R1+0x3410], R26 ;  /* 0x0034101a01007387 */ /* 0x000fe20000100a00 */
[----:B------:R-:W-:-:S02]  /*7a880*/  IMAD.MOV.U32 R52, RZ, RZ, R47 ;  /* 0x000000ffff347224 */ /* 0x000fc400078e002f */
[----:B------:R-:W-:Y:S02]  /*7a890*/  IMAD.MOV.U32 R46, RZ, RZ, R6 ;  /* 0x000000ffff2e7224 */ /* 0x000fe400078e0006 */
[----:B------:R-:W-:Y:S02]  /*7a8a0*/  IMAD.MOV.U32 R47, RZ, RZ, R7 ;  /* 0x000000ffff2f7224 */ /* 0x000fe400078e0007 */
[----:B------:R-:W-:Y:S02]  /*7a8b0*/  IMAD.MOV.U32 R40, RZ, RZ, R10 ;  /* 0x000000ffff287224 */ /* 0x000fe400078e000a */
[----:B------:R-:W-:Y:S01]  /*7a8c0*/  IMAD.MOV.U32 R41, RZ, RZ, R11 ;  /* 0x000000ffff297224 */ /* 0x000fe200078e000b */
[----:B---3--:R-:W-:Y:S04]  /*7a8d0*/  STL.64 [R1+0x3408], R24 ;  /* 0x0034081801007387 */ /* 0x008fe80000100a00 */
[----:B----4-:R-:W-:Y:S04]  /*7a8e0*/  STL.64 [R1+0x3430], R54 ;  /* 0x0034303601007387 */ /* 0x010fe80000100a00 */
[----:B------:R-:W-:Y:S04]  /*7a8f0*/  STL.64 [R1+0x940], R16 ;  /* 0x0009401001007387 */ /* 0x000fe80000100a00 */
[----:B------:R0:W-:Y:S02]  /*7a900*/  STL.64 [R1+0x948], R18 ;  /* 0x0009481201007387 */ /* 0x0001e40000100a00 */
[C---:B0-----:R-:W-:Y:S08]  /*7a910*/  HMMA.16816.F32 R16, R20.reuse, R6, R32 ;  /* 0x000000061410723c */ /* 0x041ff00000001820 */
[C---:B------:R-:W-:Y:S01]  /*7a920*/  HMMA.16816.F32 R4, R20.reuse, R10, R12 ;  /* 0x0000000a1404723c */ /* 0x040fe2000000180c */
        /* <DEDUP_REMOVED lines=8> */
[----:B------:R-:W2:Y:S04]  /*7a9b0*/  LDL.LU R12, [R1+0xbc0] ;  /* 0x000bc000010c7983 */ /* 0x000ea80000300800 */
[----:B------:R-:W2:Y:S04]  /*7a9c0*/  LDL.LU R13, [R1+0xbc4] ;  /* 0x000bc400010d7983 */ /* 0x000ea80000300800 */
[----:B------:R-:W3:Y:S04]  /*7a9d0*/  LDL.LU R14, [R1+0xbc8] ;  /* 0x000bc800010e7983 */ /* 0x000ee80000300800 */
[----:B------:R-:W3:Y:S04]  /*7a9e0*/  LDL.LU R15, [R1+0xbcc] ;  /* 0x000bcc00010f7983 */ /* 0x000ee80000300800 */
[----:B---3--:R-:W-:Y:S04]  /*7a9f0*/  STL.64 [R1+0x34d8], R14 ;  /* 0x0034d80e01007387 */ /* 0x008fe80000100a00 */
[----:B--2---:R0:W-:Y:S04]  /*7aa00*/  STL.64 [R1+0x34d0], R12 ;  /* 0x0034d00c01007387 */ /* 0x0041e80000100a00 */
[----:B0-----:R-:W2:Y:S04]  /*7aa10*/  LDL.LU R12, [R1+0xbd0] ;  /* 0x000bd000010c7983 */ /* 0x001ea80000300800 */
[----:B------:R-:W2:Y:S04]  /*7aa20*/  LDL.LU R13, [R1+0xbd4] ;  /* 0x000bd400010d7983 */ /* 0x000ea80000300800 */
[----:B------:R-:W3:Y:S04]  /*7aa30*/  LDL.LU R14, [R1+0xbd8] ;  /* 0x000bd800010e7983 */ /* 0x000ee80000300800 */
[----:B------:R-:W3:Y:S04]  /*7aa40*/  LDL.LU R15, [R1+0xbdc] ;  /* 0x000bdc00010f7983 */ /* 0x000ee80000300800 */
        /* <DEDUP_REMOVED lines=15> */
[----:B---3--:R0:W-:Y:S04]  /*7ab40*/  STL.64 [R1+0x34e8], R14 ;  /* 0x0034e80e01007387 */ /* 0x0081e80000100a00 */
[----:B--2---:R-:W-:Y:S04]  /*7ab50*/  STL.64 [R1+0x34e0], R12 ;  /* 0x0034e00c01007387 */ /* 0x004fe80000100a00 */
[----:B0-----:R-:W2:Y:S04]  /*7ab60*/  LDL.LU.64 R14, [R1+0x88] ;  /* 0x00008800010e7983 */ /* 0x001ea80000300a00 */
[----:B------:R-:W3:Y:S01]  /*7ab70*/  LDL.LU.64 R42, [R1+0x78] ;  /* 0x00007800012a7983 */ /* 0x000ee20000300a00 */
[C---:B----4-:R-:W-:Y:S03]  /*7ab80*/  HMMA.16816.F32 R8, R20.reuse, R6, R8 ;  /* 0x000000061408723c */ /* 0x050fe60000001808 */
[----:B---3--:R0:W-:Y:S04]  /*7ab90*/  STL.64 [R1+0x34f0], R42 ;  /* 0x0034f02a01007387 */ /* 0x0081e80000100a00 */
[----:B------:R-:W3:Y:S04]  /*7aba0*/  LDL.LU R40, [R1+0xbe0] ;  /* 0x000be00001287983 */ /* 0x000ee80000300800 */
[----:B------:R-:W3:Y:S04]  /*7abb0*/  LDL.LU R41, [R1+0xbe4] ;  /* 0x000be40001297983 */ /* 0x000ee80000300800 */
[----:B0-----:R-:W3:Y:S04]  /*7abc0*/  LDL.LU R42, [R1+0xbe8] ;  /* 0x000be800012a7983 */ /* 0x001ee80000300800 */
[----:B------:R-:W3:Y:S01]  /*7abd0*/  LDL.LU R43, [R1+0xbec] ;  /* 0x000bec00012b7983 */ /* 0x000ee20000300800 */
[C---:B------:R-:W-:Y:S03]  /*7abe0*/  HMMA.16816.F32 R44, R20.reuse, R18, R44 ;  /* 0x00000012142c723c */ /* 0x040fe6000000182c */
[----:B------:R-:W4:Y:S04]  /*7abf0*/  LDL.LU.64 R38, [R1+0x68] ;  /* 0x0000680001267983 */ /* 0x000f280000300a00 */
[----:B------:R-:W4:Y:S01]  /*7ac00*/  LDL.LU R28, [R1+0xbb0] ;  /* 0x000bb000011c7983 */ /* 0x000f220000300800 */
[----:B------:R-:W-:Y:S03]  /*7ac10*/  HMMA.16816.F32 R52, R20, R58, R52 ;  /* 0x0000003a1434723c */ /* 0x000fe60000001834 */
[----:B------:R-:W4:Y:S04]  /*7ac20*/  LDL.LU R29, [R1+0xbb4] ;  /* 0x000bb400011d7983 */ /* 0x000f280000300800 */
[----:B------:R-:W4:Y:S04]  /*7ac30*/  LDL.LU R30, [R1+0xbb8] ;  /* 0x000bb800011e7983 */ /* 0x000f280000300800 */
[----:B------:R-:W4:Y:S04]  /*7ac40*/  LDL.LU R31, [R1+0xbbc] ;  /* 0x000bbc00011f7983 */ /* 0x000f280000300800 */
[----:B------:R-:W4:Y:S04]  /*7ac50*/  LDL.LU.64 R50, [R1+0x58] ;  /* 0x0000580001327983 */ /* 0x000f280000300a00 */
[----:B------:R-:W4:Y:S04]  /*7ac60*/  LDL.LU R24, [R1+0xba0] ;  /* 0x000ba00001187983 */ /* 0x000f280000300800 */
[----:B------:R-:W4:Y:S01]  /*7ac70*/  LDL.LU R25, [R1+0xba4] ;  /* 0x000ba40001197983 */ /* 0x000f220000300800 */
[----:B------:R-:W-:-:S03]  /*7ac80*/  MOV R5, R7 ;  /* 0x0000000700057202 */ /* 0x000fc60000000f00 */
[----:B------:R-:W4:Y:S04]  /*7ac90*/  LDL.LU R26, [R1+0xba8] ;  /* 0x000ba800011a7983 */ /* 0x000f280000300800 */
[----:B------:R-:W4:Y:S04]  /*7aca0*/  LDL.LU R27, [R1+0xbac] ;  /* 0x000bac00011b7983 */ /* 0x000f280000300800 */
[----:B------:R-:W4:Y:S04]  /*7acb0*/  LDL.LU.64 R34, [R1+0x48] ;  /* 0x0000480001227983 */ /* 0x000f280000300a00 */
[----:B------:R0:W-:Y:S04]  /*7acc0*/  STL.64 [R1+0x8e0], R8 ;  /* 0x0008e00801007387 */ /* 0x0001e80000100a00 */
[----:B------:R1:W-:Y:S01]  /*7acd0*/  STL.64 [R1+0x8e8], R10 ;  /* 0x0008e80a01007387 */ /* 0x0003e20000100a00 */
[----:B------:R-:W-:-:S02]  /*7ace0*/  IMAD.MOV.U32 R17, RZ, RZ, R46 ;  /* 0x000000ffff117224 */ /* 0x000fc400078e002e */
[----:B0-----:R-:W-:Y:S02]  /*7acf0*/  IMAD.MOV.U32 R8, RZ, RZ, R6 ;  /* 0x000000ffff087224 */ /* 0x001fe400078e0006 */
[----:B------:R-:W4:Y:S01]  /*7ad00*/  LDL.LU.64 R6, [R1+0x3500] ;  /* 0x0035000001067983 */ /* 0x000f220000300a00 */
[----:B-1----:R-:W-:-:S03]  /*7ad10*/  IMAD.MOV.U32 R10, RZ, RZ, R18 ;  /* 0x000000ffff0a7224 */ /* 0x002fc600078e0012 */
[----:B------:R-:W-:Y:S04]  /*7ad20*/  STL [R1+0x3340], R5 ;  /* 0x0033400501007387 */ /* 0x000fe80000100800 */
[----:B------:R-:W-:Y:S04]  /*7ad30*/  STL [R1+0x333c], R8 ;  /* 0x00333c0801007387 */ /* 0x000fe80000100800 */
[----:B------:R0:W-:Y:S01]  /*7ad40*/  STL.64 [R1+0x8d0], R44 ;  /* 0x0008d02c01007387 */ /* 0x0001e20000100a00 */
[----:B------:R-:W-:-:S03]  /*7ad50*/  IMAD.MOV.U32 R16, RZ, RZ, R44 ;  /* 0x000000ffff107224 */ /* 0x000fc600078e002c */
[----:B------:R1:W-:Y:S01]  /*7ad60*/  STL.64 [R1+0x8d8], R46 ;  /* 0x0008d82e01007387 */ /* 0x0003e20000100a00 */
[----:B------:R-:W-:Y:S02]  /*7ad70*/  IMAD.MOV.U32 R11, RZ, RZ, R59 ;  /* 0x000000ffff0b7224 */ /* 0x000fe400078e003b */
[----:B--2---:R-:W-:Y:S02]  /*7ad80*/  IMAD.MOV.U32 R60, RZ, RZ, R14 ;  /* 0x000000ffff3c7224 */ /* 0x004fe400078e000e */
[----:B0-----:R-:W-:Y:S01]  /*7ad90*/  IMAD.MOV.U32 R44, RZ, RZ, R58 ;  /* 0x000000ffff2c7224 */ /* 0x001fe200078e003a */
[----:B-1----:R-:W2:Y:S04]  /*7ada0*/  LDL.LU.64 R46, [R1+0x34f8] ;  /* 0x0034f800012e7983 */ /* 0x002ea80000300a00 */
[----:B------:R-:W-:Y:S04]  /*7adb0*/  STL [R1+0x3344], R10 ;  /* 0x0033440a01007387 */ /* 0x000fe80000100800 */
[----:B------:R-:W-:Y:S04]  /*7adc0*/  STL.64 [R1+0x8c0], R52 ;  /* 0x0008c03401007387 */ /* 0x000fe80000100a00 */
[----:B------:R0:W-:Y:S04]  /*7add0*/  STL.64 [R1+0x8c8], R54 ;  /* 0x0008c83601007387 */ /* 0x0001e80000100a00 */
[----:B------:R-:W2:Y:S01]  /*7ade0*/  LDL.LU.64 R58, [R1+0x38] ;  /* 0x00003800013a7983 */ /* 0x000ea20000300a00 */
[----:B------:R-:W-:-:S03]  /*7adf0*/  IMAD.MOV.U32 R45, RZ, RZ, R15 ;  /* 0x000000ffff2d7224 */ /* 0x000fc600078e000f */
[----:B0-----:R-:W2:Y:S01]  /*7ae00*/  LDL.LU.64 R54, [R1+0x28] ;  /* 0x0000280001367983 */ /* 0x001ea20000300a00 */
[----:B---3--:R-:W-:-:S15]  /*7ae10*/  HMMA.16816.F32 R40, R20, R14, R40 ;  /* 0x0000000e1428723c */ /* 0x008fde0000001828 */
[----:B------:R-:W-:-:S04]  /*7ae20*/  NOP ;  /* 0x0000000000007918 */ /* 0x000fc80000000000 */
[----:B------:R-:W-:Y:S04]  /*7ae30*/  STL.64 [R1+0x8b0], R40 ;  /* 0x0008b02801007387 */ /* 0x000fe80000100a00 */
[----:B------:R0:W-:Y:S04]  /*7ae40*/  STL.64 [R1+0x8b8], R42 ;  /* 0x0008b82a01007387 */ /* 0x0001e80000100a00 */
[----:B0-----:R-:W3:Y:S04]  /*7ae50*/  LDL.LU.64 R42, [R1+0x34f0] ;  /* 0x0034f000012a7983 */ /* 0x001ee80000300a00 */
[----:B------:R-:W3:Y:S04]  /*7ae60*/  LDL.LU.64 R14, [R1+0x34e8] ;  /* 0x0034e800010e7983 */ /* 0x000ee80000300a00 */
[----:B------:R-:W3:Y:S02]  /*7ae70*/  LDL.LU.64 R12, [R1+0x34e0] ;  /* 0x0034e000010c7983 */ /* 0x000ee40000300a00 */
        /* <DEDUP_REMOVED lines=11> */
[----:B------:R-:W4:Y:S01]  /*7af30*/  LDL.LU.64 R40, [R1+0x34c0] ;  /* 0x0034c00001287983 */ /* 0x000f220000300a00 */
[C---:B------:R-:W-:Y:S08]  /*7af40*/  HMMA.16816.F32 R28, R20.reuse, R50, R28 ;  /* 0x00000032141c723c */ /* 0x040ff0000000181c */
[----:B---3--:R-:W-:Y:S01]  /*7af50*/  HMMA.16816.F32 R12, R20, R38, R12 ;  /* 0x00000026140c723c */ /* 0x008fe2000000180c */
[----:B------:R-:W3:Y:S04]  /*7af60*/  LDL.LU.64 R38, [R1+0x34b8] ;  /* 0x0034b80001267983 */ /* 0x000ee80000300a00 */
[----:B------:R-:W2:-:S14]  /*7af70*/  LDL.LU.64 R36, [R1+0x34b0] ;  /* 0x0034b00001247983 */ /* 0x000e9c0000300a00 */
[----:B------:R-:W-:Y:S01]  /*7af80*/  STL.64 [R1+0x890], R12 ;  /* 0x0008900c01007387 */ /* 0x000fe20000100a00 */
[----:B------:R-:W-:-:S03]  /*7af90*/  IMAD.MOV.U32 R18, RZ, RZ, R15 ;  /* 0x000000ffff127224 */ /* 0x000fc600078e000f */
[----:B------:R0:W-:Y:S04]  /*7afa0*/  STL.64 [R1+0x898], R14 ;  /* 0x0008980e01007387 */ /* 0x0001e80000100a00 */
[----:B0-----:R-:W2:Y:S01]  /*7afb0*/  LDL.LU.64 R14, [R1+0x34a8] ;  /* 0x0034a800010e7983 */ /* 0x001ea20000300a00 */
[----:B------:R-:W-:Y:S03]  /*7afc0*/  HMMA.16816.F32 R24, R20, R34, R24 ;  /* 0x000000221418723c */ /* 0x000fe60000001818 */
[----:B------:R-:W-:Y:S01]  /*7afd0*/  STL.64 [R1+0x880], R28 ;  /* 0x0008801c01007387 */ /* 0x000fe20000100a00 */
[----:B------:R-:W-:-:S03]  /*7afe0*/  IMAD.MOV.U32 R8, RZ, RZ, R50 ;  /* 0x000000ffff087224 */ /* 0x000fc600078e0032 */
[----:B------:R0:W-:Y:S01]  /*7aff0*/  STL.64 [R1+0x888], R30 ;  /* 0x0008881e01007387 */ /* 0x0001e20000100a00 */
[----:B------:R-:W-:Y:S02]  /*7b000*/  IMAD.MOV.U32 R2, RZ, RZ, R51 ;  /* 0x000000ffff027224 */ /* 0x000fe400078e0033 */
[----:B------:R-:W-:Y:S02]  /*7b010*/  IMAD.MOV.U32 R10, RZ, RZ, R34 ;  /* 0x000000ffff0a7224 */ /* 0x000fe400078e0022 */
[----:B------:R-:W-:Y:S01]  /*7b020*/  IMAD.MOV.U32 R5, RZ, RZ, R35 ;  /* 0x000000ffff057224 */ /* 0x000fe200078e0023 */
[----:B0-----:R-:W3:Y:S04]  /*7b030*/  LDL.LU.64 R30, [R1+0x34a0] ;  /* 0x0034a000011e7983 */ /* 0x001ee80000300a00 */
[----:B------:R-:W3:Y:S04]  /*7b040*/  LDL.LU.64 R28, [R1+0x3498] ;  /* 0x00349800011c7983 */ /* 0x000ee80000300a00 */
[----:B------:R-:W3:Y:S01]  /*7b050*/  LDL.LU.64 R50, [R1+0x3490] ;  /* 0x0034900001327983 */ /* 0x000ee20000300a00 */
[----:B------:R-:W-:-:S03]  /*7b060*/  IMAD.MOV.U32 R12, RZ, RZ, R13 ;  /* 0x000000ffff0c7224 */ /* 0x000fc600078e000d */
[----:B------:R-:W3:Y:S01]  /*7b070*/  LDL.LU.64 R48, [R1+0x3488] ;  /* 0x0034880001307983 */ /* 0x000ee20000300a00 */
[----:B------:R-:W-:-:S03]  /*7b080*/  IMAD.MOV.U32 R9, RZ, RZ, R19 ;  /* 0x000000ffff097224 */ /* 0x000fc600078e0013 */
[----:B------:R0:W-:Y:S01]  /*7b090*/  STL.64 [R1+0x870], R24 ;  /* 0x0008701801007387 */ /* 0x0001e20000100a00 */
[----:B------:R-:W-:-:S03]  /*7b0a0*/  IMAD.MOV.U32 R13, RZ, RZ, R25 ;  /* 0x000000ffff0d7224 */ /* 0x000fc600078e0019 */
[----:B------:R1:W-:Y:S04]  /*7b0b0*/  STL.64 [R1+0x878], R26 ;  /* 0x0008781a01007387 */ /* 0x0003e80000100a00 */
[----:B------:R-:W3:Y:S04]  /*7b0c0*/  LDL.LU.64 R34, [R1+0x18] ;  /* 0x0000180001227983 */ /* 0x000ee80000300a00 */
[----:B0-----:R-:W3:Y:S04]  /*7b0d0*/  LDL.LU R24, [R1+0xb60] ;  /* 0x000b600001187983 */ /* 0x001ee80000300800 */
[----:B------:R-:W3:Y:S04]  /*7b0e0*/  LDL.LU R25, [R1+0xb64] ;  /* 0x000b640001197983 */ /* 0x000ee80000300800 */
[----:B-1----:R-:W3:Y:S04]  /*7b0f0*/  LDL.LU R26, [R1+0xb68] ;  /* 0x000b6800011a7983 */ /* 0x002ee80000300800 */
[----:B------:R-:W3:Y:S04]  /*7b100*/  LDL.LU R27, [R1+0xb6c] ;  /* 0x000b6c00011b7983 */ /* 0x000ee80000300800 */
[----:B------:R-:W-:Y:S04]  /*7b110*/  STL.64 [R1+0x3350], R10 ;  /* 0x0033500a01007387 */ /* 0x000fe80000100a00 */
[----:B------:R0:W-:Y:S04]  /*7b120*/  STL.64 [R1+0x3348], R8 ;  /* 0x0033480801007387 */ /* 0x0001e80000100a00 */
[----:B0-----:R-:W3:Y:S04]  /*7b130*/  LDL.LU R8, [R1+0xb80] ;  /* 0x000b800001087983 */ /* 0x001ee80000300800 */
[----:B------:R-:W3:Y:S04]  /*7b140*/  LDL.LU R9, [R1+0xb84] ;  /* 0x000b840001097983 */ /* 0x000ee80000300800 */
[----:B------:R-:W3:Y:S04]  /*7b150*/  LDL.LU R10, [R1+0xb88] ;  /* 0x000b8800010a7983 */ /* 0x000ee80000300800 */
[----:B------:R-:W3:Y:S04]  /*7b160*/  LDL.LU R11, [R1+0xb8c] ;  /* 0x000b8c00010b7983 */ /* 0x000ee80000300800 */
[----:B--2---:R-:W-:Y:S04]  /*7b170*/  STL.64 [R1+0x3230], R14 ;  /* 0x0032300e01007387 */ /* 0x004fe80000100a00 */
[----:B------:R0:W-:Y:S04]  /*7b180*/  STL.64 [R1+0x3228], R12 ;  /* 0x0032280c01007387 */ /* 0x0001e80000100a00 */
[----:B0-----:R-:W2:Y:S04]  /*7b190*/  LDL.LU R12, [R1+0xb90] ;  /* 0x000b9000010c7983 */ /* 0x001ea80000300800 */
[----:B------:R-:W2:Y:S04]  /*7b1a0*/  LDL.LU R13, [R1+0xb94] ;  /* 0x000b9400010d7983 */ /* 0x000ea80000300800 */
[----:B------:R-:W2:Y:S04]  /*7b1b0*/  LDL.LU R14, [R1+0xb98] ;  /* 0x000b9800010e7983 */ /* 0x000ea80000300800 */
[----:B------:R-:W2:Y:S01]  /*7b1c0*/  LDL.LU R15, [R1+0xb9c] ;  /* 0x000b9c00010f7983 */ /* 0x000ea20000300800 */
[----:B---3--:R-:W-:-:S15]  /*7b1d0*/  HMMA.16816.F32 R8, R20, R54, R8 ;  /* 0x000000361408723c */ /* 0x008fde0000001808 */
[----:B------:R-:W-:-:S04]  /*7b1e0*/  NOP ;  /* 0x0000000000007918 */ /* 0x000fc80000000000 */
[----:B------:R-:W-:Y:S01]  /*7b1f0*/  IMAD.MOV.U32 R19, RZ, RZ, R9 ;  /* 0x000000ffff137224 */ /* 0x000fe200078e0009 */
[----:B--2---:R-:W-:-:S15]  /*7b200*/  HMMA.16816.F32 R12, R20, R58, R12 ;  /* 0x0000003a140c723c */ /* 0x004fde000000180c */
[----:B------:R-:W-:-:S04]  /*7b210*/  NOP ;  /* 0x0000000000007918 */ /* 0x000fc80000000000 */
[----:B------:R0:W-:Y:S04]  /*7b220*/  STL.64 [R1+0x860], R12 ;  /* 0x0008600c01007387 */ /* 0x0001e80000100a00 */
[----:B------:R1:W-:Y:S01]  /*7b230*/  STL.64 [R1+0x868], R14 ;  /* 0x0008680e01007387 */ /* 0x0003e20000100a00 */
[----:B0-----:R-:W-:Y:S02]  /*7b240*/  IMAD.MOV.U32 R13, RZ, RZ, R58 ;  /* 0x000000ffff0d7224 */ /* 0x001fe400078e003a */
[----:B------:R-:W-:Y:S02]  /*7b250*/  IMAD.MOV.U32 R12, RZ, RZ, R59 ;  /* 0x000000ffff0c7224 */ /* 0x000fe400078e003b */
[----:B------:R-:W2:Y:S04]  /*7b260*/  LDL.LU.64 R58, [R1+0x3480] ;  /* 0x00348000013a7983 */ /* 0x000ea80000300a00 */
[----:B------:R-:W3:Y:S04]  /*7b270*/  LDL.LU.64 R56, [R1+0x3478] ;  /* 0x0034780001387983 */ /* 0x000ee80000300a00 */
[----:B------:R0:W-:Y:S04]  /*7b280*/  STL.64 [R1+0x850], R8 ;  /* 0x0008500801007387 */ /* 0x0001e80000100a00 */
[----:B------:R4:W-:Y:S01]  /*7b290*/  STL.64 [R1+0x858], R10 ;  /* 0x0008580a01007387 */ /* 0x0009e20000100a00 */
[----:B-1----:R-:W-:Y:S01]  /*7b2a0*/  IMAD.MOV.U32 R15, RZ, RZ, R54 ;  /* 0x000000ffff0f7224 */ /* 0x002fe200078e0036 */
[----:B------:R-:W-:-:S02]  /*7b2b0*/  MOV R14, R55 ;  /* 0x00000037000e7202 */ /* 0x000fc40000000f00 */
[----:B0-----:R-:W2:Y:S04]  /*7b2c0*/  LDL.LU R8, [R1+0xb30] ;  /* 0x000b300001087983 */ /* 0x001ea80000300800 */
[----:B------:R-:W2:Y:S04]  /*7b2d0*/  LDL.LU R9, [R1+0xb34] ;  /* 0x000b340001097983 */ /* 0x000ea80000300800 */
[----:B----4-:R-:W2:Y:S04]  /*7b2e0*/  LDL.LU R10, [R1+0xb38] ;  /* 0x000b3800010a7983 */ /* 0x010ea80000300800 */
[----:B------:R-:W2:Y:S04]  /*7b2f0*/  LDL.LU R11, [R1+0xb3c] ;  /* 0x000b3c00010b7983 */ /* 0x000ea80000300800 */
[----:B------:R-:W4:Y:S04]  /*7b300*/  LDL.LU R52, [R1+0xb20] ;  /* 0x000b200001347983 */ /* 0x000f280000300800 */
[----:B------:R-:W4:Y:S04]  /*7b310*/  LDL.LU R53, [R1+0xb24] ;  /* 0x000b240001357983 */ /* 0x000f280000300800 */
[----:B------:R-:W4:Y:S04]  /*7b320*/  LDL.LU R54, [R1+0xb28] ;  /* 0x000b280001367983 */ /* 0x000f280000300800 */
[----:B------:R-:W4:Y:S04]  /*7b330*/  LDL.LU R55, [R1+0xb2c] ;  /* 0x000b2c0001377983 */ /* 0x000f280000300800 */
        /* <DEDUP_REMOVED lines=11> */
[----:B------:R-:W2:Y:S02]  /*7b3f0*/  LDL.LU R19, [R1+0xb7c] ;  /* 0x000b7c0001137983 */ /* 0x000ea40000300800 */
[----:B--2---:R-:W-:-:S15]  /*7b400*/  HMMA.16816.F32 R16, R20, R34, R16 ;  /* 0x000000221410723c */ /* 0x004fde0000001810 */
[----:B------:R-:W-:-:S04]  /*7b410*/  NOP ;  /* 0x0000000000007918 */ /* 0x000fc80000000000 */
[----:B------:R0:W-:Y:S04]  /*7b420*/  STL.64 [R1+0x840], R16 ;  /* 0x0008401001007387 */ /* 0x0001e80000100a00 */
[----:B------:R-:W-:Y:S01]  /*7b430*/  STL.64 [R1+0x848], R18 ;  /* 0x0008481201007387 */ /* 0x000fe20000100a00 */
[----:B0-----:R-:W-:Y:S02]  /*7b440*/  IMAD.MOV.U32 R17, RZ, RZ, R34 ;  /* 0x000000ffff117224 */ /* 0x001fe400078e0022 */
[----:B------:R-:W-:Y:S02]  /*7b450*/  IMAD.MOV.U32 R16, RZ, RZ, R35 ;  /* 0x000000ffff107224 */ /* 0x000fe400078e0023 */
[----:B------:R-:W2:Y:S04]  /*7b460*/  LDL.LU.64 R34, [R1+0x3470] ;  /* 0x0034700001227983 */ /* 0x000ea80000300a00 */
[----:B------:R-:W3:Y:S04]  /*7b470*/  LDL.LU.64 R32, [R1+0x3468] ;  /* 0x0034680001207983 */ /* 0x000ee80000300a00 */
[----:B------:R0:W-:Y:S04]  /*7b480*/  STL.64 [R1+0x3368], R16 ;  /* 0x0033681001007387 */ /* 0x0001e80000100a00 */
[----:B0-----:R-:W3:Y:S04]  /*7b490*/  LDL.LU R16, [R1+0xb50] ;  /* 0x000b500001107983 */ /* 0x001ee80000300800 */
[----:B------:R-:W3:Y:S04]  /*7b4a0*/  LDL.LU R17, [R1+0xb54] ;  /* 0x000b540001117983 */ /* 0x000ee80000300800 */
[----:B------:R-:W3:Y:S04]  /*7b4b0*/  LDL.LU R18, [R1+0xb58] ;  /* 0x000b580001127983 */ /* 0x000ee80000300800 */
[----:B------:R-:W3:Y:S01]  /*7b4c0*/  LDL.LU R19, [R1+0xb5c] ;  /* 0x000b5c0001137983 */ /* 0x000ee20000300800 */
[----:B------:R-:W-:-:S15]  /*7b4d0*/  HMMA.16816.F32 R24, R20, R6, R24 ;  /* 0x000000061418723c */ /* 0x000fde0000001818 */
[----:B------:R-:W-:-:S04]  /*7b4e0*/  NOP ;  /* 0x0000000000007918 */ /* 0x000fc80000000000 */
[----:B------:R0:W-:Y:S04]  /*7b4f0*/  STL.64 [R1+0x830], R24 ;  /* 0x0008301801007387 */ /* 0x0001e80000100a00 */
[----:B------:R1:W-:Y:S04]  /*7b500*/  STL.64 [R1+0x838], R26 ;  /* 0x0008381a01007387 */ /* 0x0003e80000100a00 */
[----:B0-----:R-:W4:Y:S04]  /*7b510*/  LDL.LU R24, [R1+0xb10] ;  /* 0x000b100001187983 */ /* 0x001f280000300800 */
[----:B------:R-:W4:Y:S04]  /*7b520*/  LDL.LU R25, [R1+0xb14] ;  /* 0x000b140001197983 */ /* 0x000f280000300800 */
[----:B-1----:R-:W4:Y:S04]  /*7b530*/  LDL.LU R26, [R1+0xb18] ;  /* 0x000b1800011a7983 */ /* 0x002f280000300800 */
[----:B------:R-:W4:Y:S04]  /*7b540*/  LDL.LU R27, [R1+0xb1c] ;  /* 0x000b1c00011b7983 */ /* 0x000f280000300800 */
[----:B------:R-:W-:Y:S04]  /*7b550*/  STL.64 [R1+0x3268], R6 ;  /* 0x0032680601007387 */ /* 0x000fe80000100a00 */
[----:B------:R2:W-:Y:S04]  /*7b560*/  STL.64 [R1+0x3370], R4 ;  /* 0x0033700401007387 */ /* 0x0005e80000100a00 */
[----:B------:R0:W-:Y:S01]  /*7b570*/  STL.64 [R1+0x3270], R30 ;  /* 0x0032701e01007387 */ /* 0x0001e20000100a00 */
[C---:B--2---:R-:W-:Y:S08]  /*7b580*/  HMMA.16816.F32 R4, R20.reuse, R34, R12 ;  /* 0x000000221404723c */ /* 0x044ff0000000180c */
[----:B---3--:R-:W-:Y:S01]  /*7b590*/  HMMA.16816.F32 R16, R20, R30, R16 ;  /* 0x0000001e1410723c */ /* 0x008fe20000001810 */
[----:B0-----:R-:W-:-:S02]  /*7b5a0*/  IMAD.MOV.U32 R30, RZ, RZ, R40 ;  /* 0x000000ffff1e7224 */ /* 0x001fc400078e0028 */
[----:B------:R-:W-:-:S15]  /*7b5b0*/  IMAD.MOV.U32 R31, RZ, RZ, R41 ;  /* 0x000000ffff1f7224 */ /* 0x000fde00078e0029 */
[----:B------:R-:W-:Y:S01]  /*7b5c0*/  NOP ;  /* 0x0000000000007918 */ /* 0x000fe20000000000 */
[----:B------:R-:W-:Y:S04]  /*7b5d0*/  STL.64 [R1+0x820], R16 ;  /* 0x0008201001007387 */ /* 0x000fe80000100a00 */
[----:B------:R-:W-:Y:S04]  /*7b5e0*/  STL.64 [R1+0x828], R18 ;  /* 0x0008281201007387 */ /* 0x000fe80000100a00 */
[----:B------:R-:W2:Y:S04]  /*7b5f0*/  LDL.LU R40, [R1+0x3464] ;  /* 0x0034640001287983 */ /* 0x000ea80000300800 */
[----:B------:R-:W-:Y:S04]  /*7b600*/  STL.64 [R1+0x810], R4 ;  /* 0x0008100401007387 */ /* 0x000fe80000100a00 */
[----:B------:R-:W-:Y:S04]  /*7b610*/  STL.64 [R1+0x818], R6 ;  /* 0x0008180601007387 */ /* 0x000fe80000100a00 */
[----:B------:R-:W2:Y:S04]  /*7b620*/  LDL.LU R41, [R1+0x3460] ;  /* 0x0034600001297983 */ /* 0x000ea80000300800 */
[----:B------:R-:W-:Y:S04]  /*7b630*/  STL.64 [R1+0x3378], R30 ;  /* 0x0033781e01007387 */ /* 0x000fe80000100a00 */
[----:B------:R-:W-:Y:S04]  /*7b640*/  STL.64 [R1+0x3280], R34 ;  /* 0x0032802201007387 */ /* 0x000fe80000100a00 */
[----:B------:R0:W-:Y:S04]  /*7b650*/  STL.64 [R1+0x3278], R32 ;  /* 0x0032782001007387 */ /* 0x0001e80000100a00 */
[----:B0-----:R-:W3:Y:S04]  /*7b660*/  LDL.LU R32, [R1+0x6a0] ;  /* 0x0006a00001207983 */ /* 0x001ee80000300800 */
[----:B------:R-:W3:Y:S04]  /*7b670*/  LDL.LU R33, [R1+0x6a4] ;  /* 0x0006a40001217983 */ /* 0x000ee80000300800 */
[----:B------:R-:W2:Y:S04]  /*7b680*/  LDL.LU R34, [R1+0x6a8] ;  /* 0x0006a80001227983 */ /* 0x000ea80000300800 */
[----:B------:R-:W2:Y:S01]  /*7b690*/  LDL.LU R35, [R1+0x6ac] ;  /* 0x0006ac0001237983 */ /* 0x000ea20000300800 */
[----:B------:R-:W-:Y:S03]  /*7b6a0*/  HMMA.16816.F32 R4, R20, R38, R8 ;  /* 0x000000261404723c */ /* 0x000fe60000001808 */
[----:B--2---:R-:W-:Y:S04]  /*7b6b0*/  STL.64 [R1+0x3388], R34 ;  /* 0x0033882201007387 */ /* 0x004fe80000100a00 */
[----:B---3--:R-:W-:Y:S04]  /*7b6c0*/  STL.64 [R1+0x3380], R32 ;  /* 0x0033802001007387 */ /* 0x008fe80000100a00 */
[----:B------:R0:W-:Y:S08]  /*7b6d0*/  STL.64 [R1+0x3288], R38 ;  /* 0x0032882601007387 */ /* 0x0001f00000100a00 */
[----:B------:R-:W-:Y:S04]  /*7b6e0*/  STL.64 [R1+0x800], R4 ;  /* 0x0008000401007387 */ /* 0x000fe80000100a00 */
[----:B------:R4:W-:Y:S01]  /*7b6f0*/  STL.64 [R1+0x808], R6 ;  /* 0x0008080601007387 */ /* 0x0009e20000100a00 */
[----:B0-----:R-:W-:-:S03]  /*7b700*/  IMAD.MOV.U32 R38, RZ, RZ, R46 ;  /* 0x000000ffff267224 */ /* 0x001fc600078e002e */
[----:B------:R-:W2:Y:S01]  /*7b710*/  LDL.LU R46, [R1+0x345c] ;  /* 0x00345c00012e7983 */ /* 0x000ea20000300800 */
[----:B----4-:R-:W-:Y:S01]  /*7b720*/  HMMA.16816.F32 R4, R20, R42, R52 ;  /* 0x0000002a1404723c */ /* 0x010fe20000001834 */
[----:B------:R-:W-:Y:S02]  /*7b730*/  IMAD.MOV.U32 R39, RZ, RZ, R47 ;  /* 0x000000ffff277224 */ /* 0x000fe400078e002f */
[----:B------:R-:W2:Y:S04]  /*7b740*/  LDL.LU R47, [R1+0x3458] ;  /* 0x00345800012f7983 */ /* 0x000ea80000300800 */
[----:B------:R-:W-:Y:S04]  /*7b750*/  STL.64 [R1+0x3390], R38 ;  /* 0x0033902601007387 */ /* 0x000fe80000100a00 */
[----:B------:R-:W-:Y:S04]  /*7b760*/  STL.64 [R1+0x3260], R42 ;  /* 0x0032602a01007387 */ /* 0x000fe80000100a00 */
[----:B------:R0:W-:Y:S04]  /*7b770*/  STL.64 [R1+0x3258], R40 ;  /* 0x0032582801007387 */ /* 0x0001e80000100a00 */
[----:B------:R-:W-:Y:S04]  /*7b780*/  STL.64 [R1+0x7f0], R4 ;  /* 0x0007f00401007387 */ /* 0x000fe80000100a00 */
[----:B------:R2:W-:Y:S04]  /*7b790*/  STL.64 [R1+0x7f8], R6 ;  /* 0x0007f80601007387 */ /* 0x0005e80000100a00 */
[----:B0-----:R-:W3:Y:S04]  /*7b7a0*/  LDL.LU R40, [R1+0x6b0] ;  /* 0x0006b00001287983 */ /* 0x001ee80000300800 */
[----:B------:R-:W3:Y:S04]  /*7b7b0*/  LDL.LU R41, [R1+0x6b4] ;  /* 0x0006b40001297983 */ /* 0x000ee80000300800 */
[----:B------:R-:W4:Y:S04]  /*7b7c0*/  LDL.LU R42, [R1+0x6b8] ;  /* 0x0006b800012a7983 */ /* 0x000f280000300800 */
[----:B------:R-:W4:Y:S01]  /*7b7d0*/  LDL.LU R43, [R1+0x6bc] ;  /* 0x0006bc00012b7983 */ /* 0x000f220000300800 */
[----:B------:R-:W-:-:S02]  /*7b7e0*/  IMAD.MOV.U32 R10, RZ, RZ, R36 ;  /* 0x000000ffff0a7224 */ /* 0x000fc400078e0024 */
[----:B------:R-:W-:Y:S01]  /*7b7f0*/  IMAD.MOV.U32 R11, RZ, RZ, R37 ;  /* 0x000000ffff0b7224 */ /* 0x000fe200078e0025 */
[----:B--2---:R-:W-:Y:S01]  /*7b800*/  HMMA.16816.F32 R4, R20, R46, R24 ;  /* 0x0000002e1404723c */ /* 0x004fe20000001818 */
[----:B----4-:R-:W-:Y:S04]  /*7b810*/  STL.64 [R1+0x33a0], R42 ;  /* 0x0033a02a01007387 */ /* 0x010fe80000100a00 */
[----:B---3--:R0:W-:Y:S04]  /*7b820*/  STL.64 [R1+0x3398], R40 ;  /* 0x0033982801007387 */ /* 0x0081e80000100a00 */
[----:B------:R-:W2:Y:S10]  /*7b830*/  LDL.LU R36, [R1+0x3454] ;  /* 0x0034540001247983 */ /* 0x000eb40000300800 */
[----:B------:R-:W-:Y:S04]  /*7b840*/  STL.64 [R1+0x7e0], R4 ;  /* 0x0007e00401007387 */ /* 0x000fe80000100a00 */
[----:B------:R-:W-:Y:S04]  /*7b850*/  STL.64 [R1+0x7e8], R6 ;  /* 0x0007e80601007387 */ /* 0x000fe80000100a00 */
[----:B------:R-:W3:Y:S04]  /*7b860*/  LDL.LU R37, [R1+0x3450] ;  /* 0x0034500001257983 */ /* 0x000ee80000300800 */
        /* <DEDUP_REMOVED lines=10> */
[----:B----4-:R2:W-:Y:S04]  /*7b910*/  STL.64 [R1+0x33b0], R12 ;  /* 0x0033b00c01007387 */ /* 0x0105e80000100a00 */
[----:B------:R-:W4:Y:S04]  /*7b920*/  LDL.LU R28, [R1+0x344c] ;  /* 0x00344c00011c7983 */ /* 0x000f280000300800 */
[----:B------:R-:W2:Y:S04]  /*7b930*/  LDL.LU R29, [R1+0x3448] ;  /* 0x00344800011d7983 */ /* 0x000ea80000300800 */
[----:B------:R0:W-:Y:S04]  /*7b940*/  STL.64 [R1+0x33c0], R18 ;  /* 0x0033c01201007387 */ /* 0x0001e80000100a00 */
        /* <DEDUP_REMOVED lines=31> */
[----:B------:R-:W-:-:S02]  /*7bb40*/  IMAD.MOV.U32 R19, RZ, RZ, R56 ;  /* 0x000000ffff137224 */ /* 0x000fc400078e0038 */
[----:B------:R-:W-:Y:S01]  /*7bb50*/  IMAD.MOV.U32 R18, RZ, RZ, R57 ;  /* 0x000000ffff127224 */ /* 0x000fe200078e0039 */
[----:B------:R-:W2:Y:S04]  /*7bb60*/  LDL.LU R56, [R1+0xaf0] ;  /* 0x000af00001387983 */ /* 0x000ea80000300800 */
[----:B------:R-:W2:Y:S04]  /*7bb70*/  LDL.LU R57, [R1+0xaf4] ;  /* 0x000af40001397983 */ /* 0x000ea80000300800 */
[----:B------:R-:W2:Y:S04]  /*7bb80*/  LDL.LU R58, [R1+0xaf8] ;  /* 0x000af800013a7983 */ /* 0x000ea80000300800 */
[----:B------:R-:W2:Y:S01]  /*7bb90*/  LDL.LU R59, [R1+0xafc] ;  /* 0x000afc00013b7983 */ /* 0x000ea20000300800 */
[----:B------:R-:W-:-:S03]  /*7bba0*/  IMAD.MOV.U32 R35, RZ, RZ, R36 ;  /* 0x000000ffff237224 */ /* 0x000fc600078e0024 */
[----:B------:R-:W2:Y:S01]  /*7bbb0*/  LDL.LU R24, [R1+0xad0] ;  /* 0x000ad00001187983 */ /* 0x000ea20000300800 */
[----:B---3--:R-:W-:-:S03]  /*7bbc0*/  IMAD.MOV.U32 R34, RZ, RZ, R37 ;  /* 0x000000ffff227224 */ /* 0x008fc600078e0025 */
[----:B------:R-:W3:Y:S04]  /*7bbd0*/  LDL.LU R25, [R1+0xad4] ;  /* 0x000ad40001197983 */ /* 0x000ee80000300800 */
[----:B------:R-:W3:Y:S04]  /*7bbe0*/  LDL.LU R26, [R1+0xad8] ;  /* 0x000ad800011a7983 */ /* 0x000ee80000300800 */
[----:B------:R-:W3:Y:S04]  /*7bbf0*/  LDL.LU R27, [R1+0xadc] ;  /* 0x000adc00011b7983 */ /* 0x000ee80000300800 */
[----:B------:R-:W3:Y:S04]  /*7bc00*/  LDL.LU R36, [R1+0x740] ;  /* 0x0007400001247983 */ /* 0x000ee80000300800 */
[----:B------:R-:W3:Y:S04]  /*7bc10*/  LDL.LU R37, [R1+0x744] ;  /* 0x0007440001257983 */ /* 0x000ee80000300800 */
[----:B------:R-:W3:Y:S04]  /*7bc20*/  LDL.LU R38, [R1+0x748] ;  /* 0x0007480001267983 */ /* 0x000ee80000300800 */
[----:B------:R-:W3:Y:S01]  /*7bc30*/  LDL.LU R39, [R1+0x74c] ;  /* 0x00074c0001277983 */ /* 0x000ee20000300800 */
[----:B----4-:R-:W-:-:S03]  /*7bc40*/  MOV R43, R28 ;  /* 0x0000001c002b7202 */ /* 0x010fc60000000f00 */
[----:B------:R-:W4:Y:S01]  /*7bc50*/  LDL.LU R8, [R1+0x750] ;  /* 0x0007500001087983 */ /* 0x000f220000300800 */
[----:B------:R-:W-:-:S03]  /*7bc60*/  IMAD.MOV.U32 R42, RZ, RZ, R29 ;  /* 0x000000ffff2a7224 */ /* 0x000fc600078e001d */
[----:B------:R-:W4:Y:S04]  /*7bc70*/  LDL.LU R9, [R1+0x754] ;  /* 0x0007540001097983 */ /* 0x000f280000300800 */
[----:B0-----:R-:W4:Y:S04]  /*7bc80*/  LDL.LU R10, [R1+0x758] ;  /* 0x00075800010a7983 */ /* 0x001f280000300800 */
        /* <DEDUP_REMOVED lines=9> */
[----:B------:R-:W-:Y:S01]  /*7bd20*/  STL.64 [R1+0x3290], R46 ;  /* 0x0032902e01007387 */ /* 0x000fe20000100a00 */
[----:B--2---:R-:W-:-:S15]  /*7bd30*/  HMMA.16816.F32 R52, R20, R50, R52 ;  /* 0x000000321434723c */ /* 0x004fde0000001834 */
[----:B------:R-:W-:-:S04]  /*7bd40*/  NOP ;  /* 0x0000000000007918 */ /* 0x000fc80000000000 */
[----:B------:R-:W-:Y:S04]  /*7bd50*/  STL.64 [R1+0x7d0], R52 ;  /* 0x0007d03401007387 */ /* 0x000fe80000100a00 */
[----:B------:R0:W-:Y:S04]  /*7bd60*/  STL.64 [R1+0x7d8], R54 ;  /* 0x0007d83601007387 */ /* 0x0001e80000100a00 */
[----:B0-----:R-:W2:Y:S04]  /*7bd70*/  LDL.LU.64 R54, [R1+0x3430] ;  /* 0x0034300001367983 */ /* 0x001ea80000300a00 */
[----:B------:R-:W3:Y:S04]  /*7bd80*/  LDL.LU.64 R52, [R1+0x3428] ;  /* 0x0034280001347983 */ /* 0x000ee80000300a00 */
[----:B------:R0:W-:Y:S04]  /*7bd90*/  STL.64 [R1+0x3250], R50 ;  /* 0x0032503201007387 */ /* 0x0001e80000100a00 */
[----:B------:R-:W-:Y:S04]  /*7bda0*/  STL.64 [R1+0x3248], R48 ;  /* 0x0032483001007387 */ /* 0x000fe80000100a00 */
[----:B0-----:R-:W3:Y:S01]  /*7bdb0*/  LDL.LU R50, [R1+0xe8] ;  /* 0x0000e80001327983 */ /* 0x001ee20000300800 */
[----:B--2---:R-:W-:-:S15]  /*7bdc0*/  HMMA.16816.F32 R56, R20, R54, R56 ;  /* 0x000000361438723c */ /* 0x004fde0000001838 */
[----:B------:R-:W-:-:S04]  /*7bdd0*/  NOP ;  /* 0x0000000000007918 */ /* 0x000fc80000000000 */
[----:B------:R-:W-:Y:S04]  /*7bde0*/  STL.64 [R1+0x7c0], R56 ;  /* 0x0007c03801007387 */ /* 0x000fe80000100a00 */
[----:B------:R0:W-:Y:S04]  /*7bdf0*/  STL.64 [R1+0x7c8], R58 ;  /* 0x0007c83a01007387 */ /* 0x0001e80000100a00 */
[----:B0-----:R-:W2:Y:S01]  /*7be00*/  LDL.LU.64 R58, [R1+0x3420] ;  /* 0x00342000013a7983 */ /* 0x001ea20000300a00 */
[----:B---3--:R-:W-:-:S03]  /*7be10*/  IMAD.MOV.U32 R51, RZ, RZ, R52 ;  /* 0x000000ffff337224 */ /* 0x008fc600078e0034 */
[----:B------:R-:W3:Y:S04]  /*7be20*/  LDL.LU.64 R56, [R1+0x3418] ;  /* 0x0034180001387983 */ /* 0x000ee80000300a00 */
[----:B------:R-:W-:Y:S04]  /*7be30*/  STL.64 [R1+0x32a0], R54 ;  /* 0x0032a03601007387 */ /* 0x000fe80000100a00 */
[----:B------:R0:W-:Y:S04]  /*7be40*/  STL [R1+0x3298], R53 ;  /* 0x0032983501007387 */ /* 0x0001e80000100800 */
[----:B------:R-:W3:Y:S04]  /*7be50*/  LDL.LU R52, [R1+0x6c0] ;  /* 0x0006c00001347983 */ /* 0x000ee80000300800 */
[----:B0-----:R-:W3:Y:S04]  /*7be60*/  LDL.LU R53, [R1+0x6c4] ;  /* 0x0006c40001357983 */ /* 0x001ee80000300800 */
[----:B------:R-:W3:Y:S04]  /*7be70*/  LDL.LU R54, [R1+0x6c8] ;  /* 0x0006c80001367983 */ /* 0x000ee80000300800 */
[----:B------:R-:W3:Y:S01]  /*7be80*/  LDL.LU R55, [R1+0x6cc] ;  /* 0x0006cc0001377983 */ /* 0x000ee20000300800 */
[----:B--2---:R-:W-:Y:S03]  /*7be90*/  HMMA.16816.F32 R20, R20, R58, R24 ;  /* 0x0000003a1414723c */ /* 0x004fe60000001818 */
[----:B------:R-:W2:Y:S04]  /*7bea0*/  LDL.LU.64 R26, [R1+0x3410] ;  /* 0x00341000011a7983 */ /* 0x000ea80000300a00 */
[----:B------:R-:W4:-:S12]  /*7beb0*/  LDL.LU.64 R24, [R1+0x3408] ;  /* 0x0034080001187983 */ /* 0x000f180000300a00 */
[----:B------:R-:W-:Y:S04]  /*7bec0*/  STL.64 [R1+0x7b0], R20 ;  /* 0x0007b01401007387 */ /* 0x000fe80000100a00 */
[----:B------:R0:W-:Y:S02]  /*7bed0*/  STL.64 [R1+0x7b8], R22 ;  /* 0x0007b81601007387 */ /* 0x0001e40000100a00 */
[----:B0-----:R-:W-:-:S05]  /*7bee0*/  IMAD.MOV.U32 R23, RZ, RZ, R21 ;  /* 0x000000ffff177224 */ /* 0x001fca00078e0015 */
[----:B------:R0:W-:Y:S01]  /*7bef0*/  STL [R1+0x3318], R23 ;  /* 0x0033181701007387 */ /* 0x0001e20000100800 */
[----:B--2---:R-:W-:-:S03]  /*7bf00*/  IMAD.MOV.U32 R22, RZ, RZ, R26 ;  /* 0x000000ffff167224 */ /* 0x004fc600078e001a */
[----:B------:R-:W4:Y:S01]  /*7bf10*/  LDL.LU R26, [R1+0x3404] ;  /* 0x00340400011a7983 */ /* 0x000f220000300800 */
[----:B0-----:R-:W-:-:S03]  /*7bf20*/  IMAD.MOV.U32 R23, RZ, RZ, R27 ;  /* 0x000000ffff177224 */ /* 0x001fc600078e001b */
[----:B------:R-:W4:Y:S04]  /*7bf30*/  LDL.LU R27, [R1+0x3400] ;  /* 0x00340000011b7983 */ /* 0x000f280000300800 */
[----:B------:R-:W-:Y:S04]  /*7bf40*/  STL.64 [R1+0x32b0], R58 ;  /* 0x0032b03a01007387 */ /* 0x000fe80000100a00 */
[----:B---3--:R0:W-:Y:S04]  /*7bf50*/  STL.64 [R1+0x32a8], R56 ;  /* 0x0032a83801007387 */ /* 0x0081e80000100a00 */
[----:B0-----:R-:W2:Y:S04]  /*7bf60*/  LDL.LU R56, [R1+0x6d0] ;  /* 0x0006d00001387983 */ /* 0x001ea80000300800 */
[----:B------:R-:W2:Y:S04]  /*7bf70*/  LDL.LU R57, [R1+0x6d4] ;  /* 0x0006d40001397983 */ /* 0x000ea80000300800 */
[----:B------:R-:W2:Y:S04]  /*7bf80*/  LDL.LU R58, [R1+0x6d8] ;  /* 0x0006d800013a7983 */ /* 0x000ea80000300800 */
[----:B------:R-:W2:Y:S01]  /*7bf90*/  LDL.LU R59, [R1+0x6dc] ;  /* 0x0006dc00013b7983 */ /* 0x000ea20000300800 */
[C---:B----4-:R-:W-:Y:S03]  /*7bfa0*/  HMMA.16816.F32 R40, R24.reuse, R42, R8 ;  /* 0x0000002a1828723c */ /* 0x050fe60000001808 */
[----:B------:R-:W3:Y:S05]  /*7bfb0*/  LDL.LU.64 R10, [R1+0x33f8] ;  /* 0x0033f800010a7983 */ /* 0x000eea0000300a00 */
[C---:B------:R-:W-:Y:S11]  /*7bfc0*/  HMMA.16816.F32 R32, R24.reuse, R34, R36 ;  /* 0x000000221820723c */ /* 0x040ff60000001824 */
[----:B------:R-:W-:Y:S01]  /*7bfd0*/  STL.64 [R1+0x1510], R40 ;  /* 0x0015102801007387 */ /* 0x000fe20000100a00 */
[C---:B------:R-:W-:Y:S03]  /*7bfe0*/  HMMA.16816.F32 R16, R24.reuse, R18, R28 ;  /* 0x000000121810723c */ /* 0x040fe6000000181c */
        /* <DEDUP_REMOVED lines=18> */
[C---:B----4-:R-:W-:Y:S03]  /*7c110*/  HMMA.16816.F32 R36, R24.reuse, R38, R40 ;  /* 0x000000261824723c */ /* 0x050fe60000001828 */
[----:B------:R-:W4:Y:S04]  /*7c120*/  LDL.LU.64 R42, [R1+0x33a0] ;  /* 0x0033a000012a7983 */ /* 0x000f280000300a00 */
[----:B------:R-:W4:Y:S01]  /*7c130*/  LDL.LU.64 R40, [R1+0x3398] ;  /* 0x0033980001287983 */ /* 0x000f220000300a00 */
[C---:B--2---:R-:W-:Y:S11]  /*7c140*/  HMMA.16816.F32 R28, R24.reuse, R30, R32 ;  /* 0x0000001e181c723c */ /* 0x044ff60000001820 */
[----:B------:R-:W-:Y:S04]  /*7c150*/  STL.64 [R1+0x1430], R36 ;  /* 0x0014302401007387 */ /* 0x000fe80000100a00 */
[----:B------:R0:W-:Y:S04]  /*7c160*/  STL.64 [R1+0x1438], R38 ;  /* 0x0014382601007387 */ /* 0x0001e80000100a00 */
[----:B0-----:R-:W4:Y:S01]  /*7c170*/  LDL.LU.64 R38, [R1+0x3390] ;  /* 0x0033900001267983 */ /* 0x001f220000300a00 */
[C---:B------:R-:W-:Y:S03]  /*7c180*/  HMMA.16816.F32 R16, R24.reuse, R18, R4 ;  /* 0x000000121810723c */ /* 0x040fe60000001804 */
[----:B------:R-:W2:Y:S04]  /*7c190*/  LDL.LU.64 R34, [R1+0x3388] ;  /* 0x0033880001227983 */ /* 0x000ea80000300a00 */
[----:B------:R-:W2:Y:S04]  /*7c1a0*/  LDL.LU.64 R32, [R1+0x3380] ;  /* 0x0033800001207983 */ /* 0x000ea80000300a00 */
[----:B------:R-:W-:Y:S04]  /*7c1b0*/  STL.64 [R1+0x1310], R28 ;  /* 0x0013101c01007387 */ /* 0x000fe80000100a00 */
[----:B------:R0:W-:Y:S04]  /*7c1c0*/  STL.64 [R1+0x1318], R30 ;  /* 0x0013181e01007387 */ /* 0x0001e80000100a00 */
[----:B0-----:R-:W2:Y:S04]  /*7c1d0*/  LDL.LU.64 R30, [R1+0x3378] ;  /* 0x00337800011e7983 */ /* 0x001ea80000300a00 */
[----:B------:R-:W2:Y:S04]  /*7c1e0*/  LDL.LU.64 R4, [R1+0x3370] ;  /* 0x0033700001047983 */ /* 0x000ea80000300a00 */
[----:B------:R0:W-:Y:S04]  /*7c1f0*/  STL.64 [R1+0x12f0], R16 ;  /* 0x0012f01001007387 */ /* 0x0001e80000100a00 */
[----:B------:R-:W-:Y:S04]  /*7c200*/  STL.64 [R1+0x12f8], R18 ;  /* 0x0012f81201007387 */ /* 0x000fe80000100a00 */
[----:B0-----:R-:W2:Y:S01]  /*7c210*/  LDL.LU.64 R16, [R1+0x3368] ;  /* 0x0033680001107983 */ /* 0x001ea20000300a00 */
[C---:B------:R-:W-:Y:S08]  /*7c220*/  HMMA.16816.F32 R20, R24.reuse, R22, R56 ;  /* 0x000000161814723c */ /* 0x040ff00000001838 */
[C---:B------:R-:W-:Y:S08]  /*7c230*/  HMMA.16816.F32 R48, R24.reuse, R50, R52 ;  /* 0x000000321830723c */ /* 0x040ff00000001834 */
[----:B---3--:R-:W-:Y:S01]  /*7c240*/  HMMA.16816.F32 R8, R24, R10, R12 ;  /* 0x0000000a1808723c */ /* 0x008fe2000000180c */
[----:B------:R-:W3:Y:S04]  /*7c250*/  LDL.LU.64 R14, [R1+0x3360] ;  /* 0x00336000010e7983 */ /* 0x000ee80000300a00 */
[----:B------:R-:W3:-:S14]  /*7c260*/  LDL.LU.64 R12, [R1+0x3358] ;  /* 0x00335800010c7983 */ /* 0x000edc0000300a00 */
[----:B------:R-:W-:Y:S04]  /*7c270*/  STL.64 [R1+0x12b0], R8 ;  /* 0x0012b00801007387 */ /* 0x000fe80000100a00 */
[----:B------:R0:W-:Y:S04]  /*7c280*/  STL.64 [R1+0x12b8], R10 ;  /* 0x0012b80a01007387 */ /* 0x0001e80000100a00 */
[----:B0-----:R-:W3:Y:S04]  /*7c290*/  LDL.LU.64 R10, [R1+0x3350] ;  /* 0x00335000010a7983 */ /* 0x001ee80000300a00 */
[----:B------:R-:W3:Y:S04]  /*7c2a0*/  LDL.LU.64 R8, [R1+0x3348] ;  /* 0x0033480001087983 */ /* 0x000ee80000300a00 */
[----:B------:R-:W-:Y:S04]  /*7c2b0*/  STL.64 [R1+0x1280], R20 ;  /* 0x0012801401007387 */ /* 0x000fe80000100a00 */
[----:B------:R2:W-:Y:S01]  /*7c2c0*/  STL.64 [R1+0x1288], R22 ;  /* 0x0012881601007387 */ /* 0x0005e20000100a00 */
[C---:B----4-:R-:W-:Y:S03]  /*7c2d0*/  HMMA.16816.F32 R36, R24.reuse, R38, R40 ;  /* 0x000000261824723c */ /* 0x050fe60000001828 */
[----:B------:R-:W-:Y:S04]  /*7c2e0*/  STL.64 [R1+0x1260], R48 ;  /* 0x0012603001007387 */ /* 0x000fe80000100a00 */
[----:B------:R-:W-:Y:S01]  /*7c2f0*/  STL.64 [R1+0x1268], R50 ;  /* 0x0012683201007387 */ /* 0x000fe20000100a00 */
[----:B--2---:R-:W-:Y:S11]  /*7c300*/  HMMA.16816.F32 R20, R24, R30, R32 ;  /* 0x0000001e1814723c */ /* 0x004ff60000001820 */
[----:B------:R0:W-:Y:S04]  /*7c310*/  STL.64 [R1+0x1240], R36 ;  /* 0x0012402401007387 */ /* 0x0001e80000100a00 */
[----:B------:R1:W-:Y:S01]  /*7c320*/  STL.64 [R1+0x1248], R38 ;  /* 0x0012482601007387 */ /* 0x0003e20000100a00 */
[----:B------:R-:W-:-:S02]  /*7c330*/  IMAD.MOV.U32 R6, RZ, RZ, R17 ;  /* 0x000000ffff067224 */ /* 0x000fc400078e0011 */
[----:B------:R-:W-:Y:S01]  /*7c340*/  IMAD.MOV.U32 R7, RZ, RZ, R16 ;  /* 0x000000ffff077224 */ /* 0x000fe200078e0010 */
[----:B------:R-:W-:Y:S04]  /*7c350*/  STL.64 [R1+0x1220], R20 ;  /* 0x0012201401007387 */ /* 0x000fe80000100a00 */
[----:B------:R-:W-:Y:S04]  /*7c360*/  STL.64 [R1+0x1228], R22 ;  /* 0x0012281601007387 */ /* 0x000fe80000100a00 */
[----:B------:R-:W-:Y:S04]  /*7c370*/  STL.64 [R1+0x32b8], R6 ;  /* 0x0032b80601007387 */ /* 0x000fe80000100a00 */
[----:B------:R-:W2:Y:S04]  /*7c380*/  LDL.LU R28, [R1+0x5f0] ;  /* 0x0005f000011c7983 */ /* 0x000ea80000300800 */
[----:B------:R-:W2:Y:S04]  /*7c390*/  LDL.LU R29, [R1+0x5f4] ;  /* 0x0005f400011d7983 */ /* 0x000ea80000300800 */
[----:B------:R-:W4:Y:S04]  /*7c3a0*/  LDL.LU R30, [R1+0x5f8] ;  /* 0x0005f800011e7983 */ /* 0x000f280000300800 */
[----:B------:R-:W4:Y:S01]  /*7c3b0*/  LDL.LU R31, [R1+0x5fc] ;  /* 0x0005fc00011f7983 */ /* 0x000f220000300800 */
[----:B---3--:R-:W-:-:S02]  /*7c3c0*/  IMAD.MOV.U32 R34, RZ, RZ, R15 ;  /* 0x000000ffff227224 */ /* 0x008fc400078e000f */
[----:B------:R-:W-:Y:S01]  /*7c3d0*/  IMAD.MOV.U32 R35, RZ, RZ, R14 ;  /* 0x000000ffff237224 */ /* 0x000fe200078e000e */
[----:B----4-:R3:W-:Y:S04]  /*7c3e0*/  STL.64 [R1+0x32c8], R30 ;  /* 0x0032c81e01007387 */ /* 0x0107e80000100a00 */
[----:B--2---:R-:W-:Y:S04]  /*7c3f0*/  STL.64 [R1+0x32c0], R28 ;  /* 0x0032c01c01007387 */ /* 0x004fe80000100a00 */
        /* <DEDUP_REMOVED lines=9> */
[----:B------:R-:W-:Y:S04]  /*7c490*/  STL.64 [R1+0x32e8], R46 ;  /* 0x0032e82e01007387 */ /* 0x000fe80000100a00 */
[----:B------:R-:W2:Y:S04]  /*7c4a0*/  LDL.LU R52, [R1+0x610] ;  /* 0x0006100001347983 */ /* 0x000ea80000300800 */
[----:B------:R-:W2:Y:S04]  /*7c4b0*/  LDL.LU R53, [R1+0x614] ;  /* 0x0006140001357983 */ /* 0x000ea80000300800 */
[----:B------:R-:W4:Y:S04]  /*7c4c0*/  LDL.LU R54, [R1+0x618] ;  /* 0x0006180001367983 */ /* 0x000f280000300800 */
[----:B------:R-:W4:Y:S01]  /*7c4d0*/  LDL.LU R55, [R1+0x61c] ;  /* 0x00061c0001377983 */ /* 0x000f220000300800 */
[----:B------:R-:W-:-:S02]  /*7c4e0*/  IMAD.MOV.U32 R58, RZ, RZ, R10 ;  /* 0x000000ffff3a7224 */ /* 0x000fc400078e000a */
[----:B------:R-:W-:Y:S02]  /*7c4f0*/  IMAD.MOV.U32 R59, RZ, RZ, R5 ;  /* 0x000000ffff3b7224 */ /* 0x000fe400078e0005 */
[----:B---3--:R-:W-:Y:S02]  /*7c500*/  IMAD.MOV.U32 R30, RZ, RZ, R8 ;  /* 0x000000ffff1e7224 */ /* 0x008fe400078e0008 */
[----:B------:R-:W-:Y:S02]  /*7c510*/  IMAD.MOV.U32 R31, RZ, RZ, R2 ;  /* 0x000000ffff1f7224 */ /* 0x000fe400078e0002 */
[----:B------:R-:W-:Y:S02]  /*7c520*/  IMAD.MOV.U32 R42, RZ, RZ, R0 ;  /* 0x000000ffff2a7224 */ /* 0x000fe400078e0000 */
[----:B------:R-:W-:Y:S01]  /*7c530*/  IMAD.MOV.U32 R43, RZ, RZ, R61 ;  /* 0x000000ffff2b7224 */ /* 0x000fe200078e003d */
[----:B----4-:R-:W-:Y:S04]  /*7c540*/  STL.64 [R1+0x32f8], R54 ;  /* 0x0032f83601007387 */ /* 0x010fe80000100a00 */
[----:B--2---:R-:W-:Y:S04]  /*7c550*/  STL.64 [R1+0x32f0], R52 ;  /* 0x0032f03401007387 */ /* 0x004fe80000100a00 */
[----:B------:R-:W2:Y:S04]  /*7c560*/  LDL.LU R10, [R1+0x3344] ;  /* 0x00334400010a7983 */ /* 0x000ea80000300800 */
[----:B------:R-:W3:Y:S04]  /*7c570*/  LDL.LU R5, [R1+0x3340] ;  /* 0x0033400001057983 */ /* 0x000ee80000300800 */
[----:B------:R-:W-:Y:S04]  /*7c580*/  STL.64 [R1+0x3300], R58 ;  /* 0x0033003a01007387 */ /* 0x000fe80000100a00 */
[----:B------:R-:W4:Y:S04]  /*7c590*/  LDL.LU R8, [R1+0x333c] ;  /* 0x00333c0001087983 */ /* 0x000f280000300800 */
[----:B------:R-:W2:Y:S04]  /*7c5a0*/  LDL.LU R2, [R1+0x3338] ;  /* 0x0033380001027983 */ /* 0x000ea80000300800 */
[----:B------:R-:W-:Y:S04]  /*7c5b0*/  STL.64 [R1+0x3308], R30 ;  /* 0x0033081e01007387 */ /* 0x000fe80000100a00 */
[----:B------:R-:W2:Y:S04]  /*7c5c0*/  LDL.LU R0, [R1+0x3334] ;  /* 0x0033340001007983 */ /* 0x000ea80000300800 */
[----:B------:R0:W5:Y:S04]  /*7c5d0*/  LDL.LU R61, [R1+0x3330] ;  /* 0x00333000013d7983 */ /* 0x0001680000300800 */
[----:B------:R-:W-:Y:S04]  /*7c5e0*/  STL.64 [R1+0x3310], R42 ;  /* 0x0033102a01007387 */ /* 0x000fe80000100a00 */
[----:B------:R-:W2:Y:S04]  /*7c5f0*/  LDL.LU R48, [R1+0x650] ;  /* 0x0006500001307983 */ /* 0x000ea80000300800 */
[----:B------:R-:W2:Y:S04]  /*7c600*/  LDL.LU R49, [R1+0x654] ;  /* 0x0006540001317983 */ /* 0x000ea80000300800 */
[----:B------:R-:W2:Y:S04]  /*7c610*/  LDL.LU R50, [R1+0x658] ;  /* 0x0006580001327983 */ /* 0x000ea80000300800 */
[----:B------:R-:W2:Y:S04]  /*7c620*/  LDL.LU R51, [R1+0x65c] ;  /* 0x00065c0001337983 */ /* 0x000ea80000300800 */
[----:B--2---:R-:W-:Y:S04]  /*7c630*/  STL.64 [R1+0x3328], R50 ;  /* 0x0033283201007387 */ /* 0x004fe80000100a00 */
[----:B------:R1:W-:Y:S04]  /*7c640*/  STL.64 [R1+0x3320], R48 ;  /* 0x0033203001007387 */ /* 0x0003e80000100a00 */
        /* <DEDUP_REMOVED lines=16> */
[----:B----4-:R-:W-:Y:S01]  /*7c750*/  MOV R18, R8 ;  /* 0x0000000800127202 */ /* 0x010fe20000000f00 */
[----:B---3--:R-:W-:-:S02]  /*7c760*/  IMAD.MOV.U32 R19, RZ, RZ, R5 ;  /* 0x000000ffff137224 */ /* 0x008fc400078e0005 */
[----:B------:R-:W-:Y:S01]  /*7c770*/  IMAD.MOV.U32 R42, RZ, RZ, R10 ;  /* 0x000000ffff2a7224 */ /* 0x000fe200078e000a */
[----:B------:R-:W3:Y:S01]  /*7c780*/  LDL.LU R32, [R1+0x630] ;  /* 0x0006300001207983 */ /* 0x000ee20000300800 */
[----:B------:R-:W-:-:S03]  /*7c790*/  IMAD.MOV.U32 R43, RZ, RZ, R9 ;  /* 0x000000ffff2b7224 */ /* 0x000fc600078e0009 */
[----:B------:R-:W3:Y:S01]  /*7c7a0*/  LDL.LU R33, [R1+0x634] ;  /* 0x0006340001217983 */ /* 0x000ee20000300800 */
[----:B------:R-:W-:-:S03]  /*7c7b0*/  IMAD.MOV.U32 R14, RZ, RZ, R44 ;  /* 0x000000ffff0e7224 */ /* 0x000fc600078e002c */
[----:B------:R-:W3:Y:S01]  /*7c7c0*/  LDL.LU R34, [R1+0x638] ;  /* 0x0006380001227983 */ /* 0x000ee20000300800 */
[----:B------:R-:W-:-:S03]  /*7c7d0*/  IMAD.MOV.U32 R55, RZ, RZ, R45 ;  /* 0x000000ffff377224 */ /* 0x000fc600078e002d */
        /* <DEDUP_REMOVED lines=8> */
[----:B------:R-:W3:Y:S01]  /*7c860*/  LDL.LU R6, [R1+0x628] ;  /* 0x0006280001067983 */ /* 0x000ee20000300800 */
[----:B------:R-:W-:-:S03]  /*7c870*/  IMAD.MOV.U32 R15, RZ, RZ, R11 ;  /* 0x000000ffff0f7224 */ /* 0x000fc600078e000b */
[----:B------:R-:W3:Y:S04]  /*7c880*/  LDL.LU R7, [R1+0x62c] ;  /* 0x00062c0001077983 */ /* 0x000ee80000300800 */
[----:B------:R-:W3:Y:S04]  /*7c890*/  LDL.LU R8, [R1+0x5e0] ;  /* 0x0005e00001087983 */ /* 0x000ee80000300800 */
[----:B------:R-:W3:Y:S04]  /*7c8a0*/  LDL.LU R9, [R1+0x5e4] ;  /* 0x0005e40001097983 */ /* 0x000ee80000300800 */
[----:B------:R-:W3:Y:S04]  /*7c8b0*/  LDL.LU R10, [R1+0x5e8] ;  /* 0x0005e800010a7983 */ /* 0x000ee80000300800 */
[----:B------:R-:W3:Y:S01]  /*7c8c0*/  LDL.LU R11, [R1+0x5ec] ;  /* 0x0005ec00010b7983 */ /* 0x000ee20000300800 */
[----:B------:R-:W-:Y:S01]  /*7c8d0*/  IMAD.MOV.U32 R54, RZ, RZ, R60 ;  /* 0x000000ffff367224 */ /* 0x000fe200078e003c */
[C---:B--2---:R-:W-:Y:S02]  /*7c8e0*/  HMMA.16816.F32 R16, R24.reuse, R18, R48 ;  /* 0x000000121810723c */ /* 0x044fe40000001830 */
[----:B------:R-:W2:Y:S04]  /*7c8f0*/  LDL.LU.64 R50, [R1+0x3328] ;  /* 0x0033280001327983 */ /* 0x000ea80000300a00 */
[----:B------:R-:W2:Y:S02]  /*7c900*/  LDL.LU.64 R48, [R1+0x3320] ;  /* 0x0033200001307983 */ /* 0x000ea40000300a00 */
[----:B------:R-:W-:Y:S11]  /*7c910*/  HMMA.16816.F32 R40, R24, R42, R20 ;  /* 0x0000002a1828723c */ /* 0x000ff60000001814 */
[----:B------:R1:W-:Y:S04]  /*7c920*/  STL.64 [R1+0x1200], R16 ;  /* 0x0012001001007387 */ /* 0x0003e80000100a00 */
[----:B------:R0:W-:Y:S04]  /*7c930*/  STL.64 [R1+0x1208], R18 ;  /* 0x0012081201007387 */ /* 0x0001e80000100a00 */
[----:B-1----:R-:W2:Y:S04]  /*7c940*/  LDL.LU R16, [R1+0x5d0] ;  /* 0x0005d00001107983 */ /* 0x002ea80000300800 */
[----:B------:R-:W2:Y:S04]  /*7c950*/  LDL.LU R17, [R1+0x5d4] ;  /* 0x0005d40001117983 */ /* 0x000ea80000300800 */
[----:B0-----:R-:W2:Y:S01]  /*7c960*/  LDL.LU R18, [R1+0x5d8] ;  /* 0x0005d80001127983 */ /* 0x001ea20000300800 */
[----:B------:R-:W-:-:S03]  /*7c970*/  IMAD.MOV.U32 R21, RZ, RZ, R42 ;  /* 0x000000ffff157224 */ /* 0x000fc600078e002a */
[----:B------:R-:W2:Y:S04]  /*7c980*/  LDL.LU R19, [R1+0x5dc] ;  /* 0x0005dc0001137983 */ /* 0x000ea80000300800 */
[----:B------:R0:W5:Y:S04]  /*7c990*/  LDL.LU R23, [R1+0x3318] ;  /* 0x0033180001177983 */ /* 0x0001680000300800 */
[----:B------:R-:W-:Y:S04]  /*7c9a0*/  STL.64 [R1+0x11f0], R40 ;  /* 0x0011f02801007387 */ /* 0x000fe80000100a00 */
[----:B------:R1:W-:Y:S04]  /*7c9b0*/  STL.64 [R1+0x11f8], R42 ;  /* 0x0011f82a01007387 */ /* 0x0003e80000100a00 */
[----:B-1----:R-:W2:Y:S01]  /*7c9c0*/  LDL.LU.64 R42, [R1+0x3310] ;  /* 0x00331000012a7983 */ /* 0x002ea20000300a00 */
[C---:B------:R-:W-:Y:S03]  /*7c9d0*/  HMMA.16816.F32 R12, R24.reuse, R14, R28 ;  /* 0x0000000e180c723c */ /* 0x040fe6000000181c */
[----:B------:R-:W3:Y:S05]  /*7c9e0*/  LDL.LU.64 R30, [R1+0x3308] ;  /* 0x00330800011e7983 */ /* 0x000eea0000300a00 */
[----:B------:R-:W-:Y:S11]  /*7c9f0*/  HMMA.16816.F32 R52, R24, R54, R56 ;  /* 0x000000361834723c */ /* 0x000ff60000001838 */
[----:B------:R1:W-:Y:S04]  /*7ca00*/  STL.64 [R1+0x11e0], R12 ;  /* 0x0011e00c01007387 */ /* 0x0003e80000100a00 */
[----:B------:R0:W-:Y:S04]  /*7ca10*/  STL.64 [R1+0x11e8], R14 ;  /* 0x0011e80e01007387 */ /* 0x0001e80000100a00 */
[----:B-1----:R-:W3:Y:S04]  /*7ca20*/  LDL.LU R12, [R1+0x5c0] ;  /* 0x0005c000010c7983 */ /* 0x002ee80000300800 */
[----:B------:R-:W3:Y:S04]  /*7ca30*/  LDL.LU R13, [R1+0x5c4] ;  /* 0x0005c400010d7983 */ /* 0x000ee80000300800 */
[----:B0-----:R-:W3:Y:S04]  /*7ca40*/  LDL.LU R14, [R1+0x5c8] ;  /* 0x0005c800010e7983 */ /* 0x001ee80000300800 */
[----:B------:R-:W3:Y:S04]  /*7ca50*/  LDL.LU R15, [R1+0x5cc] ;  /* 0x0005cc00010f7983 */ /* 0x000ee80000300800 */
[----:B------:R-:W3:Y:S01]  /*7ca60*/  LDL.LU.64 R58, [R1+0x3300] ;  /* 0x00330000013a7983 */ /* 0x000ee20000300a00 */
[----:B------:R-:W-:-:S03]  /*7ca70*/  IMAD.MOV.U32 R39, RZ, RZ, R3 ;  /* 0x000000ffff277224 */ /* 0x000fc600078e0003 */
[----:B------:R-:W-:Y:S04]  /*7ca80*/  STL.64 [R1+0x11d0], R52 ;  /* 0x0011d03401007387 */ /* 0x000fe80000100a00 */
[----:B----4-:R-:W-:Y:S01]  /*7ca90*/  HMMA.16816.F32 R36, R24, R38, R44 ;  /* 0x000000261824723c */ /* 0x010fe2000000182c */
[----:B------:R0:W-:Y:S01]  /*7caa0*/  STL.64 [R1+0x11d8], R54 ;  /* 0x0011d83601007387 */ /* 0x0001e20000100a00 */
[----:B------:R-:W-:-:S03]  /*7cab0*/  IMAD.MOV.U32 R20, RZ, RZ, R40 ;  /* 0x000000ffff147224 */ /* 0x000fc600078e0028 */
[----:B0-----:R-:W4:Y:S04]  /*7cac0*/  LDL.LU.64 R54, [R1+0x32f8] ;  /* 0x0032f80001367983 */ /* 0x001f280000300a00 */
[----:B------:R-:W4:Y:S04]  /*7cad0*/  LDL.LU.64 R52, [R1+0x32f0] ;  /* 0x0032f00001347983 */ /* 0x000f280000300a00 */
[----:B------:R-:W4:Y:S06]  /*7cae0*/  LDL.LU R40, [R1+0x5b0] ;  /* 0x0005b00001287983 */ /* 0x000f2c0000300800 */
[----:B------:R-:W-:Y:S01]  /*7caf0*/  IMAD.MOV.U32 R22, RZ, RZ, R37 ;  /* 0x000000ffff167224 */ /* 0x000fe200078e0025 */
[C---:B--2---:R-:W-:Y:S08]  /*7cb00*/  HMMA.16816.F32 R48, R24.reuse, R42, R48 ;  /* 0x0000002a1830723c */ /* 0x044ff00000001830 */
[C---:B---3--:R-:W-:Y:S11]  /*7cb10*/  HMMA.16816.F32 R28, R24.reuse, R30, R32 ;  /* 0x0000001e181c723c */ /* 0x048ff60000001820 */
        /* <DEDUP_REMOVED lines=10> */
[----:B------:R-:W-:Y:S04]  /*7cbc0*/  STL.64 [R1+0x11b0], R36 ;  /* 0x0011b02401007387 */ /* 0x000fe80000100a00 */
[----:B------:R0:W-:Y:S01]  /*7cbd0*/  STL.64 [R1+0x11b8], R38 ;  /* 0x0011b82601007387 */ /* 0x0001e20000100a00 */
[C---:B------:R-:W-:Y:S03]  /*7cbe0*/  HMMA.16816.F32 R56, R24.reuse, R58, R4 ;  /* 0x0000003a1838723c */ /* 0x040fe60000001804 */
        /* <DEDUP_REMOVED lines=10> */
[----:B0-----:R-:W3:Y:S04]  /*7cc90*/  LDL.LU.64 R58, [R1+0x32b0] ;  /* 0x0032b000013a7983 */ /* 0x001ee80000300a00 */
[----:B------:R0:W5:Y:S01]  /*7cca0*/  LDL.LU.64 R56, [R1+0x32a8] ;  /* 0x0032a80001387983 */ /* 0x0001620000300a00 */
[C---:B----4-:R-:W-:Y:S03]  /*7ccb0*/  HMMA.16816.F32 R44, R24.reuse, R46, R52 ;  /* 0x0000002e182c723c */ /* 0x050fe60000001834 */
[----:B------:R-:W4:Y:S04]  /*7ccc0*/  LDL.LU.64 R54, [R1+0x32a0] ;  /* 0x0032a00001367983 */ /* 0x000f280000300a00 */
[----:B------:R0:W5:Y:S01]  /*7ccd0*/  LDL.LU R53, [R1+0x3298] ;  /* 0x0032980001357983 */ /* 0x0001620000300800 */
[C---:B--2---:R-:W-:Y:S11]  /*7cce0*/  HMMA.16816.F32 R32, R24.reuse, R34, R36 ;  /* 0x000000221820723c */ /* 0x044ff60000001824 */
[----:B------:R-:W-:Y:S04]  /*7ccf0*/  STL.64 [R1+0x1180], R44 ;  /* 0x0011802c01007387 */ /* 0x000fe80000100a00 */
[----:B------:R1:W-:Y:S04]  /*7cd00*/  STL.64 [R1+0x1188], R46 ;  /* 0x0011882e01007387 */ /* 0x0003e80000100a00 */
[----:B-1----:R-:W2:Y:S04]  /*7cd10*/  LDL.LU.64 R46, [R1+0x3290] ;  /* 0x00329000012e7983 */ /* 0x002ea80000300a00 */
[----:B------:R-:W2:Y:S01]  /*7cd20*/  LDL.LU.64 R38, [R1+0x3288] ;  /* 0x0032880001267983 */ /* 0x000ea20000300a00 */
[C---:B---3--:R-:W-:Y:S03]  /*7cd30*/  HMMA.16816.F32 R4, R24.reuse, R6, R28 ;  /* 0x000000061804723c */ /* 0x048fe6000000181c */
[----:B------:R-:W-:Y:S04]  /*7cd40*/  STL.64 [R1+0x1170], R32 ;  /* 0x0011702001007387 */ /* 0x000fe80000100a00 */
[----:B------:R1:W-:Y:S04]  /*7cd50*/  STL.64 [R1+0x1178], R34 ;  /* 0x0011782201007387 */ /* 0x0003e80000100a00 */
[----:B-1----:R-:W3:Y:S04]  /*7cd60*/  LDL.LU.64 R34, [R1+0x3280] ;  /* 0x0032800001227983 */ /* 0x002ee80000300a00 */
[----:B------:R0:W5:Y:S04]  /*7cd70*/  LDL.LU.64 R32, [R1+0x3278] ;  /* 0x0032780001207983 */ /* 0x0001680000300a00 */
[----:B------:R-:W4:Y:S04]  /*7cd80*/  LDL.LU.64 R30, [R1+0x3270] ;  /* 0x00327000011e7983 */ /* 0x000f280000300a00 */
[----:B------:R-:W-:Y:S04]  /*7cd90*/  STL.64 [R1+0x1160], R4 ;  /* 0x0011600401007387 */ /* 0x000fe80000100a00 */
[----:B------:R1:W-:Y:S04]  /*7cda0*/  STL.64 [R1+0x1168], R6 ;  /* 0x0011680601007387 */ /* 0x0003e80000100a00 */
[----:B-1----:R-:W4:Y:S01]  /*7cdb0*/  LDL.LU.64 R6, [R1+0x3268] ;  /* 0x0032680001067983 */ /* 0x002f220000300a00 */
[C---:B--2---:R-:W-:Y:S08]  /*7cdc0*/  HMMA.16816.F32 R36, R24.reuse, R38, R40 ;  /* 0x000000261824723c */ /* 0x044ff00000001828 */
[C---:B---3--:R-:W-:Y:S08]  /*7cdd0*/  HMMA.16816.F32 R12, R24.reuse, R34, R12 ;  /* 0x00000022180c723c */ /* 0x048ff0000000180c */
[C---:B----4-:R-:W-:Y:S08]  /*7cde0*/  HMMA.16816.F32 R28, R24.reuse, R30, R16 ;  /* 0x0000001e181c723c */ /* 0x050ff00000001810 */
[----:B------:R-:W-:Y:S01]  /*7cdf0*/  HMMA.16816.F32 R4, R24, R6, R8 ;  /* 0x000000061804723c */ /* 0x000fe20000001808 */
[----:B------:R-:W2:Y:S02]  /*7ce00*/  LDL.LU R8, [R1+0x580] ;  /* 0x0005800001087983 */ /* 0x000ea40000300800 */
[----:B------:R-:W-:-:S15]  /*7ce10*/  IMAD.MOV.U32 R34, RZ, RZ, R13 ;  /* 0x000000ffff227224 */ /* 0x000fde00078e000d */
[----:B------:R-:W-:Y:S01]  /*7ce20*/  NOP ;  /* 0x0000000000007918 */ /* 0x000fe20000000000 */
[----:B------:R1:W-:Y:S04]  /*7ce30*/  STL.64 [R1+0x1150], R4 ;  /* 0x0011500401007387 */ /* 0x0003e80000100a00 */
[----:B------:R-:W-:Y:S04]  /*7ce40*/  STL.64 [R1+0x1158], R6 ;  /* 0x0011580601007387 */ /* 0x000fe80000100a00 */
[----:B------:R-:W2:Y:S04]  /*7ce50*/  LDL.LU R9, [R1+0x584] ;  /* 0x0005840001097983 */ /* 0x000ea80000300800 */
[----:B------:R-:W2:Y:S04]  /*7ce60*/  LDL.LU R10, [R1+0x588] ;  /* 0x00058800010a7983 */ /* 0x000ea80000300800 */
[----:B------:R-:W2:Y:S04]  /*7ce70*/  LDL.LU R11, [R1+0x58c] ;  /* 0x00058c00010b7983 */ /* 0x000ea80000300800 */
[----:B-1----:R-:W3:Y:S04]  /*7ce80*/  LDL.LU.64 R4, [R1+0x19f0] ;  /* 0x0019f00001047983 */ /* 0x002ee80000300a00 */
[----:B------:R-:W4:Y:S04]  /*7ce90*/  LDL.LU R16, [R1+0x570] ;  /* 0x0005700001107983 */ /* 0x000f280000300800 */
[----:B------:R-:W-:Y:S04]  /*7cea0*/  STL.64 [R1+0x170], R28 ;  /* 0x0001701c01007387 */ /* 0x000fe80000100a00 */
[----:B------:R1:W-:Y:S04]  /*7ceb0*/  STL.64 [R1+0x178], R30 ;  /* 0x0001781e01007387 */ /* 0x0003e80000100a00 */
[----:B------:R-:W4:Y:S04]  /*7cec0*/  LDL.LU R17, [R1+0x574] ;  /* 0x0005740001117983 */ /* 0x000f280000300800 */
[----:B------:R-:W4:Y:S04]  /*7ced0*/  LDL.LU R18, [R1+0x578] ;  /* 0x0005780001127983 */ /* 0x000f280000300800 */
[----:B------:R-:W4:Y:S01]  /*7cee0*/  LDL.LU R19, [R1+0x57c] ;  /* 0x00057c0001137983 */ /* 0x000f220000300800 */
[C---:B------:R-:W-:Y:S01]  /*7cef0*/  HMMA.16816.F32 R44, R24.reuse, R46, R48 ;  /* 0x0000002e182c723c */ /* 0x040fe20000001830 */
[----:B-1----:R-:W1:Y:S02]  /*7cf00*/  LDC R31, c[0x0][0x3a8] ;  /* 0x0000ea00ff1f7b82 */ /* 0x002e640000000800 */
[----:B------:R-:W2:Y:S04]  /*7cf10*/  LDL.LU.64 R6, [R1+0x19e0] ;  /* 0x0019e00001067983 */ /* 0x000ea80000300a00 */
[----:B------:R-:W2:Y:S04]  /*7cf20*/  LDL.LU R30, [R1+0x1a18] ;  /* 0x001a1800011e7983 */ /* 0x000ea80000300800 */
[----:B------:R0:W-:Y:S04]  /*7cf30*/  STL.64 [R1+0x160], R12 ;  /* 0x0001600c01007387 */ /* 0x0001e80000100a00 */
[----:B------:R0:W-:Y:S04]  /*7cf40*/  STL.64 [R1+0x168], R14 ;  /* 0x0001680e01007387 */ /* 0x0001e80000100a00 */
[----:B0-----:R-:W2:Y:S04]  /*7cf50*/  LDL.LU R12, [R1+0x180] ;  /* 0x00018000010c7983 */ /* 0x001ea80000300800 */
[----:B------:R-:W2:Y:S04]  /*7cf60*/  LDL.LU R13, [R1+0x184] ;  /* 0x00018400010d7983 */ /* 0x000ea80000300800 */
[----:B------:R-:W2:Y:S04]  /*7cf70*/  LDL.LU R14, [R1+0x188] ;  /* 0x00018800010e7983 */ /* 0x000ea80000300800 */
[----:B------:R-:W2:Y:S04]  /*7cf80*/  LDL.LU R15, [R1+0x18c] ;  /* 0x00018c00010f7983 */ /* 0x000ea80000300800 */
[----:B------:R-:W2:Y:S04]  /*7cf90*/  LDL.LU.64 R42, [R1+0x3260] ;  /* 0x00326000012a7983 */ /* 0x000ea80000300a00 */
[----:B------:R0:W5:Y:S04]  /*7cfa0*/  LDL.LU.64 R40, [R1+0x3258] ;  /* 0x0032580001287983 */ /* 0x0001680000300a00 */
[----:B------:R0:W-:Y:S04]  /*7cfb0*/  STL.64 [R1+0x150], R36 ;  /* 0x0001502401007387 */ /* 0x0001e80000100a00 */
[----:B------:R1:W-:Y:S04]  /*7cfc0*/  STL.64 [R1+0x158], R38 ;  /* 0x0001582601007387 */ /* 0x0003e80000100a00 */
[----:B0-----:R-:W2:Y:S04]  /*7cfd0*/  LDL.LU R36, [R1+0x5a0] ;  /* 0x0005a00001247983 */ /* 0x001ea80000300800 */
[----:B------:R-:W2:Y:S04]  /*7cfe0*/  LDL.LU R37, [R1+0x5a4] ;  /* 0x0005a40001257983 */ /* 0x000ea80000300800 */
[----:B-1----:R-:W2:Y:S04]  /*7cff0*/  LDL.LU R38, [R1+0x5a8] ;  /* 0x0005a80001267983 */ /* 0x002ea80000300800 */
[----:B------:R-:W2:Y:S02]  /*7d000*/  LDL.LU R39, [R1+0x5ac] ;  /* 0x0005ac0001277983 */ /* 0x000ea40000300800 */
[----:B--2---:R-:W-:-:S15]  /*7d010*/  HMMA.16816.F32 R36, R24, R42, R36 ;  /* 0x0000002a1824723c */ /* 0x004fde0000001824 */
[----:B------:R-:W-:-:S04]  /*7d020*/  NOP ;  /* 0x0000000000007918 */ /* 0x000fc80000000000 */
[----:B------:R-:W-:Y:S04]  /*7d030*/  STL.64 [R1+0x140], R36 ;  /* 0x0001402401007387 */ /* 0x000fe80000100a00 */
[----:B------:R0:W-:Y:S04]  /*7d040*/  STL.64 [R1+0x148], R38 ;  /* 0x0001482601007387 */ /* 0x0001e80000100a00 */
[----:B------:R-:W2:Y:S01]  /*7d050*/  LDL.LU.64 R50, [R1+0x3250] ;  /* 0x0032500001327983 */ /* 0x000ea20000300a00 */
[----:B----4-:R-:W-:Y:S03]  /*7d060*/  HMMA.16816.F32 R16, R24, R54, R16 ;  /* 0x000000361810723c */ /* 0x010fe60000001810 */
[----:B------:R4:W5:Y:S04]  /*7d070*/  LDL.LU.64 R48, [R1+0x3248] ;  /* 0x0032480001307983 */ /* 0x0009680000300a00 */
[----:B------:R-:W3:Y:S04]  /*7d080*/  LDL.LU R28, [R1+0x2ebc] ;  /* 0x002ebc00011c7983 */ /* 0x000ee80000300800 */
[----:B------:R-:W3:Y:S04]  /*7d090*/  LDL.LU R29, [R1+0x2eb4] ;  /* 0x002eb400011d7983 */ /* 0x000ee80000300800 */
[----:B------:R1:W-:Y:S04]  /*7d0a0*/  STL.64 [R1+0x1110], R44 ;  /* 0x0011102c01007387 */ /* 0x0003e80000100a00 */
[----:B------:R-:W-:Y:S01]  /*7d0b0*/  STL.64 [R1+0x1118], R46 ;  /* 0x0011182e01007387 */ /* 0x000fe20000100a00 */
[----:B0-----:R-:W-:-:S03]  /*7d0c0*/  IMAD.MOV.U32 R38, RZ, RZ, R37 ;  /* 0x000000ffff267224 */ /* 0x001fc600078e0025 */
[----:B------:R-:W3:Y:S04]  /*7d0d0*/  LDL.LU R3, [R1+0x2eac] ;  /* 0x002eac0001037983 */ /* 0x000ee80000300800 */
[----:B------:R-:W3:Y:S04]  /*7d0e0*/  LDL.LU R52, [R1+0x2ea4] ;  /* 0x002ea40001347983 */ /* 0x000ee80000300800 */
[----:B-1----:R-:W3:Y:S04]  /*7d0f0*/  LDL.LU R45, [R1+0x2e9c] ;  /* 0x002e9c00012d7983 */ /* 0x002ee80000300800 */
[----:B------:R-:W3:Y:S04]  /*7d100*/  LDL.LU R44, [R1+0x2e94] ;  /* 0x002e9400012c7983 */ /* 0x000ee80000300800 */
[----:B------:R-:W3:Y:S04]  /*7d110*/  LDL.LU R37, [R1+0x2eb8] ;  /* 0x002eb80001257983 */ /* 0x000ee80000300800 */
[----:B------:R-:W3:Y:S01]  /*7d120*/  LDL.LU R60, [R1+0x2e8c] ;  /* 0x002e8c00013c7983 */ /* 0x000ee20000300800 */
[----:B--2---:R-:W-:-:S15]  /*7d130*/  HMMA.16816.F32 R8, R24, R50, R8 ;  /* 0x000000321808723c */ /* 0x004fde0000001808 */
[----:B------:R-:W-:-:S04]  /*7d140*/  NOP ;  /* 0x0000000000007918 */ /* 0x000fc80000000000 */
[----:B------:R-:W-:Y:S04]  /*7d150*/  STL.64 [R1+0x1120], R8 ;  /* 0x0011200801007387 */ /* 0x000fe80000100a00 */
[----:B------:R-:W-:Y:S04]  /*7d160*/  STL.64 [R1+0x1128], R10 ;  /* 0x0011280a01007387 */ /* 0x000fe80000100a00 */
[----:B------:R-:W2:Y:S04]  /*7d170*/  LDL.LU.64 R50, [R1+0xfc8] ;  /* 0x000fc80001327983 */ /* 0x000ea80000300a00 */
[----:B------:R-:W4:Y:S04]  /*7d180*/  LDL.LU R36, [R1+0x2eb0] ;  /* 0x002eb00001247983 */ /* 0x000f280000300800 */
[----:B------:R-:W-:Y:S04]  /*7d190*/  STL.64 [R1+0x1130], R16 ;  /* 0x0011301001007387 */ /* 0x000fe80000100a00 */
[----:B------:R0:W-:Y:S04]  /*7d1a0*/  STL.64 [R1+0x1138], R18 ;  /* 0x0011381201007387 */ /* 0x0001e80000100a00 */
[----:B0-----:R0:W5:Y:S04]  /*7d1b0*/  LDL.LU.64 R18, [R1+0x3240] ;  /* 0x0032400001127983 */ /* 0x0011680000300a00 */
[----:B------:R0:W5:Y:S04]  /*7d1c0*/  LDL.LU.64 R16, [R1+0x3238] ;  /* 0x0032380001107983 */ /* 0x0001680000300a00 */
[----:B------:R-:W4:Y:S01]  /*7d1d0*/  LDL.LU.64 R54, [R1+0x19e8] ;  /* 0x0019e80001367983 */ /* 0x000f220000300a00 */
[----:B------:R-:W-:Y:S01]  /*7d1e0*/  IMAD.SHL.U32 R31, R31, 0x40, RZ ;  /* 0x000000401f1f7824 */ /* 0x000fe200078e00ff */
[----:B------:R-:W-:Y:S03]  /*7d1f0*/  HMMA.16816.F32 R12, R24, R58, R12 ;  /* 0x0000003a180c723c */ /* 0x000fe6000000180c */
[----:B------:R-:W-:-:S02]  /*7d200*/  IMAD.SHL.U32 R31, R31, 0x2, RZ ;  /* 0x000000021f1f7824 */ /* 0x000fc400078e00ff */
[----:B------:R-:W-:-:S03]  /*7d210*/  IMAD.MOV.U32 R46, RZ, RZ, R11 ;  /* 0x000000ffff2e7224 */ /* 0x000fc600078e000b */
[-C--:B---3--:R-:W-:Y:S01]  /*7d220*/  IADD3 R11, P0, PT, R4, R31.reuse, RZ ;  /* 0x0000001f040b7210 */ /* 0x088fe20007f1e0ff */
[----:B------:R-:W-:Y:S02]  /*7d230*/  IMAD.MOV.U32 R42, RZ, RZ, R39 ;  /* 0x000000ffff2a7224 */ /* 0x000fe400078e0027 */
[----:B------:R-:W-:Y:S02]  /*7d240*/  IMAD.MOV.U32 R39, RZ, RZ, R9 ;  /* 0x000000ffff277224 */ /* 0x000fe400078e0009 */
[--C-:B------:R-:W-:Y:S01]  /*7d250*/  IMAD.X R4, R5, 0x1, R2.reuse, P0 ;  /* 0x0000000105047824 */ /* 0x100fe200000e0602 */
[----:B------:R-:W-:Y:S01]  /*7d260*/  IADD3 R9, P0, PT, R6, R31, RZ ;  /* 0x0000001f06097210 */ /* 0x000fe20007f1e0ff */
[----:B------:R-:W-:Y:S02]  /*7d270*/  VIADD R30, R30, 0x1 ;  /* 0x000000011e1e7836 */ /* 0x000fe40000000000 */
[----:B------:R-:W-:Y:S02]  /*7d280*/  IMAD.MOV.U32 R26, RZ, RZ, R11 ;  /* 0x000000ffff1a7224 */ /* 0x000fe400078e000b */
[----:B------:R-:W-:Y:S01]  /*7d290*/  IMAD.X R6, R7, 0x1, R2, P0 ;  /* 0x0000000107067824 */ /* 0x000fe200000e0602 */
[----:B------:R-:W-:Y:S01]  /*7d2a0*/  STL.64 [R1+0x1140], R12 ;  /* 0x0011400c01007387 */ /* 0x000fe20000100a00 */
[----:B------:R-:W-:-:S02]  /*7d2b0*/  IMAD.MOV.U32 R27, RZ, RZ, R4 ;  /* 0x000000ffff1b7224 */ /* 0x000fc400078e0004 */
[----:B------:R-:W-:Y:S01]  /*7d2c0*/  IMAD.MOV.U32 R25, RZ, RZ, R15 ;  /* 0x000000ffff197224 */ /* 0x000fe200078e000f */
[----:B------:R1:W-:Y:S01]  /*7d2d0*/  STL.64 [R1+0x1148], R14 ;  /* 0x0011480e01007387 */ /* 0x0003e20000100a00 */
[----:B------:R-:W-:Y:S01]  /*7d2e0*/  IMAD.MOV.U32 R24, RZ, RZ, R13 ;  /* 0x000000ffff187224 */ /* 0x000fe200078e000d */
[-C--:B------:R-:W-:Y:S02]  /*7d2f0*/  IADD3 R28, P6, PT, R28, R31.reuse, RZ ;  /* 0x0000001f1c1c7210 */ /* 0x080fe40007fde0ff */
[-C--:B------:R-:W-:Y:S01]  /*7d300*/  IADD3 R52, P3, PT, R52, R31.reuse, RZ ;  /* 0x0000001f34347210 */ /* 0x080fe20007f7e0ff */
[----:B-1----:R0:W5:Y:S04]  /*7d310*/  LDL.LU.64 R14, [R1+0x3230] ;  /* 0x00323000010e7983 */ /* 0x0021680000300a00 */
[----:B------:R0:W5:Y:S04]  /*7d320*/  LDL.LU.64 R12, [R1+0x3228] ;  /* 0x00322800010c7983 */ /* 0x0001680000300a00 */
[----:B------:R-:W-:Y:S04]  /*7d330*/  STL [R1+0x1a18], R30 ;  /* 0x001a181e01007387 */ /* 0x000fe80000100800 */
[----:B------:R-:W-:Y:S01]  /*7d340*/  STL.64 [R1+0x19f0], R26 ;  /* 0x0019f01a01007387 */ /* 0x000fe20000100a00 */
[----:B--2---:R-:W-:-:S05]  /*7d350*/  IADD3 R10, P2, PT, R50, R31, RZ ;  /* 0x0000001f320a7210 */ /* 0x004fca0007f5e0ff */
[----:B------:R-:W-:Y:S01]  /*7d360*/  IMAD.X R7, R51, 0x1, R2, P2 ;  /* 0x0000000133077824 */ /* 0x000fe200010e0602 */
[-C--:B------:R-:W-:Y:S02]  /*7d370*/  IADD3 R3, P2, PT, R3, R31.reuse, RZ ;  /* 0x0000001f03037210 */ /* 0x080fe40007f5e0ff */
[----:B----4-:R-:W-:-:S04]  /*7d380*/  IADD3 R8, P1, PT, R54, R31, RZ ;  /* 0x0000001f36087210 */ /* 0x010fc80007f3e0ff */
[----:B------:R-:W-:Y:S01]  /*7d390*/  MOV R4, R8 ;  /* 0x0000000800047202 */ /* 0x000fe20000000f00 */
[----:B------:R-:W-:Y:S01]  /*7d3a0*/  IMAD.X R5, R55, 0x1, R2, P1 ;  /* 0x0000000137057824 */ /* 0x000fe200008e0602 */
[----:B------:R-:W-:-:S04]  /*7d3b0*/  IADD3 R29, P1, PT, R29, R31, RZ ;  /* 0x0000001f1d1d7210 */ /* 0x000fc80007f3e0ff */
[----:B------:R-:W-:Y:S04]  /*7d3c0*/  STL.64 [R1+0x19e8], R4 ;  /* 0x0019e80401007387 */ /* 0x000fe80000100a00 */
[----:B------:R1:W-:Y:S04]  /*7d3d0*/  STL [R1+0x2eac], R3 ;  /* 0x002eac0301007387 */ /* 0x0003e80000100800 */
[----:B------:R-:W-:Y:S04]  /*7d3e0*/  STL [R1+0x2ebc], R28 ;  /* 0x002ebc1c01007387 */ /* 0x000fe80000100800 */
[----:B-1----:R-:W2:Y:S04]  /*7d3f0*/  LDL.LU R3, [R1+0x2e84] ;  /* 0x002e840001037983 */ /* 0x002ea80000300800 */
[----:B------:R-:W-:Y:S04]  /*7d400*/  STL [R1+0x2eb4], R29 ;  /* 0x002eb41d01007387 */ /* 0x000fe80000100800 */
[----:B------:R1:W-:Y:S04]  /*7d410*/  STL [R1+0x2ea4], R52 ;  /* 0x002ea43401007387 */ /* 0x0003e80000100800 */
[----:B-1----:R-:W3:Y:S01]  /*7d420*/  LDL.LU R52, [R1+0x2ea8] ;  /* 0x002ea80001347983 */ /* 0x002ee20000300800 */
[----:B------:R-:W-:-:S02]  /*7d430*/  IADD3 R45, P4, PT, R45, R31, RZ ;  /* 0x0000001f2d2d7210 */ /* 0x000fc40007f9e0ff */
[----:B------:R-:W-:-:S03]  /*7d440*/  IADD3 R44, P5, PT, R44, R31, RZ ;  /* 0x0000001f2c2c7210 */ /* 0x000fc60007fbe0ff */
[----:B------:R1:W-:Y:S01]  /*7d450*/  STL [R1+0x2e9c], R45 ;  /* 0x002e9c2d01007387 */ /* 0x0003e20000100800 */
[--C-:B------:R-:W-:Y:S01]  /*7d460*/  IMAD.X R37, R37, 0x1, R2.reuse, P6 ;  /* 0x0000000125257824 */ /* 0x100fe200030e0602 */
[----:B------:R-:W-:Y:S02]  /*7d470*/  IADD3 R60, P6, PT, R60, R31, RZ ;  /* 0x0000001f3c3c7210 */ /* 0x000fe40007fde0ff */
[----:B-1----:R-:W4:Y:S04]  /*7d480*/  LDL.LU R45, [R1+0x2e7c] ;  /* 0x002e7c00012d7983 */ /* 0x002f280000300800 */
[----:B------:R1:W-:Y:S04]  /*7d490*/  STL [R1+0x2e94], R44 ;  /* 0x002e942c01007387 */ /* 0x0003e80000100800 */
[----:B-1----:R-:W4:Y:S04]  /*7d4a0*/  LDL.LU R44, [R1+0x2ea0] ;  /* 0x002ea000012c7983 */ /* 0x002f280000300800 */
[----:B------:R1:W-:Y:S04]  /*7d4b0*/  STL [R1+0x2eb8], R37 ;  /* 0x002eb82501007387 */ /* 0x0003e80000100800 */
[----:B-1----:R-:W4:Y:S04]  /*7d4c0*/  LDL.LU R37, [R1+0x2e74] ;  /* 0x002e740001257983 */ /* 0x002f280000300800 */
[----:B------:R1:W-:Y:S04]  /*7d4d0*/  STL [R1+0x2e8c], R60 ;  /* 0x002e8c3c01007387 */ /* 0x0003e80000100800 */
[----:B-1----:R-:W4:Y:S01]  /*7d4e0*/  LDL.LU R60, [R1+0x2e98] ;  /* 0x002e9800013c7983 */ /* 0x002f220000300800 */
[----:B------:R-:W-:-:S03]  /*7d4f0*/  IMAD.X R36, R36, 0x1, R2, P1 ;  /* 0x0000000124247824 */ /* 0x000fc600008e0602 */
[----:B------:R-:W4:Y:S04]  /*7d500*/  LDL.LU R8, [R1+0x2e6c] ;  /* 0x002e6c0001087983 */ /* 0x000f280000300800 */
[----:B------:R-:W4:Y:S04]  /*7d510*/  LDL.LU R5, [R1+0x2e90] ;  /* 0x002e900001057983 */ /* 0x000f280000300800 */
[----:B------:R-:W4:Y:S04]  /*7d520*/  LDL.LU R11, [R1+0x2e64] ;  /* 0x002e6400010b7983 */ /* 0x000f280000300800 */
[----:B------:R1:W-:Y:S04]  /*7d530*/  STL [R1+0x2eb0], R36 ;  /* 0x002eb02401007387 */ /* 0x0003e80000100800 */
        /* <DEDUP_REMOVED lines=8> */
[----:B------:R-:W-:-:S03]  /*7d5c0*/  ISETP.NE.U32.AND P0, PT, R30, UR6, PT ;  /* 0x000000061e007c0c */ /* 0x000fc6000bf05070 */
[----:B------:R-:W4:Y:S04]  /*7d5d0*/  LDL.LU R51, [R1+0x2e68] ;  /* 0x002e680001337983 */ /* 0x000f280000300800 */
[----:B------:R-:W4:Y:S04]  /*7d5e0*/  LDL.LU R47, [R1+0x2e3c] ;  /* 0x002e3c00012f7983 */ /* 0x000f280000300800 */
[----:B------:R-:W4:Y:S04]  /*7d5f0*/  LDL.LU R43, [R1+0x2e60] ;  /* 0x002e6000012b7983 */ /* 0x000f280000300800 */
[----:B------:R-:W4:Y:S04]  /*7d600*/  LDL.LU R35, [R1+0x2e34] ;  /* 0x002e340001237983 */ /* 0x000f280000300800 */
[----:B------:R-:W4:Y:S04]  /*7d610*/  LDL.LU R30, [R1+0x2e58] ;  /* 0x002e5800011e7983 */ /* 0x000f280000300800 */
[----:B------:R-:W4:Y:S04]  /*7d620*/  LDL.LU R28, [R1+0x2e2c] ;  /* 0x002e2c00011c7983 */ /* 0x000f280000300800 */
[----:B------:R-:W4:Y:S04]  /*7d630*/  LDL.LU R29, [R1+0x2e50] ;  /* 0x002e5000011d7983 */ /* 0x000f280000300800 */
[----:B-1----:R-:W4:Y:S01]  /*7d640*/  LDL.LU R36, [R1+0x2e24] ;  /* 0x002e240001247983 */ /* 0x002f220000300800 */
[----:B--2---:R-:W-:-:S05]  /*7d650*/  IADD3 R3, P1, PT, R3, R31, RZ ;  /* 0x0000001f03037210 */ /* 0x004fca0007f3e0ff */
[----:B------:R1:W-:Y:S04]  /*7d660*/  STL [R1+0x2e84], R3 ;  /* 0x002e840301007387 */ /* 0x0003e80000100800 */
[----:B-1----:R-:W2:Y:S01]  /*7d670*/  LDL.LU R3, [R1+0x2e48] ;  /* 0x002e480001037983 */ /* 0x002ea20000300800 */
[----:B---3--:R-:W-:-:S05]  /*7d680*/  IMAD.X R52, R52, 0x1, R2, P2 ;  /* 0x0000000134347824 */ /* 0x008fca00010e0602 */
[----:B------:R1:W-:Y:S04]  /*7d690*/  STL [R1+0x2ea8], R52 ;  /* 0x002ea83401007387 */ /* 0x0003e80000100800 */
[----:B-1----:R-:W3:Y:S01]  /*7d6a0*/  LDL.LU R52, [R1+0x2e1c] ;  /* 0x002e1c0001347983 */ /* 0x002ee20000300800 */
[----:B----4-:R-:W-:-:S05]  /*7d6b0*/  IADD3 R45, P2, PT, R45, R31, RZ ;  /* 0x0000001f2d2d7210 */ /* 0x010fca0007f5e0ff */
[----:B------:R1:W-:Y:S01]  /*7d6c0*/  STL [R1+0x2e7c], R45 ;  /* 0x002e7c2d01007387 */ /* 0x0003e20000100800 */
[----:B------:R-:W-:-:S03]  /*7d6d0*/  IMAD.X R44, R44, 0x1, R2, P3 ;  /* 0x000000012c2c7824 */ /* 0x000fc600018e0602 */
[----:B-1----:R-:W4:Y:S04]  /*7d6e0*/  LDL.LU R45, [R1+0x2e40] ;  /* 0x002e4000012d7983 */ /* 0x002f280000300800 */
[----:B------:R1:W-:Y:S01]  /*7d6f0*/  STL [R1+0x2ea0], R44 ;  /* 0x002ea02c01007387 */ /* 0x0003e20000100800 */
[----:B------:R-:W-:-:S03]  /*7d700*/  IADD3 R37, P3, PT, R37, R31, RZ ;  /* 0x0000001f25257210 */ /* 0x000fc60007f7e0ff */
[----:B-1----:R-:W4:Y:S04]  /*7d710*/  LDL.LU R44, [R1+0x2e14] ;  /* 0x002e1400012c7983 */ /* 0x002f280000300800 */
[----:B------:R1:W-:Y:S01]  /*7d720*/  STL [R1+0x2e74], R37 ;  /* 0x002e742501007387 */ /* 0x0003e20000100800 */
[----:B------:R-:W-:-:S03]  /*7d730*/  IMAD.X R60, R60, 0x1, R2, P4 ;  /* 0x000000013c3c7824 */ /* 0x000fc600020e0602 */
[----:B-1----:R-:W4:Y:S04]  /*7d740*/  LDL.LU R37, [R1+0x2e38] ;  /* 0x002e380001257983 */ /* 0x002f280000300800 */
[----:B------:R1:W-:Y:S04]  /*7d750*/  STL [R1+0x2e98], R60 ;  /* 0x002e983c01007387 */ /* 0x0003e80000100800 */
[----:B-1----:R-:W4:Y:S01]  /*7d760*/  LDL.LU R60, [R1+0x2e0c] ;  /* 0x002e0c00013c7983 */ /* 0x002f220000300800 */
[-C--:B------:R-:W-:Y:S01]  /*7d770*/  IADD3 R8, P4, PT, R8, R31.reuse, RZ ;  /* 0x0000001f08087210 */ /* 0x080fe20007f9e0ff */
[--C-:B------:R-:W-:Y:S01]  /*7d780*/  IMAD.X R5, R5, 0x1, R2.reuse, P5 ;  /* 0x0000000105057824 */ /* 0x100fe200028e0602 */
[----:B------:R-:W-:Y:S01]  /*7d790*/  IADD3 R11, P5, PT, R11, R31, RZ ;  /* 0x0000001f0b0b7210 */ /* 0x000fe20007fbe0ff */
[----:B------:R-:W-:-:S02]  /*7d7a0*/  IMAD.X R4, R4, 0x1, R2, P6 ;  /* 0x0000000104047824 */ /* 0x000fc400030e0602 */
[----:B------:R-:W-:Y:S01]  /*7d7b0*/  STL [R1+0x2e6c], R8 ;  /* 0x002e6c0801007387 */ /* 0x000fe20000100800 */
[----:B------:R-:W-:-:S03]  /*7d7c0*/  IADD3 R26, P6, PT, R26, R31, RZ ;  /* 0x0000001f1a1a7210 */ /* 0x000fc60007fde0ff */
[----:B------:R-:W-:Y:S01]  /*7d7d0*/  STL [R1+0x2e90], R5 ;  /* 0x002e900501007387 */ /* 0x000fe20000100800 */
[----:B------:R-:W-:-:S03]  /*7d7e0*/  IMAD.X R27, R27, 0x1, R2, P1 ;  /* 0x000000011b1b7824 */ /* 0x000fc600008e0602 */
        /* <DEDUP_REMOVED lines=26> */
[----:B------:R-:W-:Y:S04]  /*7d990*/  STL [R1+0x2e58], R30 ;  /* 0x002e581e01007387 */ /* 0x000fe80000100800 */
[----:B------:R1:W-:Y:S04]  /*7d9a0*/  STL [R1+0x2e24], R36 ;  /* 0x002e242401007387 */ /* 0x0003e80000100800 */
[----:B------:R-:W-:Y:S04]  /*7d9b0*/  STL [R1+0x2e2c], R28 ;  /* 0x002e2c1c01007387 */ /* 0x000fe80000100800 */
[----:B-1----:R-:W4:Y:S04]  /*7d9c0*/  LDL.LU R36, [R1+0x2e30] ;  /* 0x002e300001247983 */ /* 0x002f280000300800 */
[----:B------:R-:W-:Y:S01]  /*7d9d0*/  STL [R1+0x2e50], R29 ;  /* 0x002e501d01007387 */ /* 0x000fe20000100800 */
[----:B--2---:R-:W-:-:S05]  /*7d9e0*/  IMAD.X R3, R3, 0x1, R2, P2 ;  /* 0x0000000103037824 */ /* 0x004fca00010e0602 */
[----:B------:R1:W-:Y:S04]  /*7d9f0*/  STL [R1+0x2e48], R3 ;  /* 0x002e480301007387 */ /* 0x0003e80000100800 */
[----:B-1----:R-:W2:Y:S01]  /*7da00*/  LDL.LU R3, [R1+0x2e04] ;  /* 0x002e040001037983 */ /* 0x002ea20000300800 */
[----:B---3--:R-:W-:-:S05]  /*7da10*/  IADD3 R52, P2, PT, R52, R31, RZ ;  /* 0x0000001f34347210 */ /* 0x008fca0007f5e0ff */
[----:B------:R1:W-:Y:S04]  /*7da20*/  STL [R1+0x2e1c], R52 ;  /* 0x002e1c3401007387 */ /* 0x0003e80000100800 */
[----:B-1----:R-:W3:Y:S01]  /*7da30*/  LDL.LU R52, [R1+0x2e28] ;  /* 0x002e280001347983 */ /* 0x002ee20000300800 */
[----:B----4-:R-:W-:-:S05]  /*7da40*/  IMAD.X R45, R45, 0x1, R2, P3 ;  /* 0x000000012d2d7824 */ /* 0x010fca00018e0602 */
[----:B------:R1:W-:Y:S01]  /*7da50*/  STL [R1+0x2e40], R45 ;  /* 0x002e402d01007387 */ /* 0x0003e20000100800 */
[----:B------:R-:W-:-:S03]  /*7da60*/  IADD3 R44, P3, PT, R44, R31, RZ ;  /* 0x0000001f2c2c7210 */ /* 0x000fc60007f7e0ff */
[----:B-1----:R-:W4:Y:S04]  /*7da70*/  LDL.LU R45, [R1+0x2dfc] ;  /* 0x002dfc00012d7983 */ /* 0x002f280000300800 */
[----:B------:R1:W-:Y:S01]  /*7da80*/  STL [R1+0x2e14], R44 ;  /* 0x002e142c01007387 */ /* 0x0003e20000100800 */
[----:B------:R-:W-:-:S03]  /*7da90*/  IMAD.X R37, R37, 0x1, R2, P4 ;  /* 0x0000000125257824 */ /* 0x000fc600020e0602 */
[----:B-1----:R-:W4:Y:S04]  /*7daa0*/  LDL.LU R44, [R1+0x2e20] ;  /* 0x002e2000012c7983 */ /* 0x002f280000300800 */
[----:B------:R1:W-:Y:S01]  /*7dab0*/  STL [R1+0x2e38], R37 ;  /* 0x002e382501007387 */ /* 0x0003e20000100800 */
[----:B------:R-:W-:-:S03]  /*7dac0*/  IADD3 R60, P4, PT, R60, R31, RZ ;  /* 0x0000001f3c3c7210 */ /* 0x000fc60007f9e0ff */
[----:B-1----:R-:W4:Y:S04]  /*7dad0*/  LDL.LU R37, [R1+0x2df4] ;  /* 0x002df40001257983 */ /* 0x002f280000300800 */
        /* <DEDUP_REMOVED lines=20> */
[----:B------:R-:W-:-:S05]  /*7dc20*/  IMAD.X R36, R36, 0x1, R2, P5 ;  /* 0x0000000124247824 */ /* 0x000fca00028e0602 */
[----:B------:R1:W-:Y:S04]  /*7dc30*/  STL [R1+0x2e30], R36 ;  /* 0x002e302401007387 */ /* 0x0003e80000100800 */
        /* <DEDUP_REMOVED lines=13> */
[----:B-1----:R-:W4:Y:S01]  /*7dd10*/  LDL.LU R44, [R1+0x2d94] ;  /* 0x002d9400012c7983 */ /* 0x002f220000300800 */
[----:B------:R-:W-:-:S03]  /*7dd20*/  IMAD.X R8, R8, 0x1, R2, P2 ;  /* 0x0000000108087824 */ /* 0x000fc600010e0602 */
[----:B------:R1:W-:Y:S01]  /*7dd30*/  STL [R1+0x2df4], R37 ;  /* 0x002df42501007387 */ /* 0x0003e20000100800 */
[-C--:B------:R-:W-:Y:S01]  /*7dd40*/  IADD3 R5, P2, PT, R5, R31.reuse, RZ ;  /* 0x0000001f05057210 */ /* 0x080fe20007f5e0ff */
[----:B------:R-:W-:Y:S02]  /*7dd50*/  IMAD.X R11, R11, 0x1, R2, P3 ;  /* 0x000000010b0b7824 */ /* 0x000fe400018e0602 */
[----:B-1----:R-:W4:Y:S01]  /*7dd60*/  LDL.LU R37, [R1+0x2db8] ;  /* 0x002db80001257983 */ /* 0x002f220000300800 */
[----:B------:R-:W-:-:S03]  /*7dd70*/  IADD3 R4, P3, PT, R4, R31, RZ ;  /* 0x0000001f04047210 */ /* 0x000fc60007f7e0ff */
[----:B------:R-:W-:Y:S01]  /*7dd80*/  STL [R1+0x2e18], R8 ;  /* 0x002e180801007387 */ /* 0x000fe20000100800 */
[----:B------:R-:W-:-:S03]  /*7dd90*/  IADD3.X R26, PT, PT, R26, R2, RZ, P4, !PT ;  /* 0x000000021a1a7210 */ /* 0x000fc600027fe4ff */
        /* <DEDUP_REMOVED lines=24> */
[----:B------:R-:W-:Y:S04]  /*7df20*/  STL [R1+0x2dbc], R43 ;  /* 0x002dbc2b01007387 */ /* 0x000fe80000100800 */
[----:B------:R-:W-:Y:S01]  /*7df30*/  STL [R1+0x2de0], R35 ;  /* 0x002de02301007387 */ /* 0x000fe20000100800 */
[----:B------:R-:W-:-:S03]  /*7df40*/  IMAD.X R60, R60, 0x1, R2, P5 ;  /* 0x000000013c3c7824 */ /* 0x000fc600028e0602 */
[----:B------:R-:W-:Y:S04]  /*7df50*/  STL [R1+0x2db4], R30 ;  /* 0x002db41e01007387 */ /* 0x000fe80000100800 */
[----:B------:R1:W-:Y:S04]  /*7df60*/  STL [R1+0x2dd0], R60 ;  /* 0x002dd03c01007387 */ /* 0x0003e80000100800 */
[----:B------:R-:W-:Y:S04]  /*7df70*/  STL [R1+0x2dd8], R28 ;  /* 0x002dd81c01007387 */ /* 0x000fe80000100800 */
[----:B-1----:R-:W4:Y:S01]  /*7df80*/  LDL.LU R60, [R1+0x2d8c] ;  /* 0x002d8c00013c7983 */ /* 0x002f220000300800 */
[----:B------:R-:W-:-:S02]  /*7df90*/  IADD3 R29, P4, PT, R29, R31, RZ ;  /* 0x0000001f1d1d7210 */ /* 0x000fc40007f9e0ff */
[----:B------:R-:W-:-:S03]  /*7dfa0*/  IADD3 R36, P5, PT, R36, R31, RZ ;  /* 0x0000001f24247210 */ /* 0x000fc60007fbe0ff */
[----:B------:R-:W-:Y:S04]  /*7dfb0*/  STL [R1+0x2dac], R29 ;  /* 0x002dac1d01007387 */ /* 0x000fe80000100800 */
[----:B------:R1:W-:Y:S04]  /*7dfc0*/  STL [R1+0x2da4], R36 ;  /* 0x002da42401007387 */ /* 0x0003e80000100800 */
[----:B-1----:R-:W4:Y:S01]  /*7dfd0*/  LDL.LU R36, [R1+0x2db0] ;  /* 0x002db00001247983 */ /* 0x002f220000300800 */
        /* <DEDUP_REMOVED lines=32> */
[----:B------:R-:W-:-:S03]  /*7e1e0*/  IADD3 R60, P2, PT, R60, R31, RZ ;  /* 0x0000001f3c3c7210 */ /* 0x000fc60007f5e0ff */
[----:B-1----:R-:W4:Y:S04]  /*7e1f0*/  LDL.LU R37, [R1+0x2d2c] ;  /* 0x002d2c0001257983 */ /* 0x002f280000300800 */
[----:B------:R1:W-:Y:S04]  /*7e200*/  STL [R1+0x2d8c], R60 ;  /* 0x002d8c3c01007387 */ /* 0x0003e80000100800 */
        /* <DEDUP_REMOVED lines=13> */
[----:B-1----:R-:W4:Y:S01]  /*7e2e0*/  LDL.LU R45, [R1+0x2d40] ;  /* 0x002d4000012d7983 */ /* 0x002f220000300800 */
[----:B------:R-:W-:-:S03]  /*7e2f0*/  IADD3 R8, P5, PT, R8, R31, RZ ;  /* 0x0000001f08087210 */ /* 0x000fc60007fbe0ff */
[----:B------:R1:W-:Y:S01]  /*7e300*/  STL [R1+0x2da0], R44 ;  /* 0x002da02c01007387 */ /* 0x0003e20000100800 */
[--C-:B------:R-:W-:Y:S01]  /*7e310*/  IMAD.X R5, R5, 0x1, R2.reuse, P6 ;  /* 0x0000000105057824 */ /* 0x100fe200030e0602 */
[----:B------:R-:W-:Y:S02]  /*7e320*/  IADD3 R11, P6, PT, R11, R31, RZ ;  /* 0x0000001f0b0b7210 */ /* 0x000fe40007fde0ff */
[----:B-1----:R-:W4:Y:S01]  /*7e330*/  LDL.LU R44, [R1+0x2d14] ;  /* 0x002d1400012c7983 */ /* 0x002f220000300800 */
        /* <DEDUP_REMOVED lines=33> */
[----:B------:R-:W-:Y:S01]  /*7e550*/  STL [R1+0x2d34], R28 ;  /* 0x002d341c01007387 */ /* 0x000fe20000100800 */
[----:B------:R-:W-:-:S03]  /*7e560*/  IADD3.X R60, PT, PT, R60, R2, RZ, P3, !PT ;  /* 0x000000023c3c7210 */ /* 0x000fc60001ffe4ff */
[----:B-1----:R-:W4:Y:S04]  /*7e570*/  LDL.LU R37, [R1+0x2d38] ;  /* 0x002d380001257983 */ /* 0x002f280000300800 */
[----:B------:R-:W-:Y:S04]  /*7e580*/  STL [R1+0x2d58], R29 ;  /* 0x002d581d01007387 */ /* 0x000fe80000100800 */
[----:B------:R1:W-:Y:S04]  /*7e590*/  STL [R1+0x2d50], R60 ;  /* 0x002d503c01007387 */ /* 0x0003e80000100800 */
[----:B-1----:R-:W4:Y:S01]  /*7e5a0*/  LDL.LU R60, [R1+0x2d0c] ;  /* 0x002d0c00013c7983 */ /* 0x002f220000300800 */
[----:B------:R-:W-:-:S05]  /*7e5b0*/  IADD3 R36, P3, PT, R36, R31, RZ ;  /* 0x0000001f24247210 */ /* 0x000fca0007f7e0ff */
        /* <DEDUP_REMOVED lines=31> */
[----:B------:R-:W-:-:S03]  /*7e7b0*/  IMAD.X R37, R37, 0x1, R2, P6 ;  /* 0x0000000125257824 */ /* 0x000fc600030e0602 */
[----:B-1----:R-:W4:Y:S04]  /*7e7c0*/  LDL.LU R44, [R1+0x2cd8] ;  /* 0x002cd800012c7983 */ /* 0x002f280000300800 */
[----:B------:R1:W-:Y:S04]  /*7e7d0*/  STL [R1+0x2d38], R37 ;  /* 0x002d382501007387 */ /* 0x0003e80000100800 */
[----:B-1----:R-:W4:Y:S01]  /*7e7e0*/  LDL.LU R37, [R1+0x2cac] ;  /* 0x002cac0001257983 */ /* 0x002f220000300800 */
[----:B------:R-:W-:-:S05]  /*7e7f0*/  IADD3 R60, P6, PT, R60, R31, RZ ;  /* 0x0000001f3c3c7210 */ /* 0x000fca0007fde0ff */
        /* <DEDUP_REMOVED lines=11> */
[----:B----4-:R-:W-:Y:S01]  /*7e8b0*/  IADD3 R45, P2, PT, R45, R31, RZ ;  /* 0x0000001f2d2d7210 */ /* 0x010fe20007f5e0ff */
[----:B------:R-:W-:-:S04]  /*7e8c0*/  IMAD.X R8, R8, 0x1, R2, P3 ;  /* 0x0000000108087824 */ /* 0x000fc800018e0602 */
[----:B------:R1:W-:Y:S01]  /*7e8d0*/  STL [R1+0x2cfc], R45 ;  /* 0x002cfc2d01007387 */ /* 0x0003e20000100800 */
[-C--:B------:R-:W-:Y:S01]  /*7e8e0*/  IADD3 R5, P3, PT, R5, R31.reuse, RZ ;  /* 0x0000001f05057210 */ /* 0x080fe20007f7e0ff */
[----:B------:R-:W-:Y:S02]  /*7e8f0*/  IMAD.X R11, R11, 0x1, R2, P4 ;  /* 0x000000010b0b7824 */ /* 0x000fe400020e0602 */
[----:B-1----:R-:W4:Y:S01]  /*7e900*/  LDL.LU R45, [R1+0x2cc0] ;  /* 0x002cc000012d7983 */ /* 0x002f220000300800 */
        /* <DEDUP_REMOVED lines=32> */
[----:B------:R1:W-:Y:S04]  /*7eb10*/  STL [R1+0x2cd8], R44 ;  /* 0x002cd82c01007387 */ /* 0x0003e80000100800 */
[----:B------:R-:W-:Y:S01]  /*7eb20*/  STL [R1+0x2ce0], R28 ;  /* 0x002ce01c01007387 */ /* 0x000fe20000100800 */
[----:B------:R-:W-:-:S03]  /*7eb30*/  IADD3 R37, P6, PT, R37, R31, RZ ;  /* 0x0000001f25257210 */ /* 0x000fc60007fde0ff */
[----:B-1----:R-:W4:Y:S04]  /*7eb40*/  LDL.LU R44, [R1+0x2c94] ;  /* 0x002c9400012c7983 */ /* 0x002f280000300800 */
[----:B------:R-:W-:Y:S04]  /*7eb50*/  STL [R1+0x2cb4], R29 ;  /* 0x002cb41d01007387 */ /* 0x000fe80000100800 */
[----:B------:R1:W-:Y:S01]  /*7eb60*/  STL [R1+0x2cac], R37 ;  /* 0x002cac2501007387 */ /* 0x0003e20000100800 */
[----:B------:R-:W-:-:S03]  /*7eb70*/  IMAD.X R60, R60, 0x1, R2, P1 ;  /* 0x000000013c3c7824 */ /* 0x000fc600008e0602 */
[----:B-1----:R-:W4:Y:S04]  /*7eb80*/  LDL.LU R37, [R1+0x2cb8] ;  /* 0x002cb80001257983 */ /* 0x002f280000300800 */
        /* <DEDUP_REMOVED lines=11> */
[----:B----4-:R-:W-:-:S03]  /*7ec40*/  IMAD.X R45, R45, 0x1, R2, P3 ;  /* 0x000000012d2d7824 */ /* 0x010fc600018e0602 */
        /* <DEDUP_REMOVED lines=20> */
[----:B------:R-:W-:-:S05]  /*7ed90*/  IADD3 R44, P3, PT, R44, R31, RZ ;  /* 0x0000001f2c2c7210 */ /* 0x000fca0007f7e0ff */
[----:B------:R1:W-:Y:S04]  /*7eda0*/  STL [R1+0x2c94], R44 ;  /* 0x002c942c01007387 */ /* 0x0003e80000100800 */
[----:B-1----:R-:W4:Y:S01]  /*7edb0*/  LDL.LU R44, [R1+0x2c58] ;  /* 0x002c5800012c7983 */ /* 0x002f220000300800 */
[----:B------:R-:W-:-:S05]  /*7edc0*/  IMAD.X R37, R37, 0x1, R2, P4 ;  /* 0x0000000125257824 */ /* 0x000fca00020e0602 */
[----:B------:R1:W-:Y:S01]  /*7edd0*/  STL [R1+0x2cb8], R37 ;  /* 0x002cb82501007387 */ /* 0x0003e20000100800 */
        /* <DEDUP_REMOVED lines=13> */
[-C--:B----4-:R-:W-:Y:S01]  /*7eeb0*/  IADD3 R8, P6, PT, R8, R31.reuse, RZ ;  /* 0x0000001f08087210 */ /* 0x090fe20007fde0ff */
[----:B------:R-:W-:Y:S01]  /*7eec0*/  IMAD.X R5, R5, 0x1, R2, P1 ;  /* 0x0000000105057824 */ /* 0x000fe200008e0602 */
[-C--:B------:R-:W-:Y:S02]  /*7eed0*/  IADD3 R11, P1, PT, R11, R31.reuse, RZ ;  /* 0x0000001f0b0b7210 */ /* 0x080fe40007f3e0ff */
[----:B------:R-:W-:Y:S01]  /*7eee0*/  IADD3.X R4, PT, PT, R4, R2, RZ, P2, !PT ;  /* 0x0000000204047210 */ /* 0x000fe200017fe4ff */
        /* <DEDUP_REMOVED lines=33> */
[----:B-1----:R-:W4:Y:S01]  /*7f100*/  LDL.LU R45, [R1+0x2c40] ;  /* 0x002c4000012d7983 */ /* 0x002f220000300800 */
[----:B------:R-:W-:-:S03]  /*7f110*/  IMAD.X R44, R44, 0x1, R2, P4 ;  /* 0x000000012c2c7824 */ /* 0x000fc600020e0602 */
[----:B------:R-:W-:Y:S04]  /*7f120*/  STL [R1+0x2c60], R29 ;  /* 0x002c601d01007387 */ /* 0x000fe80000100800 */
[----:B------:R1:W-:Y:S04]  /*7f130*/  STL [R1+0x2c58], R44 ;  /* 0x002c582c01007387 */ /* 0x0003e80000100800 */
[----:B-1----:R-:W4:Y:S01]  /*7f140*/  LDL.LU R44, [R1+0x2c14] ;  /* 0x002c1400012c7983 */ /* 0x002f220000300800 */
[----:B------:R-:W-:-:S05]  /*7f150*/  IADD3 R37, P4, PT, R37, R31, RZ ;  /* 0x0000001f25257210 */ /* 0x000fca0007f9e0ff */
        /* <DEDUP_REMOVED lines=11> */
[----:B---3--:R-:W-:-:S03]  /*7f210*/  IADD3 R52, P6, PT, R52, R31, RZ ;  /* 0x0000001f34347210 */ /* 0x008fc60007fde0ff */
[----:B------:R-:W3:Y:S04]  /*7f220*/  LDL.LU R8, [R1+0x2c28] ;  /* 0x002c280001087983 */ /* 0x000ee80000300800 */
[----:B------:R-:W3:Y:S04]  /*7f230*/  LDL.LU R5, [R1+0x2bfc] ;  /* 0x002bfc0001057983 */ /* 0x000ee80000300800 */
[----:B------:R-:W3:Y:S04]  /*7f240*/  LDL.LU R11, [R1+0x2c20] ;  /* 0x002c2000010b7983 */ /* 0x000ee80000300800 */
[----:B------:R1:W-:Y:S04]  /*7f250*/  STL [R1+0x2c1c], R52 ;  /* 0x002c1c3401007387 */ /* 0x0003e80000100800 */
        /* <DEDUP_REMOVED lines=15> */
[----:B-1----:R-:W3:Y:S01]  /*7f350*/  LDL.LU R52, [R1+0x2be0] ;  /* 0x002be00001347983 */ /* 0x002ee20000300800 */
[----:B----4-:R-:W-:-:S05]  /*7f360*/  IMAD.X R45, R45, 0x1, R2, P1 ;  /* 0x000000012d2d7824 */ /* 0x010fca00008e0602 */
[----:B------:R1:W-:Y:S04]  /*7f370*/  STL [R1+0x2c40], R45 ;  /* 0x002c402d01007387 */ /* 0x0003e80000100800 */
        /* <DEDUP_REMOVED lines=13> */
[----:B--2---:R-:W-:Y:S01]  /*7f450*/  IADD3 R3, P3, PT, R3, R31, RZ ;  /* 0x0000001f03037210 */ /* 0x004fe20007f7e0ff */
[----:B---3--:R-:W-:-:S04]  /*7f460*/  IMAD.X R8, R8, 0x1, R2, P4 ;  /* 0x0000000108087824 */ /* 0x008fc800020e0602 */
[----:B------:R1:W-:Y:S01]  /*7f470*/  STL [R1+0x2c04], R3 ;  /* 0x002c040301007387 */ /* 0x0003e20000100800 */
[-C--:B------:R-:W-:Y:S01]  /*7f480*/  IADD3 R5, P4, PT, R5, R31.reuse, RZ ;  /* 0x0000001f05057210 */ /* 0x080fe20007f9e0ff */
[----:B------:R-:W-:Y:S02]  /*7f490*/  IMAD.X R11, R11, 0x1, R2, P5 ;  /* 0x000000010b0b7824 */ /* 0x000fe400028e0602 */
[----:B-1----:R-:W2:Y:S01]  /*7f4a0*/  LDL.LU R3, [R1+0x2bc8] ;  /* 0x002bc80001037983 */ /* 0x002ea20000300800 */
        /* <DEDUP_REMOVED lines=29> */
[----:B------:R-:W-:-:S03]  /*7f680*/  IADD3.X R52, PT, PT, R52, R2, RZ, P1, !PT ;  /* 0x0000000234347210 */ /* 0x000fc60000ffe4ff */
[----:B------:R-:W-:Y:S04]  /*7f690*/  STL [R1+0x2bc4], R30 ;  /* 0x002bc41e01007387 */ /* 0x000fe80000100800 */
[----:B------:R1:W-:Y:S04]  /*7f6a0*/  STL [R1+0x2be0], R52 ;  /* 0x002be03401007387 */ /* 0x0003e80000100800 */
[----:B------:R-:W-:Y:S04]  /*7f6b0*/  STL [R1+0x2be8], R28 ;  /* 0x002be81c01007387 */ /* 0x000fe80000100800 */
[----:B-1----:R-:W3:Y:S01]  /*7f6c0*/  LDL.LU R52, [R1+0x2b9c] ;  /* 0x002b9c0001347983 */ /* 0x002ee20000300800 */
[----:B------:R-:W-:-:S02]  /*7f6d0*/  IADD3 R29, P6, PT, R29, R31, RZ ;  /* 0x0000001f1d1d7210 */ /* 0x000fc40007fde0ff */
[----:B----4-:R-:W-:-:S03]  /*7f6e0*/  IADD3 R45, P1, PT, R45, R31, RZ ;  /* 0x0000001f2d2d7210 */ /* 0x010fc60007f3e0ff */
[----:B------:R-:W-:Y:S04]  /*7f6f0*/  STL [R1+0x2bbc], R29 ;  /* 0x002bbc1d01007387 */ /* 0x000fe80000100800 */
[----:B------:R1:W-:Y:S04]  /*7f700*/  STL [R1+0x2bb4], R45 ;  /* 0x002bb42d01007387 */ /* 0x0003e80000100800 */
[----:B-1----:R-:W4:Y:S01]  /*7f710*/  LDL.LU R45, [R1+0x2bc0] ;  /* 0x002bc000012d7983 */ /* 0x002f220000300800 */
[----:B------:R-:W-:-:S05]  /*7f720*/  IMAD.X R44, R44, 0x1, R2, P2 ;  /* 0x000000012c2c7824 */ /* 0x000fca00010e0602 */
        /* <DEDUP_REMOVED lines=10> */
[----:B-1----:R-:W4:Y:S04]  /*7f7d0*/  LDL.LU R36, [R1+0x2bb0] ;  /* 0x002bb00001247983 */ /* 0x002f280000300800 */
[----:B------:R-:W4:Y:S04]  /*7f7e0*/  LDL.LU R8, [R1+0x2b84] ;  /* 0x002b840001087983 */ /* 0x000f280000300800 */
[----:B------:R-:W4:Y:S04]  /*7f7f0*/  LDL.LU R5, [R1+0x2ba8] ;  /* 0x002ba80001057983 */ /* 0x000f280000300800 */
[----:B------:R-:W4:Y:S01]  /*7f800*/  LDL.LU R11, [R1+0x2b7c] ;  /* 0x002b7c00010b7983 */ /* 0x000f220000300800 */
[----:B--2---:R-:W-:-:S05]  /*7f810*/  IMAD.X R3, R3, 0x1, R2, P4 ;  /* 0x0000000103037824 */ /* 0x004fca00020e0602 */
[----:B------:R1:W-:Y:S04]  /*7f820*/  STL [R1+0x2bc8], R3 ;  /* 0x002bc80301007387 */ /* 0x0003e80000100800 */
        /* <DEDUP_REMOVED lines=15> */
[----:B-1----:R-:W2:Y:S01]  /*7f920*/  LDL.LU R3, [R1+0x2b3c] ;  /* 0x002b3c0001037983 */ /* 0x002ea20000300800 */
[----:B---3--:R-:W-:-:S05]  /*7f930*/  IADD3 R52, P4, PT, R52, R31, RZ ;  /* 0x0000001f34347210 */ /* 0x008fca0007f9e0ff */
[----:B------:R1:W-:Y:S04]  /*7f940*/  STL [R1+0x2b9c], R52 ;  /* 0x002b9c3401007387 */ /* 0x0003e80000100800 */
        /* <DEDUP_REMOVED lines=13> */
[----:B------:R-:W-:Y:S01]  /*7fa20*/  IMAD.X R36, R36, 0x1, R2, P1 ;  /* 0x0000000124247824 */ /* 0x000fe200008e0602 */
[----:B------:R-:W-:-:S04]  /*7fa30*/  IADD3 R8, P1, PT, R8, R31, RZ ;  /* 0x0000001f08087210 */ /* 0x000fc80007f3e0ff */
[----:B------:R1:W-:Y:S01]  /*7fa40*/  STL [R1+0x2bb0], R36 ;  /* 0x002bb02401007387 */ /* 0x0003e20000100800 */
[--C-:B------:R-:W-:Y:S01]  /*7fa50*/  IMAD.X R5, R5, 0x1, R2.reuse, P2 ;  /* 0x0000000105057824 */ /* 0x100fe200010e0602 */
[-C--:B------:R-:W-:Y:S02]  /*7fa60*/  IADD3 R11, P2, PT, R11, R31.reuse, RZ ;  /* 0x0000001f0b0b7210 */ /* 0x080fe40007f5e0ff */
[----:B-1----:R-:W4:Y:S04]  /*7fa70*/  LDL.LU R36, [R1+0x2b24] ;  /* 0x002b240001247983 */ /* 0x002f280000300800 */
[----:B------:R-:W-:Y:S04]  /*7fa80*/  STL [R1+0x2b84], R8 ;  /* 0x002b840801007387 */ /* 0x000fe80000100800 */
[----:B------:R-:W-:Y:S04]  /*7fa90*/  STL [R1+0x2ba8], R5 ;  /* 0x002ba80501007387 */ /* 0x000fe80000100800 */
[----:B------:R-:W-:Y:S01]  /*7faa0*/  STL [R1+0x2b7c], R11 ;  /* 0x002b7c0b01007387 */ /* 0x000fe20000100800 */
[----:B--2---:R-:W-:Y:S01]  /*7fab0*/  IMAD.X R4, R4, 0x1, R2, P3 ;  /* 0x0000000104047824 */ /* 0x004fe200018e0602 */
[----:B------:R-:W-:-:S04]  /*7fac0*/  IADD3 R26, P3, PT, R26, R31, RZ ;  /* 0x0000001f1a1a7210 */ /* 0x000fc80007f7e0ff */
        /* <DEDUP_REMOVED lines=23> */
[-C--:B------:R-:W-:Y:S01]  /*7fc40*/  IADD3 R28, P3, PT, R28, R31.reuse, RZ ;  /* 0x0000001f1c1c7210 */ /* 0x080fe20007f7e0ff */
[--C-:B------:R-:W-:Y:S01]  /*7fc50*/  IMAD.X R29, R29, 0x1, R2.reuse, P4 ;  /* 0x000000011d1d7824 */ /* 0x100fe200020e0602 */
[----:B------:R-:W-:Y:S01]  /*7fc60*/  IADD3 R3, P4, PT, R3, R31, RZ ;  /* 0x0000001f03037210 */ /* 0x000fe20007f9e0ff */
[----:B------:R-:W-:Y:S04]  /*7fc70*/  STL [R1+0x2b70], R30 ;  /* 0x002b701e01007387 */ /* 0x000fe80000100800 */
[----:B------:R1:W-:Y:S04]  /*7fc80*/  STL [R1+0x2b3c], R3 ;  /* 0x002b3c0301007387 */ /* 0x0003e80000100800 */
[----:B------:R-:W-:Y:S04]  /*7fc90*/  STL [R1+0x2b44], R28 ;  /* 0x002b441c01007387 */ /* 0x000fe80000100800 */
[----:B-1----:R-:W2:Y:S04]  /*7fca0*/  LDL.LU R3, [R1+0x2b48] ;  /* 0x002b480001037983 */ /* 0x002ea80000300800 */
[----:B------:R-:W-:Y:S01]  /*7fcb0*/  STL [R1+0x2b68], R29 ;  /* 0x002b681d01007387 */ /* 0x000fe20000100800 */
[----:B---3--:R-:W-:-:S05]  /*7fcc0*/  IMAD.X R52, R52, 0x1, R2, P5 ;  /* 0x0000000134347824 */ /* 0x008fca00028e0602 */
[----:B------:R1:W-:Y:S04]  /*7fcd0*/  STL [R1+0x2b60], R52 ;  /* 0x002b603401007387 */ /* 0x0003e80000100800 */
[----:B-1----:R-:W3:Y:S01]  /*7fce0*/  LDL.LU R52, [R1+0x2b1c] ;  /* 0x002b1c0001347983 */ /* 0x002ee20000300800 */
[----:B----4-:R-:W-:-:S05]  /*7fcf0*/  IADD3 R45, P5, PT, R45, R31, RZ ;  /* 0x0000001f2d2d7210 */ /* 0x010fca0007fbe0ff */
        /* <DEDUP_REMOVED lines=11> */
[----:B------:R-:W-:-:S03]  /*7fdb0*/  IADD3 R36, P1, PT, R36, R31, RZ ;  /* 0x0000001f24247210 */ /* 0x000fc60007f3e0ff */
        /* <DEDUP_REMOVED lines=39> */
[----:B------:R-:W-:-:S02]  /*80030*/  IADD3 R5, P5, PT, R5, R31, RZ ;  /* 0x0000001f05057210 */ /* 0x000fc40007fbe0ff */
[----:B------:R-:W-:Y:S02]  /*80040*/  IADD3.X R11, PT, PT, R11, R2, RZ, P6, !PT ;  /* 0x000000020b0b7210 */ /* 0x000fe400037fe4ff */
[----:B------:R-:W-:Y:S01]  /*80050*/  IADD3 R4, P6, PT, R4, R31, RZ ;  /* 0x0000001f04047210 */ /* 0x000fe20007fde0ff */
        /* <DEDUP_REMOVED lines=35> */
[----:B--2---:R-:W-:-:S05]  /*80290*/  IADD3 R3, P2, PT, R3, R31, RZ ;  /* 0x0000001f03037210 */ /* 0x004fca0007f5e0ff */
[----:B------:R1:W-:Y:S04]  /*802a0*/  STL [R1+0x2abc], R3 ;  /* 0x002abc0301007387 */ /* 0x0003e80000100800 */
[----:B-1----:R-:W2:Y:S01]  /*802b0*/  LDL.LU R3, [R1+0x2ac8] ;  /* 0x002ac80001037983 */ /* 0x002ea20000300800 */
        /* <DEDUP_REMOVED lines=48> */
[----:B------:R-:W-:Y:S01]  /*805c0*/  IMAD.X R37, R37, 0x1, R2, P2 ;  /* 0x0000000125257824 */ /* 0x000fe200010e0602 */
[----:B------:R-:W-:-:S04]  /*805d0*/  IADD3 R8, P2, PT, R8, R31, RZ ;  /* 0x0000001f08087210 */ /* 0x000fc80007f5e0ff */
        /* <DEDUP_REMOVED lines=32> */
[----:B------:R-:W-:-:S03]  /*807e0*/  IADD3.X R29, PT, PT, R29, R2, RZ, P5, !PT ;  /* 0x000000021d1d7210 */ /* 0x000fc60002ffe4ff */
        /* <DEDUP_REMOVED lines=58> */
[----:B------:R-:W-:Y:S01]  /*80b90*/  IADD3 R44, P5, PT, R44, R31, RZ ;  /* 0x0000001f2c2c7210 */ /* 0x000fe20007fbe0ff */
        /* <DEDUP_REMOVED lines=38> */
[----:B------:R-:W-:Y:S04]  /*80e00*/  STL [R1+0x29f8], R28 ;  /* 0x0029f81c01007387 */ /* 0x000fe80000100800 */
[----:B-1----:R-:W4:Y:S01]  /*80e10*/  LDL.LU R37, [R1+0x29ac] ;  /* 0x0029ac0001257983 */ /* 0x002f220000300800 */
[----:B------:R-:W-:-:S03]  /*80e20*/  IADD3 R60, P3, PT, R60, R31, RZ ;  /* 0x0000001f3c3c7210 */ /* 0x000fc60007f7e0ff */
[----:B------:R-:W-:Y:S04]  /*80e30*/  STL [R1+0x29cc], R29 ;  /* 0x0029cc1d01007387 */ /* 0x000fe80000100800 */
        /* <DEDUP_REMOVED lines=50> */
[----:B----4-:R-:W-:Y:S01]  /*81160*/  IMAD.X R45, R45, 0x1, R2, P3 ;  /* 0x000000012d2d7824 */ /* 0x010fe200018e0602 */
[----:B------:R-:W-:-:S04]  /*81170*/  IADD3 R8, P3, PT, R8, R31, RZ ;  /* 0x0000001f08087210 */ /* 0x000fc80007f7e0ff */
[----:B------:R1:W-:Y:S01]  /*81180*/  STL [R1+0x29c0], R45 ;  /* 0x0029c02d01007387 */ /* 0x0003e20000100800 */
[----:B------:R-:W-:Y:S02]  /*81190*/  IADD3.X R5, PT, PT, R5, R2, RZ, P4, !PT ;  /* 0x0000000205057210 */ /* 0x000fe400027fe4ff */
[----:B------:R-:W-:Y:S01]  /*811a0*/  IADD3 R11, P4, PT, R11, R31, RZ ;  /* 0x0000001f0b0b7210 */ /* 0x000fe20007f9e0ff */
        /* <DEDUP_REMOVED lines=51> */
[----:B-1----:R-:W3:Y:S04]  /*814e0*/  LDL.LU R52, [R1+0x291c] ;  /* 0x00291c0001347983 */ /* 0x002ee80000300800 */
[----:B------:R-:W3:Y:S01]  /*814f0*/  LDL.LU R8, [R1+0x2940] ;  /* 0x0029400001087983 */ /* 0x000ee20000300800 */
[----:B----4-:R-:W-:-:S03]  /*81500*/  IADD3 R45, P3, PT, R45, R31, RZ ;  /* 0x0000001f2d2d7210 */ /* 0x010fc60007f7e0ff */
        /* <DEDUP_REMOVED lines=37> */
[--C-:B------:R-:W-:Y:S01]  /*81760*/  IMAD.X R8, R8, 0x1, R2.reuse, P1 ;  /* 0x0000000108087824 */ /* 0x100fe200008e0602 */
[-C--:B----4-:R-:W-:Y:S01]  /*81770*/  IADD3 R5, P1, PT, R5, R31.reuse, RZ ;  /* 0x0000001f05057210 */ /* 0x090fe20007f3e0ff */
[--C-:B------:R-:W-:Y:S01]  /*81780*/  IMAD.X R11, R11, 0x1, R2.reuse, P2 ;  /* 0x000000010b0b7824 */ /* 0x100fe200010e0602 */
[----:B------:R-:W-:Y:S02]  /*81790*/  IADD3 R4, P2, PT, R4, R31, RZ ;  /* 0x0000001f04047210 */ /* 0x000fe40007f5e0ff */
        /* <DEDUP_REMOVED lines=49> */
[----:B-1----:R-:W2:Y:S04]  /*81ab0*/  LDL.LU R3, [R1+0x28c8] ;  /* 0x0028c80001037983 */ /* 0x002ea80000300800 */
[----:B------:R-:W2:Y:S04]  /*81ac0*/  LDL.LU R8, [R1+0x289c] ;  /* 0x00289c0001087983 */ /* 0x000ea80000300800 */
[----:B------:R-:W2:Y:S01]  /*81ad0*/  LDL.LU R5, [R1+0x28c0] ;  /* 0x0028c00001057983 */ /* 0x000ea20000300800 */
[----:B---3--:R-:W-:-:S03]  /*81ae0*/  IMAD.X R52, R52, 0x1, R2, P1 ;  /* 0x0000000134347824 */ /* 0x008fc600008e0602 */
        /* <DEDUP_REMOVED lines=33> */
[----:B--2---:R-:W-:Y:S01]  /*81d00*/  IMAD.X R3, R3, 0x1, R2, P4 ;  /* 0x0000000103037824 */ /* 0x004fe200020e0602 */
[----:B------:R-:W-:-:S04]  /*81d10*/  IADD3 R8, P4, PT, R8, R31, RZ ;  /* 0x0000001f08087210 */ /* 0x000fc80007f9e0ff */
[----:B------:R1:W-:Y:S01]  /*81d20*/  STL [R1+0x28c8], R3 ;  /* 0x0028c80301007387 */ /* 0x0003e20000100800 */
[--C-:B------:R-:W-:Y:S01]  /*81d30*/  IMAD.X R5, R5, 0x1, R2.reuse, P5 ;  /* 0x0000000105057824 */ /* 0x100fe200028e0602 */
[----:B---3--:R-:W-:Y:S02]  /*81d40*/  IADD3 R11, P5, PT, R11, R31, RZ ;  /* 0x0000001f0b0b7210 */ /* 0x008fe40007fbe0ff */
[----:B-1----:R-:W2:Y:S01]  /*81d50*/  LDL.LU R3, [R1+0x283c] ;  /* 0x00283c0001037983 */ /* 0x002ea20000300800 */
        /* <DEDUP_REMOVED lines=34> */
[----:B-1----:R-:W3:Y:S04]  /*81f80*/  LDL.LU R52, [R1+0x2860] ;  /* 0x0028600001347983 */ /* 0x002ee80000300800 */
[----:B------:R-:W-:Y:S01]  /*81f90*/  STL [R1+0x2880], R29 ;  /* 0x0028801d01007387 */ /* 0x000fe20000100800 */
[----:B----4-:R-:W-:-:S05]  /*81fa0*/  IMAD.X R45, R45, 0x1, R2, P2 ;  /* 0x000000012d2d7824 */ /* 0x010fca00010e0602 */
        /* <DEDUP_REMOVED lines=13> */
[----:B-1----:R-:W4:Y:S04]  /*82080*/  LDL.LU R36, [R1+0x2824] ;  /* 0x0028240001247983 */ /* 0x002f280000300800 */
[----:B------:R-:W4:Y:S04]  /*82090*/  LDL.LU R8, [R1+0x2848] ;  /* 0x0028480001087983 */ /* 0x000f280000300800 */
[----:B------:R-:W4:Y:S04]  /*820a0*/  LDL.LU R5, [R1+0x281c] ;  /* 0x00281c0001057983 */ /* 0x000f280000300800 */
[----:B------:R-:W4:Y:S01]  /*820b0*/  LDL.LU R11, [R1+0x2840] ;  /* 0x00284000010b7983 */ /* 0x000f220000300800 */
[----:B--2---:R-:W-:-:S05]  /*820c0*/  IADD3 R3, P4, PT, R3, R31, RZ ;  /* 0x0000001f03037210 */ /* 0x004fca0007f9e0ff */
        /* <DEDUP_REMOVED lines=32> */
[----:B------:R-:W-:Y:S02]  /*822d0*/  IADD3 R36, P1, PT, R36, R31, RZ ;  /* 0x0000001f24247210 */ /* 0x000fe40007f3e0ff */
[----:B------:R-:W-:-:S03]  /*822e0*/  IADD3.X R8, PT, PT, R8, R2, RZ, P2, !PT ;  /* 0x0000000208087210 */ /* 0x000fc600017fe4ff */
[----:B------:R1:W-:Y:S01]  /*822f0*/  STL [R1+0x2824], R36 ;  /* 0x0028242401007387 */ /* 0x0003e20000100800 */
[-C--:B------:R-:W-:Y:S01]  /*82300*/  IADD3 R5, P2, PT, R5, R31.reuse, RZ ;  /* 0x0000001f05057210 */ /* 0x080fe20007f5e0ff */
[--C-:B------:R-:W-:Y:S02]  /*82310*/  IMAD.X R11, R11, 0x1, R2.reuse, P3 ;  /* 0x000000010b0b7824 */ /* 0x100fe400018e0602 */
[----:B-1----:R-:W4:Y:S04]  /*82320*/  LDL.LU R36, [R1+0x27e8] ;  /* 0x0027e80001247983 */ /* 0x002f280000300800 */
[----:B------:R-:W-:Y:S04]  /*82330*/  STL [R1+0x2848], R8 ;  /* 0x0028480801007387 */ /* 0x000fe80000100800 */
[----:B------:R-:W-:Y:S04]  /*82340*/  STL [R1+0x281c], R5 ;  /* 0x00281c0501007387 */ /* 0x000fe80000100800 */
[----:B------:R-:W-:Y:S01]  /*82350*/  STL [R1+0x2840], R11 ;  /* 0x0028400b01007387 */ /* 0x000fe20000100800 */
[----:B--2---:R-:W-:Y:S01]  /*82360*/  IADD3 R4, P3, PT, R4, R31, RZ ;  /* 0x0000001f04047210 */ /* 0x004fe20007f7e0ff */
[----:B------:R-:W-:-:S04]  /*82370*/  IMAD.X R26, R26, 0x1, R2, P4 ;  /* 0x000000011a1a7824 */ /* 0x000fc800020e0602 */
        /* <DEDUP_REMOVED lines=25> */
[----:B------:R-:W-:Y:S01]  /*82510*/  IMAD.X R3, R3, 0x1, R2, P5 ;  /* 0x0000000103037824 */ /* 0x000fe200028e0602 */
[----:B------:R-:W-:-:S04]  /*82520*/  IADD3 R29, P4, PT, R29, R31, RZ ;  /* 0x0000001f1d1d7210 */ /* 0x000fc80007f9e0ff */
[----:B------:R1:W-:Y:S04]  /*82530*/  STL [R1+0x2800], R3 ;  /* 0x0028000301007387 */ /* 0x0003e80000100800 */
[----:B------:R-:W-:Y:S04]  /*82540*/  STL [R1+0x2808], R28 ;  /* 0x0028081c01007387 */ /* 0x000fe80000100800 */
[----:B-1----:R-:W2:Y:S04]  /*82550*/  LDL.LU R3, [R1+0x27bc] ;  /* 0x0027bc0001037983 */ /* 0x002ea80000300800 */
[----:B------:R-:W-:Y:S01]  /*82560*/  STL [R1+0x27dc], R29 ;  /* 0x0027dc1d01007387 */ /* 0x000fe20000100800 */
        /* <DEDUP_REMOVED lines=54> */
[-C--:B------:R-:W-:Y:S01]  /*828d0*/  IADD3 R8, P5, PT, R8, R31.reuse, RZ ;  /* 0x0000001f08087210 */ /* 0x080fe20007fbe0ff */
[--C-:B------:R-:W-:Y:S01]  /*828e0*/  IMAD.X R5, R5, 0x1, R2.reuse, P6 ;  /* 0x0000000105057824 */ /* 0x100fe200030e0602 */
[-C--:B------:R-:W-:Y:S01]  /*828f0*/  IADD3 R11, P6, PT, R11, R31.reuse, RZ ;  /* 0x0000001f0b0b7210 */ /* 0x080fe20007fde0ff */
[----:B------:R-:W-:Y:S02]  /*82900*/  IMAD.X R4, R4, 0x1, R2, P1 ;  /* 0x0000000104047824 */ /* 0x000fe400008e0602 */
        /* <DEDUP_REMOVED lines=29> */
[----:B------:R-:W-:Y:S01]  /*82ae0*/  STL [R1+0x2790], R30 ;  /* 0x0027901e01007387 */ /* 0x000fe20000100800 */
[----:B------:R-:W-:-:S03]  /*82af0*/  IADD3 R36, P2, PT, R36, R31, RZ ;  /* 0x0000001f24247210 */ /* 0x000fc60007f5e0ff */
[----:B------:R1:W-:Y:S04]  /*82b00*/  STL [R1+0x2788], R29 ;  /* 0x0027881d01007387 */ /* 0x0003e80000100800 */
[----:B------:R-:W-:Y:S04]  /*82b10*/  STL [R1+0x2764], R28 ;  /* 0x0027641c01007387 */ /* 0x000fe80000100800 */
[----:B-1----:R-:W4:Y:S01]  /*82b20*/  LDL.LU R29, [R1+0x2768] ;  /* 0x00276800011d7983 */ /* 0x002f220000300800 */
[----:B--2---:R-:W-:-:S05]  /*82b30*/  IMAD.X R3, R3, 0x1, R2, P3 ;  /* 0x0000000103037824 */ /* 0x004fca00018e0602 */
[----:B------:R1:W-:Y:S04]  /*82b40*/  STL [R1+0x2780], R3 ;  /* 0x0027800301007387 */ /* 0x0003e80000100800 */
[----:B------:R-:W-:Y:S04]  /*82b50*/  STL [R1+0x275c], R36 ;  /* 0x00275c2401007387 */ /* 0x000fe80000100800 */
        /* <DEDUP_REMOVED lines=33> */
[----:B------:R-:W4:Y:S04]  /*82d70*/  LDL.LU R28, [R1+0x26e4] ;  /* 0x0026e400011c7983 */ /* 0x000f280000300800 */
[----:B------:R-:W4:Y:S04]  /*82d80*/  LDL.LU R36, [R1+0x2708] ;  /* 0x0027080001247983 */ /* 0x000f280000300800 */
        /* <DEDUP_REMOVED lines=18> */
[----:B------:R1:W-:Y:S02]  /*82eb0*/  STL [R1+0x2750], R60 ;  /* 0x0027503c01007387 */ /* 0x0003e40000100800 */
[----:B-1----:R-:W1:Y:S01]  /*82ec0*/  LDC R60, c[0x0][0x3ac] ;  /* 0x0000eb00ff3c7b82 */ /* 0x002e620000000800 */
[-C--:B------:R-:W-:Y:S01]  /*82ed0*/  IADD3 R8, P3, PT, R8, R31.reuse, RZ ;  /* 0x0000001f08087210 */ /* 0x080fe20007f7e0ff */
[--C-:B------:R-:W-:Y:S01]  /*82ee0*/  IMAD.X R5, R5, 0x1, R2.reuse, P4 ;  /* 0x0000000105057824 */ /* 0x100fe200020e0602 */
[-C--:B------:R-:W-:Y:S01]  /*82ef0*/  IADD3 R11, P4, PT, R11, R31.reuse, RZ ;  /* 0x0000001f0b0b7210 */ /* 0x080fe20007f9e0ff */
[--C-:B------:R-:W-:Y:S01]  /*82f00*/  IMAD.X R4, R4, 0x1, R2.reuse, P5 ;  /* 0x0000000104047824 */ /* 0x100fe200028e0602 */
        /* <DEDUP_REMOVED lines=12> */
[----:B-1----:R-:W-:Y:S01]  /*82fd0*/  IMAD.SHL.U32 R60, R60, 0x40, RZ ;  /* 0x000000403c3c7824 */ /* 0x002fe200078e00ff */
        /* <DEDUP_REMOVED lines=8> */
[----:B------:R-:W-:Y:S01]  /*83060*/  IMAD.SHL.U32 R60, R60, 0x2, RZ ;  /* 0x000000023c3c7824 */ /* 0x000fe200078e00ff */
[----:B------:R-:W-:Y:S02]  /*83070*/  IADD3 R35, P4, PT, R35, R31, RZ ;  /* 0x0000001f23237210 */ /* 0x000fe40007f9e0ff */
[----:B------:R-:W-:Y:S01]  /*83080*/  STL [R1+0x26fc], R50 ;  /* 0x0026fc3201007387 */ /* 0x000fe20000100800 */
[----:B------:R-:W-:-:S03]  /*83090*/  IMAD.X R30, R30, 0x1, R2, P5 ;  /* 0x000000011e1e7824 */ /* 0x000fc600028e0602 */
[----:B------:R-:W-:Y:S04]  /*830a0*/  STL [R1+0x2720], R51 ;  /* 0x0027203301007387 */ /* 0x000fe80000100800 */
[----:B------:R-:W-:Y:S01]  /*830b0*/  STL [R1+0x26f4], R47 ;  /* 0x0026f42f01007387 */ /* 0x000fe20000100800 */
[----:B------:R-:W-:-:S03]  /*830c0*/  IMAD.X R36, R36, 0x1, R2, P6 ;  /* 0x0000000124247824 */ /* 0x000fc600030e0602 */
[----:B------:R-:W-:Y:S01]  /*830d0*/  STL [R1+0x2718], R43 ;  /* 0x0027182b01007387 */ /* 0x000fe20000100800 */
[----:B------:R-:W-:-:S03]  /*830e0*/  IADD3 R28, P5, PT, R28, R31, RZ ;  /* 0x0000001f1c1c7210 */ /* 0x000fc60007fbe0ff */
[----:B------:R-:W-:Y:S04]  /*830f0*/  STL [R1+0x26ec], R35 ;  /* 0x0026ec2301007387 */ /* 0x000fe80000100800 */
[----:B------:R1:W-:Y:S04]  /*83100*/  STL [R1+0x2708], R36 ;  /* 0x0027082401007387 */ /* 0x0003e80000100800 */
[----:B------:R-:W-:Y:S01]  /*83110*/  STL [R1+0x2710], R30 ;  /* 0x0027101e01007387 */ /* 0x000fe20000100800 */
[----:B------:R-:W-:-:S03]  /*83120*/  IADD3 R29, P6, PT, R29, R60, RZ ;  /* 0x0000003c1d1d7210 */ /* 0x000fc60007fde0ff */
[----:B-1----:R-:W4:Y:S04]  /*83130*/  LDL.LU R36, [R1+0x26c4] ;  /* 0x0026c40001247983 */ /* 0x002f280000300800 */
        /* <DEDUP_REMOVED lines=39> */
[----:B------:R-:W-:-:S05]  /*833b0*/  IADD3.X R29, PT, PT, R29, R2, RZ, P4, !PT ;  /* 0x000000021d1d7210 */ /* 0x000fca00027fe4ff */
        /* <DEDUP_REMOVED lines=67> */
[----:B-1----:R-:W4:Y:S04]  /*837f0*/  LDL.LU R45, [R1+0x2634] ;  /* 0x00263400012d7983 */ /* 0x002f280000300800 */
[----:B------:R-:W4:Y:S01]  /*83800*/  LDL.LU R8, [R1+0x2658] ;  /* 0x0026580001087983 */ /* 0x000f220000300800 */
[----:B------:R-:W-:-:S03]  /*83810*/  IADD3 R44, P6, PT, R44, R60, RZ ;  /* 0x0000003c2c2c7210 */ /* 0x000fc60007fde0ff */
        /* <DEDUP_REMOVED lines=70> */
[----:B------:R-:W-:Y:S01]  /*83c80*/  STL [R1+0x25f4], R30 ;  /* 0x0025f41e01007387 */ /* 0x000fe20000100800 */
[----:B------:R-:W-:-:S03]  /*83c90*/  IADD3 R28, P6, PT, R28, R60, RZ ;  /* 0x0000003c1c1c7210 */ /* 0x000fc60007fde0ff */
        /* <DEDUP_REMOVED lines=18> */
[----:B-1----:R-:W3:Y:S04]  /*83dc0*/  LDL.LU R52, [R1+0x25e0] ;  /* 0x0025e00001347983 */ /* 0x002ee80000300800 */
[----:B------:R-:W3:Y:S04]  /*83dd0*/  LDL.LU R8, [R1+0x25b4] ;  /* 0x0025b40001087983 */ /* 0x000ee80000300800 */
[----:B------:R-:W3:Y:S01]  /*83de0*/  LDL.LU R5, [R1+0x25d8] ;  /* 0x0025d80001057983 */ /* 0x000ee20000300800 */
[----:B----4-:R-:W-:-:S03]  /*83df0*/  IMAD.X R45, R45, 0x1, R0, P4 ;  /* 0x000000012d2d7824 */ /* 0x010fc600020e0600 */
        /* <DEDUP_REMOVED lines=36> */
[-C--:B------:R-:W-:Y:S01]  /*84040*/  IADD3 R8, P1, PT, R8, R60.reuse, RZ ;  /* 0x0000003c08087210 */ /* 0x080fe20007f3e0ff */
[--C-:B------:R-:W-:Y:S01]  /*84050*/  IMAD.X R5, R5, 0x1, R0.reuse, P2 ;  /* 0x0000000105057824 */ /* 0x100fe200010e0600 */
[-C--:B----4-:R-:W-:Y:S01]  /*84060*/  IADD3 R11, P2, PT, R11, R60.reuse, RZ ;  /* 0x0000003c0b0b7210 */ /* 0x090fe20007f5e0ff */
        /* <DEDUP_REMOVED lines=50> */
[----:B-1----:R-:W2:Y:S04]  /*84390*/  LDL.LU R3, [R1+0x253c] ;  /* 0x00253c0001037983 */ /* 0x002ea80000300800 */
[----:B------:R-:W2:Y:S04]  /*843a0*/  LDL.LU R8, [R1+0x2560] ;  /* 0x0025600001087983 */ /* 0x000ea80000300800 */
[----:B------:R-:W2:Y:S01]  /*843b0*/  LDL.LU R5, [R1+0x2534] ;  /* 0x0025340001057983 */ /* 0x000ea20000300800 */
[----:B---3--:R-:W-:-:S03]  /*843c0*/  IADD3 R52, P1, PT, R52, R60, RZ ;  /* 0x0000003c34347210 */ /* 0x008fc60007f3e0ff */
        /* <DEDUP_REMOVED lines=18> */
[----:B----4-:R-:W-:-:S05]  /*844f0*/  IADD3.X R45, PT, PT, R45, R0, RZ, P2, !PT ;  /* 0x000000002d2d7210 */ /* 0x010fca00017fe4ff */
        /* <DEDUP_REMOVED lines=14> */
[----:B--2---:R-:W-:Y:S01]  /*845e0*/  IADD3 R3, P4, PT, R3, R60, RZ ;  /* 0x0000003c03037210 */ /* 0x004fe20007f9e0ff */
[----:B------:R-:W-:-:S04]  /*845f0*/  IMAD.X R8, R8, 0x1, R0, P5 ;  /* 0x0000000108087824 */ /* 0x000fc800028e0600 */
[----:B------:R1:W-:Y:S01]  /*84600*/  STL [R1+0x253c], R3 ;  /* 0x00253c0301007387 */ /* 0x0003e20000100800 */
[-C--:B------:R-:W-:Y:S01]  /*84610*/  IADD3 R5, P5, PT, R5, R60.reuse, RZ ;  /* 0x0000003c05057210 */ /* 0x080fe20007fbe0ff */
[----:B---3--:R-:W-:Y:S02]  /*84620*/  IMAD.X R11, R11, 0x1, R0, P6 ;  /* 0x000000010b0b7824 */ /* 0x008fe400030e0600 */
        /* <DEDUP_REMOVED lines=34> */
[----:B-1----:R-:W3:Y:S01]  /*84850*/  LDL.LU R52, [R1+0x24d4] ;  /* 0x0024d40001347983 */ /* 0x002ee20000300800 */
[----:B------:R-:W-:-:S05]  /*84860*/  IADD3 R28, P1, PT, R28, R60, RZ ;  /* 0x0000003c1c1c7210 */ /* 0x000fca0007f3e0ff */
[----:B------:R-:W-:Y:S01]  /*84870*/  STL [R1+0x24f4], R28 ;  /* 0x0024f41c01007387 */ /* 0x000fe20000100800 */
        /* <DEDUP_REMOVED lines=204> */
[----:B------:R-:W-:-:S05]  /*85540*/  IADD3.X R36, PT, PT, R36, R0, RZ, P6, !PT ;  /* 0x0000000024247210 */ /* 0x000fca00037fe4ff */
        /* <DEDUP_REMOVED lines=37> */
[----:B-1----:R-:W4:Y:S04]  /*857a0*/  LDL.LU R37, [R1+0x2364] ;  /* 0x0023640001257983 */ /* 0x002f280000300800 */
        /* <DEDUP_REMOVED lines=28> */
[----:B------:R-:W-:Y:S02]  /*85970*/  IMAD.X R28, R28, 0x1, R0, P6 ;  /* 0x000000011c1c7824 */ /* 0x000fe400030e0600 */
        /* <DEDUP_REMOVED lines=114> */
[----:B-1----:R-:W4:Y:S04]  /*860a0*/  LDL.LU R45, [R1+0x22f8] ;  /* 0x0022f800012d7983 */ /* 0x002f280000300800 */
[----:B------:R-:W4:Y:S04]  /*860b0*/  LDL.LU R8, [R1+0x22cc] ;  /* 0x0022cc0001087983 */ /* 0x000f280000300800 */
[----:B------:R-:W4:Y:S01]  /*860c0*/  LDL.LU R5, [R1+0x22f0] ;  /* 0x0022f00001057983 */ /* 0x000f220000300800 */
[----:B------:R-:W-:-:S03]  /*860d0*/  IMAD.X R44, R44, 0x1, R0, P1 ;  /* 0x000000012c2c7824 */ /* 0x000fc600008e0600 */
        /* <DEDUP_REMOVED lines=87> */
[----:B---3--:R-:W-:-:S05]  /*86650*/  IADD3.X R52, PT, PT, R52, R0, RZ, P4, !PT ;  /* 0x0000000034347210 */ /* 0x008fca00027fe4ff */
[----:B------:R1:W-:Y:S04]  /*86660*/  STL [R1+0x2298], R52 ;  /* 0x0022983401007387 */ /* 0x0003e80000100800 */
[----:B-1----:R-:W3:Y:S04]  /*86670*/  LDL.LU R52, [R1+0x2254] ;  /* 0x0022540001347983 */ /* 0x002ee80000300800 */
[----:B------:R-:W3:Y:S04]  /*86680*/  LDL.LU R8, [R1+0x2278] ;  /* 0x0022780001087983 */ /* 0x000ee80000300800 */
[----:B------:R-:W3:Y:S01]  /*86690*/  LDL.LU R5, [R1+0x224c] ;  /* 0x00224c0001057983 */ /* 0x000ee20000300800 */
[----:B----4-:R-:W-:-:S03]  /*866a0*/  IADD3 R45, P4, PT, R45, R60, RZ ;  /* 0x0000003c2d2d7210 */ /* 0x010fc60007f9e0ff */
        /* <DEDUP_REMOVED lines=37> */
[-C--:B------:R-:W-:Y:S01]  /*86900*/  IADD3 R5, P2, PT, R5, R60.reuse, RZ ;  /* 0x0000003c05057210 */ /* 0x080fe20007f5e0ff */
[--C-:B----4-:R-:W-:Y:S01]  /*86910*/  IMAD.X R11, R11, 0x1, R0.reuse, P3 ;  /* 0x000000010b0b7824 */ /* 0x110fe200018e0600 */
        /* <DEDUP_REMOVED lines=231> */
[----:B------:R-:W-:-:S05]  /*87790*/  IADD3.X R37, PT, PT, R37, R0, RZ, P2, !PT ;  /* 0x0000000025257210 */ /* 0x000fca00017fe4ff */
[----:B------:R1:W-:Y:S04]  /*877a0*/  STL [R1+0x2128], R37 ;  /* 0x0021282501007387 */ /* 0x0003e80000100800 */
[----:B-1----:R-:W4:Y:S01]  /*877b0*/  LDL.LU R37, [R1+0x20e4] ;  /* 0x0020e40001257983 */ /* 0x002f220000300800 */
[----:B------:R-:W-:-:S05]  /*877c0*/  IADD3 R36, P2, PT, R36, R60, RZ ;  /* 0x0000003c24247210 */ /* 0x000fca0007f5e0ff */
        /* <DEDUP_REMOVED lines=96> */
[----:B------:R-:W4:Y:S01]  /*87dd0*/  LDL.LU R5, [R1+0x205c] ;  /* 0x00205c0001057983 */ /* 0x000f220000300800 */
[----:B------:R-:W-:-:S03]  /*87de0*/  IADD3 R36, P6, PT, R36, R60, RZ ;  /* 0x0000003c24247210 */ /* 0x000fc60007fde0ff */
        /* <DEDUP_REMOVED lines=174> */
[----:B--2---:R-:W-:-:S05]  /*888d0*/  IADD3.X R3, PT, PT, R3, R0, RZ, P6, !PT ;  /* 0x0000000003037210 */ /* 0x004fca00037fe4ff */
        /* <DEDUP_REMOVED lines=275> */
[----:B------:R-:W-:-:S05]  /*89a10*/  IADD3.X R44, PT, PT, R44, R0, RZ, P4, !PT ;  /* 0x000000002c2c7210 */ /* 0x000fca00027fe4ff */
        /* <DEDUP_REMOVED lines=422> */
[----:B------:R-:W-:Y:S01]  /*8b480*/  IMAD.X R5, R5, 0x1, R0, P6 ;  /* 0x0000000105057824 */ /* 0x000fe200030e0600 */
[----:B------:R-:W-:Y:S02]  /*8b490*/  IADD3 R11, P6, PT, R11, R60, RZ ;  /* 0x0000003c0b0b7210 */ /* 0x000fe40007fde0ff */
[----:B-1----:R-:W4:Y:S01]  /*8b4a0*/  LDL.LU R45, [R1+0x1ba4] ;  /* 0x001ba400012d7983 */ /* 0x002f220000300800 */
        /* <DEDUP_REMOVED lines=276> */
[----:B------:R-:W-:Y:S02]  /*8c5f0*/  IADD3 R5, P4, PT, R5, R60, RZ ;  /* 0x0000003c05057210 */ /* 0x000fe40007f9e0ff */
[----:B------:R-:W-:Y:S01]  /*8c600*/  IADD3.X R11, PT, PT, R11, R0, RZ, P5, !PT ;  /* 0x000000000b0b7210 */ /* 0x000fe20002ffe4ff */
        /* <DEDUP_REMOVED lines=553> */
[----:B--2---:R-:W-:Y:S02]  /*8e8a0*/  IADD3 R3, P6, PT, R3, R60, RZ ;  /* 0x0000003c03037210 */ /* 0x004fe40007fde0ff */
[----:B------:R-:W-:-:S03]  /*8e8b0*/  IADD3.X R8, PT, PT, R8, R0, RZ, P1, !PT ;  /* 0x0000000008087210 */ /* 0x000fc60000ffe4ff */
        /* <DEDUP_REMOVED lines=55> */
[----:B------:R-:W4:Y:S01]  /*8ec30*/  LDL.LU R28, [R1+0x31cc] ;  /* 0x0031cc00011c7983 */ /* 0x000f220000300800 */
[----:B--2---:R-:W-:-:S05]  /*8ec40*/  IMAD.X R3, R3, 0x1, R0, P1 ;  /* 0x0000000103037824 */ /* 0x004fca00008e0600 */
[----:B------:R1:W-:Y:S04]  /*8ec50*/  STL [R1+0x3160], R3 ;  /* 0x0031600301007387 */ /* 0x0003e80000100800 */
        /* <DEDUP_REMOVED lines=17> */
[----:B---3--:R-:W-:-:S03]  /*8ed70*/  IADD3 R52, P1, PT, R52, R60, RZ ;  /* 0x0000003c34347210 */ /* 0x008fc60007f3e0ff */
[----:B------:R-:W3:Y:S04]  /*8ed80*/  LDL.LU R31, [R1+0x31f0] ;  /* 0x0031f000011f7983 */ /* 0x000ee80000300800 */
[----:B------:R1:W-:Y:S04]  /*8ed90*/  STL [R1+0x319c], R52 ;  /* 0x00319c3401007387 */ /* 0x0003e80000100800 */
[----:B-1----:R0:W5:Y:S04]  /*8eda0*/  LDL.LU R52, [R1+0x3224] ;  /* 0x0032240001347983 */ /* 0x0021680000300800 */
[----:B------:R-:W2:Y:S02]  /*8edb0*/  LDL.LU R60, [R1+0x3168] ;  /* 0x00316800013c7983 */ /* 0x000ea40000300800 */
[----:B--2---:R-:W-:-:S05]  /*8edc0*/  IMAD.X R60, R60, 0x1, R0, P2 ;  /* 0x000000013c3c7824 */ /* 0x004fca00010e0600 */
[----:B------:R1:W-:Y:S02]  /*8edd0*/  STL [R1+0x3168], R60 ;  /* 0x0031683c01007387 */ /* 0x0003e40000100800 */
[----:B-1----:R-:W1:Y:S02]  /*8ede0*/  LDC R60, c[0x0][0x3ac] ;  /* 0x0000eb00ff3c7b82 */ /* 0x002e640000000800 */
[----:B-1----:R-:W-:-:S04]  /*8edf0*/  IMAD.SHL.U32 R60, R60, 0x40, RZ ;  /* 0x000000403c3c7824 */ /* 0x002fc800078e00ff */
[----:B------:R-:W-:-:S05]  /*8ee00*/  IMAD.SHL.U32 R60, R60, 0x2, RZ ;  /* 0x000000023c3c7824 */ /* 0x000fca00078e00ff */
[----:B----4-:R-:W-:-:S05]  /*8ee10*/  IADD3 R45, P2, PT, R45, R60, RZ ;  /* 0x0000003c2d2d7210 */ /* 0x010fca0007f5e0ff */
        /* <DEDUP_REMOVED lines=8> */
[----:B------:R-:W-:-:S05]  /*8eea0*/  IADD3 R44, P3, PT, R44, R60, RZ ;  /* 0x0000003c2c2c7210 */ /* 0x000fca0007f7e0ff */
        /* <DEDUP_REMOVED lines=15> */
[----:B-1----:R-:W-:-:S05]  /*8efa0*/  SHF.L.U32 R60, R60, 0x6, RZ ;  /* 0x000000063c3c7819 */ /* 0x002fca00000006ff */
        /* <DEDUP_REMOVED lines=13> */
[----:B------:R-:W2:Y:S01]  /*8f080*/  LDL.LU R60, [R1+0x3190] ;  /* 0x00319000013c7983 */ /* 0x000ea20000300800 */
[--C-:B------:R-:W-:Y:S02]  /*8f090*/  IMAD.X R3, R3, 0x1, R0.reuse, P2 ;  /* 0x0000000103037824 */ /* 0x100fe400010e0600 */
[----:B------:R-:W-:-:S02]  /*8f0a0*/  IMAD.X R5, R5, 0x1, R0, P3 ;  /* 0x0000000105057824 */ /* 0x000fc400018e0600 */
[--C-:B------:R-:W-:Y:S02]  /*8f0b0*/  IMAD.X R4, R4, 0x1, R0.reuse, P4 ;  /* 0x0000000104047824 */ /* 0x100fe400020e0600 */
[--C-:B------:R-:W-:Y:S02]  /*8f0c0*/  IMAD.X R27, R27, 0x1, R0.reuse, P5 ;  /* 0x000000011b1b7824 */ /* 0x100fe400028e0600 */
[--C-:B------:R-:W-:Y:S02]  /*8f0d0*/  IMAD.X R59, R59, 0x1, R0.reuse, P6 ;  /* 0x000000013b3b7824 */ /* 0x100fe400030e0600 */
[----:B--2---:R-:W-:-:S05]  /*8f0e0*/  IMAD.X R60, R60, 0x1, R0, P1 ;  /* 0x000000013c3c7824 */ /* 0x004fca00008e0600 */
[----:B------:R1:W-:Y:S02]  /*8f0f0*/  STL [R1+0x3190], R60 ;  /* 0x0031903c01007387 */ /* 0x0003e40000100800 */
[----:B-1----:R-:W1:Y:S02]  /*8f100*/  LDC R60, c[0x0][0x3ac] ;  /* 0x0000eb00ff3c7b82 */ /* 0x002e640000000800 */
[----:B-1----:R-:W-:-:S04]  /*8f110*/  IMAD.SHL.U32 R60, R60, 0x40, RZ ;  /* 0x000000403c3c7824 */ /* 0x002fc800078e00ff */
[----:B------:R-:W-:-:S05]  /*8f120*/  IMAD.SHL.U32 R60, R60, 0x2, RZ ;  /* 0x000000023c3c7824 */ /* 0x000fca00078e00ff */
[-C--:B------:R-:W-:Y:S02]  /*8f130*/  IADD3 R28, P1, PT, R28, R60.reuse, RZ ;  /* 0x0000003c1c1c7210 */ /* 0x080fe40007f3e0ff */
[-C--:B------:R-:W-:Y:S02]  /*8f140*/  IADD3 R8, P2, PT, R8, R60.reuse, RZ ;  /* 0x0000003c08087210 */ /* 0x080fe40007f5e0ff */
[-C--:B------:R-:W-:Y:S01]  /*8f150*/  IADD3 R11, P3, PT, R11, R60.reuse, RZ ;  /* 0x0000003c0b0b7210 */ /* 0x080fe20007f7e0ff */
[----:B------:R1:W-:Y:S01]  /*8f160*/  STL [R1+0x31cc], R28 ;  /* 0x0031cc1c01007387 */ /* 0x0003e20000100800 */
[-C--:B------:R-:W-:Y:S02]  /*8f170*/  IADD3 R26, P4, PT, R26, R60.reuse, RZ ;  /* 0x0000003c1a1a7210 */ /* 0x080fe40007f9e0ff */
[-C--:B------:R-:W-:Y:S01]  /*8f180*/  IADD3 R58, P5, PT, R58, R60.reuse, RZ ;  /* 0x0000003c3a3a7210 */ /* 0x080fe20007fbe0ff */
[----:B------:R-:W-:Y:S01]  /*8f190*/  IMAD.X R55, R55, 0x1, R0, P1 ;  /* 0x0000000137377824 */ /* 0x000fe200008e0600 */
[-C--:B------:R-:W-:Y:S01]  /*8f1a0*/  IADD3 R54, P6, PT, R54, R60.reuse, RZ ;  /* 0x0000003c36367210 */ /* 0x080fe20007fde0ff */
[----:B-1----:R0:W5:Y:S04]  /*8f1b0*/  LDL.LU R28, [R1+0x320c] ;  /* 0x00320c00011c7983 */ /* 0x0021680000300800 */
[----:B------:R1:W-:Y:S04]  /*8f1c0*/  STL [R1+0x3198], R3 ;  /* 0x0031980301007387 */ /* 0x0003e80000100800 */
[----:B------:R-:W-:Y:S04]  /*8f1d0*/  STL [R1+0x31d4], R8 ;  /* 0x0031d40801007387 */ /* 0x000fe80000100800 */
[----:B------:R-:W-:Y:S01]  /*8f1e0*/  STL [R1+0x31a0], R5 ;  /* 0x0031a00501007387 */ /* 0x000fe20000100800 */
[----:B-1----:R-:W1:Y:S01]  /*8f1f0*/  S2R R3, SR_TID.X ;  /* 0x0000000000037919 */ /* 0x002e620000002100 */
[----:B------:R-:W-:-:S02]  /*8f200*/  IADD3 R50, P1, PT, R50, R60, RZ ;  /* 0x0000003c32327210 */ /* 0x000fc40007f3e0ff */
[----:B------:R-:W-:Y:S01]  /*8f210*/  STL [R1+0x31dc], R11 ;  /* 0x0031dc0b01007387 */ /* 0x000fe20000100800 */
[----:B------:R-:W-:-:S03]  /*8f220*/  IMAD.X R51, R51, 0x1, R0, P2 ;  /* 0x0000000133337824 */ /* 0x000fc600010e0600 */
[----:B------:R2:W-:Y:S01]  /*8f230*/  STL [R1+0x31a8], R4 ;  /* 0x0031a80401007387 */ /* 0x0005e20000100800 */
        /* <DEDUP_REMOVED lines=8> */
[----:B--2---:R-:W-:-:S03]  /*8f2c0*/  MOV R4, R10 ;  /* 0x0000000a00047202 */ /* 0x004fc60000000f00 */
[----:B------:R0:W-:Y:S01]  /*8f2d0*/  STL [R1+0x31f4], R54 ;  /* 0x0031f43601007387 */ /* 0x0001e20000100800 */
[----:B------:R-:W-:-:S03]  /*8f2e0*/  IMAD.MOV.U32 R5, RZ, RZ, R7 ;  /* 0x000000ffff057224 */ /* 0x000fc600078e0007 */
[----:B------:R0:W-:Y:S01]  /*8f2f0*/  STL [R1+0x31c0], R55 ;  /* 0x0031c03701007387 */ /* 0x0001e20000100800 */
[----:B---3--:R-:W-:-:S03]  /*8f300*/  IMAD.X R31, R31, 0x1, R0, P1 ;  /* 0x000000011f1f7824 */ /* 0x008fc600008e0600 */
[----:B------:R0:W-:Y:S01]  /*8f310*/  STL [R1+0x31f8], R50 ;  /* 0x0031f83201007387 */ /* 0x0001e20000100800 */
[----:B------:R-:W-:-:S03]  /*8f320*/  IMAD.MOV.U32 R8, RZ, RZ, R9 ;  /* 0x000000ffff087224 */ /* 0x000fc600078e0009 */
[----:B------:R0:W-:Y:S01]  /*8f330*/  STL [R1+0x31c8], R51 ;  /* 0x0031c83301007387 */ /* 0x0001e20000100800 */
[----:B------:R-:W-:-:S03]  /*8f340*/  IMAD.MOV.U32 R9, RZ, RZ, R6 ;  /* 0x000000ffff097224 */ /* 0x000fc600078e0006 */
[----:B------:R0:W-:Y:S04]  /*8f350*/  STL [R1+0x31d0], R47 ;  /* 0x0031d02f01007387 */ /* 0x0001e80000100800 */
[----:B------:R0:W-:Y:S04]  /*8f360*/  STL [R1+0x31d8], R43 ;  /* 0x0031d82b01007387 */ /* 0x0001e80000100800 */
[----:B------:R0:W-:Y:S04]  /*8f370*/  STL [R1+0x31e0], R35 ;  /* 0x0031e02301007387 */ /* 0x0001e80000100800 */
[----:B------:R0:W-:Y:S04]  /*8f380*/  STL [R1+0x31e8], R30 ;  /* 0x0031e81e01007387 */ /* 0x0001e80000100800 */
[----:B------:R0:W-:Y:S04]  /*8f390*/  STL.64 [R1+0xfc8], R4 ;  /* 0x000fc80401007387 */ /* 0x0001e80000100a00 */
[----:B------:R0:W-:Y:S04]  /*8f3a0*/  STL [R1+0x31f0], R31 ;  /* 0x0031f01f01007387 */ /* 0x0001e80000100800 */
[----:B------:R0:W-:Y:S01]  /*8f3b0*/  STL.64 [R1+0x19e0], R8 ;  /* 0x0019e00801007387 */ /* 0x0001e20000100a00 */
[----:B-1----:R-:W-:-:S05]  /*8f3c0*/  LOP3.LUT R3, R3, 0x1f, RZ, 0xc0, !PT ;  /* 0x0000001f03037812 */ /* 0x002fca00078ec0ff */
[----:B------:R-:W-:Y:S01]  /*8f3d0*/  IMAD.SHL.U32 R3, R3, 0x2, RZ ;  /* 0x0000000203037824 */ /* 0x000fe200078e00ff */
[----:B------:R-:W-:Y:S06]  /*8f3e0*/  @P0 BRA `(.L_x_1) ;  /* 0xfffff9d0007c0947 */ /* 0x000fec000383ffff */
[----:B0-----:R-:W2:Y:S04]  /*8f3f0*/  LDL.LU R43, [R1+0x32c] ;  /* 0x00032c00012b7983 */ /* 0x001ea80000300800 */
[----:B------:R-:W3:Y:S04]  /*8f400*/  LDL.LU R35, [R1+0x324] ;  /* 0x0003240001237983 */ /* 0x000ee80000300800 */
[----:B------:R-:W4:Y:S04]  /*8f410*/  LDL.LU R30, [R1+0x7bc] ;  /* 0x0007bc00011e7983 */ /* 0x000f280000300800 */
[----:B------:R-:W4:Y:S04]  /*8f420*/  LDL.LU R31, [R1+0x19c] ;  /* 0x00019c00011f7983 */ /* 0x000f280000300800 */
[----:B------:R0:W-:Y:S04]  /*8f430*/  STL [R1+0x33d0], R46 ;  /* 0x0033d02e01007387 */ /* 0x0001e80000100800 */
[----:B------:R-:W-:Y:S04]  /*8f440*/  STL [R1+0x33cc], R39 ;  /* 0x0033cc2701007387 */ /* 0x000fe80000100800 */
[----:B------:R-:W-:Y:S04]  /*8f450*/  STL [R1+0x33c4], R42 ;  /* 0x0033c42a01007387 */ /* 0x000fe80000100800 */
[----:B------:R-:W-:Y:S04]  /*8f460*/  STL [R1+0x33c0], R38 ;  /* 0x0033c02601007387 */ /* 0x000fe80000100800 */
[----:B------:R-:W-:Y:S04]  /*8f470*/  STL [R1+0x33b4], R34 ;  /* 0x0033b42201007387 */ /* 0x000fe80000100800 */
        /* <DEDUP_REMOVED lines=26> */
[----:B--2---:R-:W-:-:S02]  /*8f620*/  F2FP.F16.F32.PACK_AB R0, R25, R43 ;  /* 0x0000002b1900723e */ /* 0x004fc400000000ff */
[----:B---3--:R-:W-:-:S03]  /*8f630*/  F2FP.F16.F32.PACK_AB R3, R24, R35 ;  /* 0x000000231803723e */ /* 0x008fc600000000ff */
[----:B------:R1:W-:Y:S04]  /*8f640*/  STL [R1+0xb8c], R0 ;  /* 0x000b8c0001007387 */ /* 0x0003e80000100800 */
[----:B------:R-:W-:Y:S01]  /*8f650*/  STL [R1+0xb88], R3 ;  /* 0x000b880301007387 */ /* 0x000fe20000100800 */
[----:B----4-:R-:W-:-:S03]  /*8f660*/  F2FP.F16.F32.PACK_AB R2, R30, R31 ;  /* 0x0000001f1e02723e */ /* 0x010fc600000000ff */
[----:B0-----:R-:W2:Y:S01]  /*8f670*/  LDL.LU R46, [R1+0x43c] ;  /* 0x00043c00012e7983 */ /* 0x001ea20000300800 */
[----:B-1----:R-:W-:-:S03]  /*8f680*/  F2FP.F16.F32.PACK_AB R0, R23, R15 ;  /* 0x0000000f1700723e */ /* 0x002fc600000000ff */
[----:B------:R-:W-:Y:S04]  /*8f690*/  STL [R1+0xb84], R2 ;  /* 0x000b840201007387 */ /* 0x000fe80000100800 */
[----:B------:R-:W3:Y:S04]  /*8f6a0*/  LDL.LU R39, [R1+0x1764] ;  /* 0x0017640001277983 */ /* 0x000ee80000300800 */
[----:B------:R-:W-:Y:S04]  /*8f6b0*/  STL [R1+0xb80], R0 ;  /* 0x000b800001007387 */ /* 0x000fe80000100800 */
[----:B---3--:R0:W-:Y:S04]  /*8f6c0*/  STL [R1+0x33d4], R39 ;  /* 0x0033d42701007387 */ /* 0x0081e80000100800 */
[----:B0-----:R-:W2:Y:S04]  /*8f6d0*/  LDL.LU R39, [R1+0x176c] ;  /* 0x00176c0001277983 */ /* 0x001ea80000300800 */
[----:B------:R-:W3:Y:S04]  /*8f6e0*/  LDL.LU R28, [R1+0x434] ;  /* 0x00043400011c7983 */ /* 0x000ee80000300800 */
[----:B------:R-:W4:Y:S04]  /*8f6f0*/  LDL.LU R29, [R1+0x157c] ;  /* 0x00157c00011d7983 */ /* 0x000f280000300800 */
        /* <DEDUP_REMOVED lines=57> */
[----:B--2---:R-:W-:-:S03]  /*8fa90*/  F2FP.F16.F32.PACK_AB R46, R39, R46 ;  /* 0x0000002e272e723e */ /* 0x004fc600000000ff */
[----:B------:R-:W3:Y:S04]  /*8faa0*/  LDL.LU R39, [R1+0x33d4] ;  /* 0x0033d40001277983 */ /* 0x000ee80000300800 */
[----:B------:R0:W-:Y:S04]  /*8fab0*/  STL [R1+0xb7c], R46 ;  /* 0x000b7c2e01007387 */ /* 0x0001e80000100800 */
[----:B0-----:R-:W2:Y:S01]  /*8fac0*/  LDL.LU R46, [R1+0x33d0] ;  /* 0x0033d000012e7983 */ /* 0x001ea20000300800 */
[----:B---3--:R-:W-:-:S03]  /*8fad0*/  F2FP.F16.F32.PACK_AB R28, R39, R28 ;  /* 0x0000001c271c723e */ /* 0x008fc600000000ff */
[----:B------:R-:W3:Y:S04]  /*8fae0*/  LDL.LU R39, [R1+0x33cc] ;  /* 0x0033cc0001277983 */ /* 0x000ee80000300800 */
[----:B------:R4:W-:Y:S02]  /*8faf0*/  STL [R1+0xb78], R28 ;  /* 0x000b781c01007387 */ /* 0x0009e40000100800 */
[----:B----4-:R-:W-:Y:S02]  /*8fb00*/  F2FP.F16.F32.PACK_AB R28, R29, R16 ;  /* 0x000000101d1c723e */ /* 0x010fe400000000ff */
[----:B------:R-:W-:Y:S02]  /*8fb10*/  F2FP.F16.F32.PACK_AB R16, R32, R17 ;  /* 0x000000112010723e */ /* 0x000fe400000000ff */
[----:B------:R-:W-:Y:S01]  /*8fb20*/  F2FP.F16.F32.PACK_AB R17, R33, R20 ;  /* 0x000000142111723e */ /* 0x000fe200000000ff */
[----:B------:R-:W-:Y:S01]  /*8fb30*/  STL [R1+0xb74], R28 ;  /* 0x000b741c01007387 */ /* 0x000fe20000100800 */
[----:B------:R-:W-:-:S03]  /*8fb40*/  F2FP.F16.F32.PACK_AB R20, R21, R36 ;  /* 0x000000241514723e */ /* 0x000fc600000000ff */
[----:B------:R0:W-:Y:S04]  /*8fb50*/  STL [R1+0xb70], R16 ;  /* 0x000b701001007387 */ /* 0x0001e80000100800 */
[----:B------:R1:W-:Y:S01]  /*8fb60*/  STL [R1+0xb6c], R17 ;  /* 0x000b6c1101007387 */ /* 0x0003e20000100800 */
[----:B0-----:R-:W-:-:S03]  /*8fb70*/  F2FP.F16.F32.PACK_AB R16, R37, R40 ;  /* 0x000000282510723e */ /* 0x001fc600000000ff */
[----:B------:R0:W-:Y:S01]  /*8fb80*/  STL [R1+0xb68], R20 ;  /* 0x000b681401007387 */ /* 0x0001e20000100800 */
[----:B-1----:R-:W-:-:S03]  /*8fb90*/  F2FP.F16.F32.PACK_AB R17, R41, R44 ;  /* 0x0000002c2911723e */ /* 0x002fc600000000ff */
[----:B------:R1:W-:Y:S01]  /*8fba0*/  STL [R1+0xb64], R16 ;  /* 0x000b641001007387 */ /* 0x0003e20000100800 */
[----:B0-----:R-:W-:-:S03]  /*8fbb0*/  F2FP.F16.F32.PACK_AB R20, R45, R48 ;  /* 0x000000302d14723e */ /* 0x001fc600000000ff */
[----:B------:R0:W-:Y:S01]  /*8fbc0*/  STL [R1+0xb60], R17 ;  /* 0x000b601101007387 */ /* 0x0001e20000100800 */
[----:B-1----:R-:W-:-:S03]  /*8fbd0*/  F2FP.F16.F32.PACK_AB R16, R49, R52 ;  /* 0x000000343110723e */ /* 0x002fc600000000ff */
[----:B------:R-:W-:Y:S01]  /*8fbe0*/  STL [R1+0xb5c], R20 ;  /* 0x000b5c1401007387 */ /* 0x000fe20000100800 */
[----:B------:R-:W-:-:S03]  /*8fbf0*/  F2FP.F16.F32.PACK_AB R14, R57, R14 ;  /* 0x0000000e390e723e */ /* 0x000fc600000000ff */
[----:B------:R1:W-:Y:S01]  /*8fc00*/  STL [R1+0xb58], R16 ;  /* 0x000b581001007387 */ /* 0x0003e20000100800 */
[----:B0-----:R-:W-:-:S05]  /*8fc10*/  F2FP.F16.F32.PACK_AB R17, R53, R56 ;  /* 0x000000383511723e */ /* 0x001fca00000000ff */
[----:B------:R-:W-:Y:S01]  /*8fc20*/  STL [R1+0xb54], R17 ;  /* 0x000b541101007387 */ /* 0x000fe20000100800 */
[----:B-1----:R-:W-:Y:S02]  /*8fc30*/  F2FP.F16.F32.PACK_AB R16, R12, R18 ;  /* 0x000000120c10723e */ /* 0x002fe400000000ff */
[----:B------:R-:W-:Y:S01]  /*8fc40*/  F2FP.F16.F32.PACK_AB R12, R22, R13 ;  /* 0x0000000d160c723e */ /* 0x000fe200000000ff */
[----:B------:R0:W-:Y:S01]  /*8fc50*/  STL [R1+0xb50], R14 ;  /* 0x000b500e01007387 */ /* 0x0001e20000100800 */
[----:B------:R-:W-:-:S03]  /*8fc60*/  F2FP.F16.F32.PACK_AB R13, R38, R42 ;  /* 0x0000002a260d723e */ /* 0x000fc600000000ff */
[----:B------:R-:W-:Y:S04]  /*8fc70*/  STL [R1+0xb3c], R16 ;  /* 0x000b3c1001007387 */ /* 0x000fe80000100800 */
[----:B------:R1:W-:Y:S01]  /*8fc80*/  STL [R1+0xb38], R12 ;  /* 0x000b380c01007387 */ /* 0x0003e20000100800 */
[----:B0-----:R-:W-:Y:S02]  /*8fc90*/  F2FP.F16.F32.PACK_AB R14, R19, R34 ;  /* 0x00000022130e723e */ /* 0x001fe400000000ff */
[----:B------:R-:W-:-:S03]  /*8fca0*/  F2FP.F16.F32.PACK_AB R2, R2, R10 ;  /* 0x0000000a0202723e */ /* 0x000fc600000000ff */
[----:B------:R-:W-:Y:S01]  /*8fcb0*/  STL [R1+0xb34], R14 ;  /* 0x000b340e01007387 */ /* 0x000fe20000100800 */
[----:B-1----:R-:W-:Y:S02]  /*8fcc0*/  F2FP.F16.F32.PACK_AB R12, R61, R3 ;  /* 0x000000033d0c723e */ /* 0x002fe400000000ff */
[----:B------:R-:W-:Y:S01]  /*8fcd0*/  F2FP.F16.F32.PACK_AB R3, R0, R60 ;  /* 0x0000003c0003723e */ /* 0x000fe200000000ff */
[----:B------:R-:W-:Y:S01]  /*8fce0*/  STL [R1+0xb30], R13 ;  /* 0x000b300d01007387 */ /* 0x000fe20000100800 */
[----:B------:R-:W-:-:S03]  /*8fcf0*/  F2FP.F16.F32.PACK_AB R0, R7, R9 ;  /* 0x000000090700723e */ /* 0x000fc600000000ff */
[----:B------:R-:W-:Y:S04]  /*8fd00*/  STL [R1+0xb4c], R12 ;  /* 0x000b4c0c01007387 */ /* 0x000fe80000100800 */
[----:B------:R0:W-:Y:S04]  /*8fd10*/  STL [R1+0xb48], R3 ;  /* 0x000b480301007387 */ /* 0x0001e80000100800 */
[----:B------:R1:W-:Y:S01]  /*8fd20*/  STL [R1+0xb44], R2 ;  /* 0x000b440201007387 */ /* 0x0003e20000100800 */
[----:B0-----:R-:W-:-:S03]  /*8fd30*/  F2FP.F16.F32.PACK_AB R3, R6, R8 ;  /* 0x000000080603723e */ /* 0x001fc600000000ff */
[----:B------:R0:W-:Y:S01]  /*8fd40*/  STL [R1+0xb40], R0 ;  /* 0x000b400001007387 */ /* 0x0001e20000100800 */
[----:B-1----:R-:W-:-:S03]  /*8fd50*/  F2FP.F16.F32.PACK_AB R2, R5, R11 ;  /* 0x0000000b0502723e */ /* 0x002fc600000000ff */
[----:B------:R1:W-:Y:S04]  /*8fd60*/  STL [R1+0xb2c], R3 ;  /* 0x000b2c0301007387 */ /* 0x0003e80000100800 */
[----:B------:R4:W-:Y:S01]  /*8fd70*/  STL [R1+0xb28], R2 ;  /* 0x000b280201007387 */ /* 0x0009e20000100800 */
[----:B0-----:R-:W-:Y:S02]  /*8fd80*/  F2FP.F16.F32.PACK_AB R0, R4, R24 ;  /* 0x000000180400723e */ /* 0x001fe400000000ff */
[----:B-1----:R-:W-:-:S03]  /*8fd90*/  F2FP.F16.F32.PACK_AB R3, R25, R26 ;  /* 0x0000001a1903723e */ /* 0x002fc600000000ff */
[----:B------:R0:W-:Y:S01]  /*8fda0*/  STL [R1+0xb24], R0 ;  /* 0x000b240001007387 */ /* 0x0001e20000100800 */
[----:B----4-:R-:W-:-:S03]  /*8fdb0*/  F2FP.F16.F32.PACK_AB R2, R27, R58 ;  /* 0x0000003a1b02723e */ /* 0x010fc600000000ff */
[----:B------:R1:W-:Y:S04]  /*8fdc0*/  STL [R1+0xb20], R3 ;  /* 0x000b200301007387 */ /* 0x0003e80000100800 */
[----:B------:R4:W-:Y:S01]  /*8fdd0*/  STL [R1+0xb1c], R2 ;  /* 0x000b1c0201007387 */ /* 0x0009e20000100800 */
[----:B0-----:R-:W-:Y:S02]  /*8fde0*/  F2FP.F16.F32.PACK_AB R0, R59, R54 ;  /* 0x000000363b00723e */ /* 0x001fe400000000ff */
[----:B-1----:R-:W-:-:S03]  /*8fdf0*/  F2FP.F16.F32.PACK_AB R3, R55, R50 ;  /* 0x000000323703723e */ /* 0x002fc600000000ff */
[----:B------:R2:W-:Y:S01]  /*8fe00*/  STL [R1+0xb18], R0 ;  /* 0x000b180001007387 */ /* 0x0005e20000100800 */
[----:B----4-:R-:W-:-:S03]  /*8fe10*/  F2FP.F16.F32.PACK_AB R2, R51, R47 ;  /* 0x0000002f3302723e */ /* 0x010fc600000000ff */
[----:B------:R-:W-:Y:S04]  /*8fe20*/  STL [R1+0xb14], R3 ;  /* 0x000b140301007387 */ /* 0x000fe80000100800 */
[----:B------:R0:W-:Y:S01]  /*8fe30*/  STL [R1+0xb10], R2 ;  /* 0x000b100201007387 */ /* 0x0001e20000100800 */
[----:B--2---:R-:W-:-:S05]  /*8fe40*/  F2FP.F16.F32.PACK_AB R0, R46, R43 ;  /* 0x0000002b2e00723e */ /* 0x004fca00000000ff */
[----:B------:R1:W-:Y:S01]  /*8fe50*/  STL [R1+0xafc], R0 ;  /* 0x000afc0001007387 */ /* 0x0003e20000100800 */
[----:B0-----:R-:W-:Y:S02]  /*8fe60*/  F2FP.F16.F32.PACK_AB R2, R30, R31 ;  /* 0x0000001f1e02723e */ /* 0x001fe400000000ff */
[----:B---3--:R-:W-:-:S05]  /*8fe70*/  F2FP.F16.F32.PACK_AB R3, R39, R35 ;  /* 0x000000232703723e */ /* 0x008fca00000000ff */
[----:B------:R-:W-:Y:S04]  /*8fe80*/  STL [R1+0xaf8], R3 ;  /* 0x000af80301007387 */ /* 0x000fe80000100800 */
[----:B------:R-:W2:Y:S04]  /*8fe90*/  LDL.LU R42, [R1+0x134c] ;  /* 0x00134c00012a7983 */ /* 0x000ea80000300800 */
[----:B------:R-:W-:Y:S04]  /*8fea0*/  STL [R1+0xaf4], R2 ;  /* 0x000af40201007387 */ /* 0x000fe80000100800 */
[----:B------:R-:W3:Y:S01]  /*8feb0*/  LDL.LU R38, [R1+0x1794] ;  /* 0x0017940001267983 */ /* 0x000ee20000300800 */
[----:B-1----:R-:W-:-:S05]  /*8fec0*/  F2FP.F16.F32.PACK_AB R0, R23, R15 ;  /* 0x0000000f1700723e */ /* 0x002fca00000000ff */
        /* <DEDUP_REMOVED lines=66> */
[----:B----4-:R-:W-:Y:S02]  /*902f0*/  F2FP.F16.F32.PACK_AB R16, R29, R16 ;  /* 0x000000101d10723e */ /* 0x010fe400000000ff */
[----:B---3--:R-:W-:-:S02]  /*90300*/  F2FP.F16.F32.PACK_AB R28, R38, R28 ;  /* 0x0000001c261c723e */ /* 0x008fc400000000ff */
[----:B------:R-:W3:Y:S04]  /*90310*/  LDL.LU R38, [R1+0x33c0] ;  /* 0x0033c00001267983 */ /* 0x000ee80000300800 */
[----:B------:R0:W-:Y:S04]  /*90320*/  STL [R1+0xb08], R28 ;  /* 0x000b081c01007387 */ /* 0x0001e80000100800 */
[----:B------:R1:W-:Y:S01]  /*90330*/  STL [R1+0xb04], R16 ;  /* 0x000b041001007387 */ /* 0x0003e20000100800 */
[----:B0-----:R-:W-:Y:S02]  /*90340*/  F2FP.F16.F32.PACK_AB R28, R32, R17 ;  /* 0x00000011201c723e */ /* 0x001fe400000000ff */
[----:B------:R-:W-:-:S02]  /*90350*/  F2FP.F16.F32.PACK_AB R17, R33, R20 ;  /* 0x000000142111723e */ /* 0x000fc400000000ff */
[----:B-1----:R-:W-:Y:S01]  /*90360*/  F2FP.F16.F32.PACK_AB R16, R21, R36 ;  /* 0x000000241510723e */ /* 0x002fe200000000ff */
        /* <DEDUP_REMOVED lines=8> */
[----:B------:R-:W-:-:S03]  /*903f0*/  F2FP.F16.F32.PACK_AB R12, R12, R18 ;  /* 0x000000120c0c723e */ /* 0x000fc600000000ff */
[----:B------:R4:W-:Y:S01]  /*90400*/  STL [R1+0xadc], R16 ;  /* 0x000adc1001007387 */ /* 0x0009e20000100800 */
[----:B0-----:R-:W-:Y:S02]  /*90410*/  F2FP.F16.F32.PACK_AB R20, R49, R52 ;  /* 0x000000343114723e */ /* 0x001fe400000000ff */
[----:B-1----:R-:W-:-:S03]  /*90420*/  F2FP.F16.F32.PACK_AB R17, R53, R56 ;  /* 0x000000383511723e */ /* 0x002fc600000000ff */
[----:B------:R-:W-:Y:S01]  /*90430*/  STL [R1+0xad8], R20 ;  /* 0x000ad81401007387 */ /* 0x000fe20000100800 */
[----:B----4-:R-:W-:-:S03]  /*90440*/  F2FP.F16.F32.PACK_AB R16, R57, R14 ;  /* 0x0000000e3910723e */ /* 0x010fc600000000ff */
[----:B------:R-:W-:Y:S01]  /*90450*/  STL [R1+0xad4], R17 ;  /* 0x000ad41101007387 */ /* 0x000fe20000100800 */
[----:B------:R-:W-:Y:S02]  /*90460*/  F2FP.F16.F32.PACK_AB R14, R22, R13 ;  /* 0x0000000d160e723e */ /* 0x000fe400000000ff */
[----:B------:R-:W-:Y:S01]  /*90470*/  F2FP.F16.F32.PACK_AB R13, R19, R34 ;  /* 0x00000022130d723e */ /* 0x000fe200000000ff */
[----:B------:R-:W-:Y:S01]  /*90480*/  STL [R1+0xad0], R16 ;  /* 0x000ad01001007387 */ /* 0x000fe20000100800 */
[----:B------:R-:W-:-:S03]  /*90490*/  F2FP.F16.F32.PACK_AB R0, R0, R60 ;  /* 0x0000003c0000723e */ /* 0x000fc600000000ff */
[----:B------:R0:W-:Y:S04]  /*904a0*/  STL [R1+0x98c], R12 ;  /* 0x00098c0c01007387 */ /* 0x0001e80000100800 */
[----:B------:R-:W-:Y:S01]  /*904b0*/  STL [R1+0x988], R14 ;  /* 0x0009880e01007387 */ /* 0x000fe20000100800 */
[----:B0-----:R-:W-:Y:S02]  /*904c0*/  F2FP.F16.F32.PACK_AB R12, R61, R3 ;  /* 0x000000033d0c723e */ /* 0x001fe400000000ff */
        /* <DEDUP_REMOVED lines=24> */
[----:B--2---:R-:W-:-:S03]  /*90650*/  F2FP.F16.F32.PACK_AB R0, R42, R39 ;  /* 0x000000272a00723e */ /* 0x004fc600000000ff */
[----:B------:R0:W-:Y:S04]  /*90660*/  STL [R1+0x7c0], R2 ;  /* 0x0007c00201007387 */ /* 0x0001e80000100800 */
[----:B------:R1:W-:Y:S01]  /*90670*/  STL [R1+0x7ac], R0 ;  /* 0x0007ac0001007387 */ /* 0x0003e20000100800 */
[----:B---3--:R-:W-:-:S05]  /*90680*/  F2FP.F16.F32.PACK_AB R3, R38, R35 ;  /* 0x000000232603723e */ /* 0x008fca00000000ff */
[----:B------:R-:W-:Y:S04]  /*90690*/  STL [R1+0x7a8], R3 ;  /* 0x0007a80301007387 */ /* 0x000fe80000100800 */
[----:B------:R-:W2:Y:S01]  /*906a0*/  LDL.LU R34, [R1+0x17b4] ;  /* 0x0017b40001227983 */ /* 0x000ea20000300800 */
[----:B0-----:R-:W-:Y:S02]  /*906b0*/  F2FP.F16.F32.PACK_AB R2, R30, R31 ;  /* 0x0000001f1e02723e */ /* 0x001fe400000000ff */
[----:B-1----:R-:W-:-:S03]  /*906c0*/  F2FP.F16.F32.PACK_AB R0, R23, R15 ;  /* 0x0000000f1700723e */ /* 0x002fc600000000ff */
[----:B------:R-:W-:Y:S04]  /*906d0*/  STL [R1+0x7a4], R2 ;  /* 0x0007a40201007387 */ /* 0x000fe80000100800 */
[----:B--2---:R0:W-:Y:S04]  /*906e0*/  STL [R1+0x33b8], R34 ;  /* 0x0033b82201007387 */ /* 0x0041e80000100800 */
[----:B------:R-:W-:Y:S04]  /*906f0*/  STL [R1+0x7a0], R0 ;  /* 0x0007a00001007387 */ /* 0x000fe80000100800 */
[----:B0-----:R-:W2:Y:S04]  /*90700*/  LDL.LU R34, [R1+0x136c] ;  /* 0x00136c0001227983 */ /* 0x001ea80000300800 */
[----:B------:R-:W3:Y:S04]  /*90710*/  LDL.LU R28, [R1+0x1364] ;  /* 0x00136400011c7983 */ /* 0x000ee80000300800 */
[----:B---3--:R0:W-:Y:S04]  /*90720*/  STL [R1+0x33bc], R28 ;  /* 0x0033bc1c01007387 */ /* 0x0081e80000100800 */
[----:B0-----:R-:W2:Y:S04]  /*90730*/  LDL.LU R28, [R1+0x17bc] ;  /* 0x0017bc00011c7983 */ /* 0x001ea80000300800 */
        /* <DEDUP_REMOVED lines=59> */
[----:B--2---:R-:W-:-:S03]  /*90af0*/  F2FP.F16.F32.PACK_AB R34, R28, R34 ;  /* 0x000000221c22723e */ /* 0x004fc600000000ff */
[----:B------:R-:W2:Y:S04]  /*90b00*/  LDL.LU R28, [R1+0x33bc] ;  /* 0x0033bc00011c7983 */ /* 0x000ea80000300800 */
[----:B------:R0:W-:Y:S04]  /*90b10*/  STL [R1+0x7bc], R34 ;  /* 0x0007bc2201007387 */ /* 0x0001e80000100800 */
[----:B0-----:R-:W2:Y:S01]  /*90b20*/  LDL.LU R34, [R1+0x33b8] ;  /* 0x0033b80001227983 */ /* 0x001ea20000300800 */
[----:B---3--:R-:W-:Y:S02]  /*90b30*/  F2FP.F16.F32.PACK_AB R16, R29, R16 ;  /* 0x000000101d10723e */ /* 0x008fe400000000ff */
[----:B--2---:R-:W-:-:S02]  /*90b40*/  F2FP.F16.F32.PACK_AB R28, R34, R28 ;  /* 0x0000001c221c723e */ /* 0x004fc400000000ff */
[----:B------:R-:W2:Y:S04]  /*90b50*/  LDL.LU R34, [R1+0x33b4] ;  /* 0x0033b40001227983 */ /* 0x000ea80000300800 */
[----:B------:R4:W-:Y:S04]  /*90b60*/  STL [R1+0x7b8], R28 ;  /* 0x0007b81c01007387 */ /* 0x0009e80000100800 */
[----:B------:R0:W-:Y:S01]  /*90b70*/  STL [R1+0x7b4], R16 ;  /* 0x0007b41001007387 */ /* 0x0001e20000100800 */
[----:B----4-:R-:W-:Y:S02]  /*90b80*/  F2FP.F16.F32.PACK_AB R28, R32, R17 ;  /* 0x00000011201c723e */ /* 0x010fe400000000ff */
[----:B------:R-:W-:-:S02]  /*90b90*/  F2FP.F16.F32.PACK_AB R17, R33, R20 ;  /* 0x000000142111723e */ /* 0x000fc400000000ff */
[----:B0-----:R-:W-:Y:S01]  /*90ba0*/  F2FP.F16.F32.PACK_AB R16, R21, R36 ;  /* 0x000000241510723e */ /* 0x001fe200000000ff */
        /* <DEDUP_REMOVED lines=13> */
[----:B---3--:R-:W-:-:S03]  /*90c80*/  F2FP.F16.F32.PACK_AB R16, R57, R14 ;  /* 0x0000000e3910723e */ /* 0x008fc600000000ff */
[----:B------:R-:W-:Y:S01]  /*90c90*/  STL [R1+0x784], R17 ;  /* 0x0007841101007387 */ /* 0x000fe20000100800 */
[----:B------:R-:W-:Y:S02]  /*90ca0*/  F2FP.F16.F32.PACK_AB R14, R22, R13 ;  /* 0x0000000d160e723e */ /* 0x000fe400000000ff */
[----:B------:R-:W-:Y:S01]  /*90cb0*/  F2FP.F16.F32.PACK_AB R13, R19, R61 ;  /* 0x0000003d130d723e */ /* 0x000fe200000000ff */
[----:B------:R-:W-:Y:S04]  /*90cc0*/  STL [R1+0x780], R16 ;  /* 0x0007801001007387 */ /* 0x000fe80000100800 */
[----:B------:R0:W-:Y:S04]  /*90cd0*/  STL [R1+0x76c], R12 ;  /* 0x00076c0c01007387 */ /* 0x0001e80000100800 */
[----:B------:R-:W-:Y:S01]  /*90ce0*/  STL [R1+0x768], R14 ;  /* 0x0007680e01007387 */ /* 0x000fe20000100800 */
[----:B0-----:R-:W-:-:S02]  /*90cf0*/  F2FP.F16.F32.PACK_AB R12, R3, R0 ;  /* 0x00000000030c723e */ /* 0x001fc400000000ff */
[----:B------:R-:W-:Y:S02]  /*90d00*/  F2FP.F16.F32.PACK_AB R0, R60, R2 ;  /* 0x000000023c00723e */ /* 0x000fe400000000ff */
        /* <DEDUP_REMOVED lines=14> */
[----:B---3--:R-:W-:-:S03]  /*90df0*/  F2FP.F16.F32.PACK_AB R3, R58, R59 ;  /* 0x0000003b3a03723e */ /* 0x008fc600000000ff */
        /* <DEDUP_REMOVED lines=10> */
[----:B------:R0:W-:Y:S04]  /*90ea0*/  STL [R1+0x740], R2 ;  /* 0x0007400201007387 */ /* 0x0001e80000100800 */
[----:B------:R1:W-:Y:S01]  /*90eb0*/  STL [R1+0x72c], R0 ;  /* 0x00072c0001007387 */ /* 0x0003e20000100800 */
[----:B--2---:R-:W-:-:S05]  /*90ec0*/  F2FP.F16.F32.PACK_AB R3, R34, R35 ;  /* 0x000000232203723e */ /* 0x004fca00000000ff */
        /* <DEDUP_REMOVED lines=10> */
[----:B0-----:R-:W3:Y:S04]  /*90f70*/  LDL.LU R29, [R1+0x17d4] ;  /* 0x0017d400011d7983 */ /* 0x001ee80000300800 */
        /* <DEDUP_REMOVED lines=62> */
[----:B------:R-:W2:Y:S04]  /*91360*/  LDL.LU R29, [R1+0x33b0] ;  /* 0x0033b000011d7983 */ /* 0x000ea80000300800 */
[----:B------:R0:W-:Y:S04]  /*91370*/  STL [R1+0x73c], R28 ;  /* 0x00073c1c01007387 */ /* 0x0001e80000100800 */
[----:B0-----:R-:W2:Y:S02]  /*91380*/  LDL.LU R28, [R1+0x33ac] ;  /* 0x0033ac00011c7983 */ /* 0x001ea40000300800 */
[----:B--2---:R-:W-:-:S02]  /*91390*/  F2FP.F16.F32.PACK_AB R28, R29, R28 ;  /* 0x0000001c1d1c723e */ /* 0x004fc400000000ff */
[----:B------:R-:W2:Y:S04]  /*913a0*/  LDL.LU R29, [R1+0x33a8] ;  /* 0x0033a800011d7983 */ /* 0x000ea80000300800 */
[----:B------:R4:W-:Y:S02]  /*913b0*/  STL [R1+0x738], R28 ;  /* 0x0007381c01007387 */ /* 0x0009e40000100800 */
[----:B----4-:R-:W-:Y:S02]  /*913c0*/  F2FP.F16.F32.PACK_AB R28, R32, R17 ;  /* 0x00000011201c723e */ /* 0x010fe400000000ff */
[----:B---3--:R-:W-:Y:S02]  /*913d0*/  F2FP.F16.F32.PACK_AB R17, R33, R20 ;  /* 0x000000142111723e */ /* 0x008fe400000000ff */
[----:B------:R-:W-:-:S02]  /*913e0*/  F2FP.F16.F32.PACK_AB R20, R37, R40 ;  /* 0x000000282514723e */ /* 0x000fc400000000ff */
[----:B------:R-:W-:Y:S02]  /*913f0*/  F2FP.F16.F32.PACK_AB R12, R12, R18 ;  /* 0x000000120c0c723e */ /* 0x000fe400000000ff */
[----:B--2---:R-:W-:-:S05]  /*91400*/  F2FP.F16.F32.PACK_AB R16, R29, R16 ;  /* 0x000000101d10723e */ /* 0x004fca00000000ff */
[----:B------:R0:W-:Y:S04]  /*91410*/  STL [R1+0x734], R16 ;  /* 0x0007341001007387 */ /* 0x0001e80000100800 */
[----:B------:R-:W-:Y:S01]  /*91420*/  STL [R1+0x730], R28 ;  /* 0x0007301c01007387 */ /* 0x000fe20000100800 */
[----:B0-----:R-:W-:-:S03]  /*91430*/  F2FP.F16.F32.PACK_AB R16, R21, R36 ;  /* 0x000000241510723e */ /* 0x001fc600000000ff */
        /* <DEDUP_REMOVED lines=9> */
[----:B------:R-:W-:Y:S01]  /*914d0*/  STL [R1+0x708], R20 ;  /* 0x0007081401007387 */ /* 0x000fe20000100800 */
[----:B--2---:R-:W-:-:S03]  /*914e0*/  F2FP.F16.F32.PACK_AB R16, R57, R14 ;  /* 0x0000000e3910723e */ /* 0x004fc600000000ff */
        /* <DEDUP_REMOVED lines=22> */
[----:B--2---:R-:W-:-:S03]  /*91650*/  F2FP.F16.F32.PACK_AB R3, R58, R59 ;  /* 0x0000003b3a03723e */ /* 0x004fc600000000ff */
        /* <DEDUP_REMOVED lines=86> */
[----:B0-----:R-:W2:Y:S01]  /*91bc0*/  LDL.LU R19, [R1+0x33a0] ;  /* 0x0033a00001137983 */ /* 0x001ea20000300800 */
[----:B----4-:R-:W-:Y:S02]  /*91bd0*/  F2FP.F16.F32.PACK_AB R17, R32, R17 ;  /* 0x000000112011723e */ /* 0x010fe400000000ff */
[----:B---3--:R-:W-:-:S02]  /*91be0*/  F2FP.F16.F32.PACK_AB R14, R57, R14 ;  /* 0x0000000e390e723e */ /* 0x008fc400000000ff */
[----:B------:R-:W-:Y:S02]  /*91bf0*/  F2FP.F16.F32.PACK_AB R12, R12, R18 ;  /* 0x000000120c0c723e */ /* 0x000fe400000000ff */
[----:B------:R-:W-:Y:S02]  /*91c00*/  F2FP.F16.F32.PACK_AB R13, R22, R13 ;  /* 0x0000000d160d723e */ /* 0x000fe400000000ff */
[----:B------:R-:W-:Y:S02]  /*91c10*/  F2FP.F16.F32.PACK_AB R3, R61, R3 ;  /* 0x000000033d03723e */ /* 0x000fe400000000ff */
[----:B--2---:R-:W-:Y:S02]  /*91c20*/  F2FP.F16.F32.PACK_AB R28, R19, R28 ;  /* 0x0000001c131c723e */ /* 0x004fe400000000ff */
[----:B------:R-:W2:Y:S04]  /*91c30*/  LDL.LU R19, [R1+0x339c] ;  /* 0x00339c0001137983 */ /* 0x000ea80000300800 */
[----:B------:R0:W-:Y:S02]  /*91c40*/  STL [R1+0x6b8], R28 ;  /* 0x0006b81c01007387 */ /* 0x0001e40000100800 */
[----:B0-----:R-:W-:-:S02]  /*91c50*/  F2FP.F16.F32.PACK_AB R28, R29, R16 ;  /* 0x000000101d1c723e */ /* 0x001fc400000000ff */
[----:B------:R-:W-:Y:S02]  /*91c60*/  F2FP.F16.F32.PACK_AB R16, R33, R20 ;  /* 0x000000142110723e */ /* 0x000fe400000000ff */
[----:B------:R-:W-:Y:S01]  /*91c70*/  F2FP.F16.F32.PACK_AB R20, R21, R36 ;  /* 0x000000241514723e */ /* 0x000fe200000000ff */
        /* <DEDUP_REMOVED lines=11> */
[----:B---3--:R-:W-:-:S03]  /*91d30*/  F2FP.F16.F32.PACK_AB R16, R53, R56 ;  /* 0x000000383510723e */ /* 0x008fc600000000ff */
[----:B------:R-:W-:Y:S04]  /*91d40*/  STL [R1+0x688], R17 ;  /* 0x0006881101007387 */ /* 0x000fe80000100800 */
[----:B------:R-:W-:Y:S04]  /*91d50*/  STL [R1+0x684], R16 ;  /* 0x0006841001007387 */ /* 0x000fe80000100800 */
[----:B------:R-:W-:Y:S04]  /*91d60*/  STL [R1+0x680], R14 ;  /* 0x0006800e01007387 */ /* 0x000fe80000100800 */
[----:B------:R0:W-:Y:S04]  /*91d70*/  STL [R1+0x66c], R12 ;  /* 0x00066c0c01007387 */ /* 0x0001e80000100800 */
[----:B------:R-:W-:Y:S04]  /*91d80*/  STL [R1+0x668], R13 ;  /* 0x0006680d01007387 */ /* 0x000fe80000100800 */
[----:B------:R1:W-:Y:S01]  /*91d90*/  STL [R1+0x664], R3 ;  /* 0x0006640301007387 */ /* 0x0003e20000100800 */
[----:B0-----:R-:W-:-:S02]  /*91da0*/  F2FP.F16.F32.PACK_AB R12, R0, R60 ;  /* 0x0000003c000c723e */ /* 0x001fc400000000ff */
[----:B------:R-:W-:Y:S02]  /*91db0*/  F2FP.F16.F32.PACK_AB R0, R2, R10 ;  /* 0x0000000a0200723e */ /* 0x000fe400000000ff */
[----:B------:R-:W-:Y:S01]  /*91dc0*/  F2FP.F16.F32.PACK_AB R2, R6, R8 ;  /* 0x000000080602723e */ /* 0x000fe200000000ff */
[----:B------:R-:W-:Y:S01]  /*91dd0*/  STL [R1+0x660], R12 ;  /* 0x0006600c01007387 */ /* 0x000fe20000100800 */
[----:B-1----:R-:W-:-:S03]  /*91de0*/  F2FP.F16.F32.PACK_AB R3, R7, R9 ;  /* 0x000000090703723e */ /* 0x002fc600000000ff */
        /* <DEDUP_REMOVED lines=24> */
[----:B------:R-:W-:Y:S04]  /*91f70*/  STL [R1+0x638], R3 ;  /* 0x0006380301007387 */ /* 0x000fe80000100800 */
[----:B------:R-:W3:Y:S01]  /*91f80*/  LDL.LU R13, [R1+0x1814] ;  /* 0x00181400010d7983 */ /* 0x000ee20000300800 */
[----:B0-----:R-:W-:-:S05]  /*91f90*/  F2FP.F16.F32.PACK_AB R2, R31, R23 ;  /* 0x000000171f02723e */ /* 0x001fca00000000ff */
[----:B------:R-:W-:Y:S01]  /*91fa0*/  STL [R1+0x634], R2 ;  /* 0x0006340201007387 */ /* 0x000fe20000100800 */
[----:B--2---:R-:W-:-:S03]  /*91fb0*/  F2FP.F16.F32.PACK_AB R0, R19, R15 ;  /* 0x0000000f1300723e */ /* 0x004fc600000000ff */
[----:B---3--:R0:W-:Y:S04]  /*91fc0*/  STL [R1+0x3394], R13 ;  /* 0x0033940d01007387 */ /* 0x0081e80000100800 */
        /* <DEDUP_REMOVED lines=88> */
[----:B---3--:R-:W-:Y:S02]  /*92550*/  F2FP.F16.F32.PACK_AB R16, R57, R14 ;  /* 0x0000000e3910723e */ /* 0x008fe400000000ff */
[----:B------:R-:W-:Y:S02]  /*92560*/  F2FP.F16.F32.PACK_AB R14, R12, R18 ;  /* 0x000000120c0e723e */ /* 0x000fe400000000ff */
[----:B------:R-:W-:Y:S01]  /*92570*/  F2FP.F16.F32.PACK_AB R12, R22, R61 ;  /* 0x0000003d160c723e */ /* 0x000fe200000000ff */
[----:B------:R-:W-:Y:S01]  /*92580*/  STL [R1+0x604], R17 ;  /* 0x0006041101007387 */ /* 0x000fe20000100800 */
[----:B------:R-:W-:Y:S02]  /*92590*/  F2FP.F16.F32.PACK_AB R3, R3, R0 ;  /* 0x000000000303723e */ /* 0x000fe400000000ff */
[----:B------:R-:W-:Y:S01]  /*925a0*/  F2FP.F16.F32.PACK_AB R2, R60, R2 ;  /* 0x000000023c02723e */ /* 0x000fe200000000ff */
[----:B------:R-:W-:Y:S01]  /*925b0*/  STL [R1+0x600], R16 ;  /* 0x0006001001007387 */ /* 0x000fe20000100800 */
[----:B------:R-:W-:-:S03]  /*925c0*/  F2FP.F16.F32.PACK_AB R0, R10, R7 ;  /* 0x000000070a00723e */ /* 0x000fc600000000ff */
[----:B------:R-:W-:Y:S04]  /*925d0*/  STL [R1+0x5fc], R14 ;  /* 0x0005fc0e01007387 */ /* 0x000fe80000100800 */
        /* <DEDUP_REMOVED lines=31> */
[----:B------:R-:W3:Y:S04]  /*927d0*/  LDL.LU R22, [R1+0x183c] ;  /* 0x00183c0001167983 */ /* 0x000ee80000300800 */
[----:B------:R-:W-:Y:S04]  /*927e0*/  STL [R1+0x5a4], R2 ;  /* 0x0005a40201007387 */ /* 0x000fe80000100800 */
[----:B------:R-:W3:Y:S01]  /*927f0*/  LDL.LU R18, [R1+0x13ec] ;  /* 0x0013ec0001127983 */ /* 0x000ee20000300800 */
[----:B--2---:R-:W-:-:S05]  /*92800*/  F2FP.F16.F32.PACK_AB R0, R13, R15 ;  /* 0x0000000f0d00723e */ /* 0x004fca00000000ff */
[----:B------:R1:W-:Y:S04]  /*92810*/  STL [R1+0x5a0], R0 ;  /* 0x0005a00001007387 */ /* 0x0003e80000100800 */
        /* <DEDUP_REMOVED lines=52> */
[----:B---3--:R-:W-:-:S03]  /*92b60*/  F2FP.F16.F32.PACK_AB R18, R22, R18 ;  /* 0x000000121612723e */ /* 0x008fc600000000ff */
        /* <DEDUP_REMOVED lines=8> */
[----:B------:R0:W-:Y:S04]  /*92bf0*/  STL [R1+0x5bc], R18 ;  /* 0x0005bc1201007387 */ /* 0x0001e80000100800 */
[----:B0-----:R-:W3:Y:S01]  /*92c00*/  LDL.LU R18, [R1+0x3388] ;  /* 0x0033880001127983 */ /* 0x001ee20000300800 */
[----:B--2---:R-:W-:-:S03]  /*92c10*/  F2FP.F16.F32.PACK_AB R14, R12, R14 ;  /* 0x0000000e0c0e723e */ /* 0x004fc600000000ff */
[----:B------:R-:W2:Y:S04]  /*92c20*/  LDL.LU R12, [R1+0x3384] ;  /* 0x00338400010c7983 */ /* 0x000ea80000300800 */
[----:B------:R0:W-:Y:S01]  /*92c30*/  STL [R1+0x5b8], R14 ;  /* 0x0005b80e01007387 */ /* 0x0001e20000100800 */
[----:B----4-:R-:W-:-:S03]  /*92c40*/  F2FP.F16.F32.PACK_AB R56, R57, R56 ;  /* 0x000000383938723e */ /* 0x010fc600000000ff */
[----:B0-----:R-:W4:Y:S01]  /*92c50*/  LDL.LU R14, [R1+0x3380] ;  /* 0x00338000010e7983 */ /* 0x001f220000300800 */
[----:B------:R-:W-:-:S03]  /*92c60*/  F2FP.F16.F32.PACK_AB R52, R53, R52 ;  /* 0x000000343534723e */ /* 0x000fc600000000ff */
[----:B------:R-:W4:Y:S04]  /*92c70*/  LDL.LU R57, [R1+0x337c] ;  /* 0x00337c0001397983 */ /* 0x000f280000300800 */
[----:B------:R0:W-:Y:S01]  /*92c80*/  STL [R1+0x5b4], R56 ;  /* 0x0005b43801007387 */ /* 0x0001e20000100800 */
[----:B------:R-:W-:-:S03]  /*92c90*/  F2FP.F16.F32.PACK_AB R48, R49, R48 ;  /* 0x000000303130723e */ /* 0x000fc600000000ff */
[----:B0-----:R-:W4:Y:S01]  /*92ca0*/  LDL.LU R56, [R1+0x3378] ;  /* 0x0033780001387983 */ /* 0x001f220000300800 */
[----:B------:R-:W-:-:S03]  /*92cb0*/  F2FP.F16.F32.PACK_AB R44, R45, R44 ;  /* 0x0000002c2d2c723e */ /* 0x000fc600000000ff */
[----:B------:R-:W4:Y:S04]  /*92cc0*/  LDL.LU R53, [R1+0x3374] ;  /* 0x0033740001357983 */ /* 0x000f280000300800 */
[----:B------:R0:W-:Y:S01]  /*92cd0*/  STL [R1+0x5b0], R52 ;  /* 0x0005b03401007387 */ /* 0x0001e20000100800 */
[----:B------:R-:W-:-:S03]  /*92ce0*/  F2FP.F16.F32.PACK_AB R40, R41, R40 ;  /* 0x000000282928723e */ /* 0x000fc600000000ff */
[----:B0-----:R-:W4:Y:S04]  /*92cf0*/  LDL.LU R52, [R1+0x3370] ;  /* 0x0033700001347983 */ /* 0x001f280000300800 */
[----:B------:R-:W4:Y:S04]  /*92d00*/  LDL.LU R49, [R1+0x336c] ;  /* 0x00336c0001317983 */ /* 0x000f280000300800 */
[----:B------:R0:W-:Y:S01]  /*92d10*/  STL [R1+0x59c], R48 ;  /* 0x00059c3001007387 */ /* 0x0001e20000100800 */
[----:B------:R-:W-:Y:S02]  /*92d20*/  F2FP.F16.F32.PACK_AB R36, R37, R36 ;  /* 0x000000242524723e */ /* 0x000fe400000000ff */
[----:B------:R-:W-:Y:S01]  /*92d30*/  F2FP.F16.F32.PACK_AB R29, R28, R29 ;  /* 0x0000001d1c1d723e */ /* 0x000fe200000000ff */
[----:B0-----:R-:W4:Y:S04]  /*92d40*/  LDL.LU R48, [R1+0x3368] ;  /* 0x0033680001307983 */ /* 0x001f280000300800 */
[----:B------:R-:W4:Y:S04]  /*92d50*/  LDL.LU R45, [R1+0x3364] ;  /* 0x00336400012d7983 */ /* 0x000f280000300800 */
[----:B------:R0:W-:Y:S01]  /*92d60*/  STL [R1+0x598], R44 ;  /* 0x0005982c01007387 */ /* 0x0001e20000100800 */
[----:B------:R-:W-:-:S02]  /*92d70*/  F2FP.F16.F32.PACK_AB R16, R16, R32 ;  /* 0x000000201010723e */ /* 0x000fc400000000ff */
        /* <DEDUP_REMOVED lines=8> */
[----:B------:R0:W-:Y:S04]  /*92e00*/  STL [R1+0x590], R36 ;  /* 0x0005902401007387 */ /* 0x0001e80000100800 */
[----:B0-----:R-:W4:Y:S04]  /*92e10*/  LDL.LU R36, [R1+0x3350] ;  /* 0x0033500001247983 */ /* 0x001f280000300800 */
[----:B------:R-:W-:Y:S04]  /*92e20*/  STL [R1+0x58c], R29 ;  /* 0x00058c1d01007387 */ /* 0x000fe80000100800 */
[----:B------:R0:W-:Y:S04]  /*92e30*/  STL [R1+0x588], R16 ;  /* 0x0005881001007387 */ /* 0x0001e80000100800 */
[----:B------:R-:W-:Y:S01]  /*92e40*/  STL [R1+0x584], R28 ;  /* 0x0005841c01007387 */ /* 0x000fe20000100800 */
[----:B0-----:R-:W-:-:S03]  /*92e50*/  F2FP.F16.F32.PACK_AB R16, R61, R3 ;  /* 0x000000033d10723e */ /* 0x001fc600000000ff */
[----:B------:R-:W-:Y:S01]  /*92e60*/  STL [R1+0x580], R17 ;  /* 0x0005801101007387 */ /* 0x000fe20000100800 */
        /* <DEDUP_REMOVED lines=27> */
[----:B---3--:R-:W-:-:S03]  /*93020*/  F2FP.F16.F32.PACK_AB R2, R35, R30 ;  /* 0x0000001e2302723e */ /* 0x008fc600000000ff */
[----:B------:R1:W-:Y:S01]  /*93030*/  STL [R1+0x454], R3 ;  /* 0x0004540301007387 */ /* 0x0003e20000100800 */
[----:B0-----:R-:W-:-:S03]  /*93040*/  F2FP.F16.F32.PACK_AB R0, R31, R23 ;  /* 0x000000171f00723e */ /* 0x001fc600000000ff */
[----:B------:R0:W-:Y:S01]  /*93050*/  STL [R1+0x450], R2 ;  /* 0x0004500201007387 */ /* 0x0001e20000100800 */
[----:B-1----:R-:W-:-:S03]  /*93060*/  F2FP.F16.F32.PACK_AB R3, R22, R19 ;  /* 0x000000131603723e */ /* 0x002fc600000000ff */
[----:B------:R2:W-:Y:S04]  /*93070*/  STL [R1+0x43c], R0 ;  /* 0x00043c0001007387 */ /* 0x0005e80000100800 */
[----:B------:R1:W-:Y:S04]  /*93080*/  STL [R1+0x438], R3 ;  /* 0x0004380301007387 */ /* 0x0003e80000100800 */
[----:B------:R-:W3:Y:S01]  /*93090*/  LDL.LU R21, [R1+0x185c] ;  /* 0x00185c0001157983 */ /* 0x000ee20000300800 */
[----:B0-----:R-:W-:-:S05]  /*930a0*/  F2FP.F16.F32.PACK_AB R2, R18, R13 ;  /* 0x0000000d1202723e */ /* 0x001fca00000000ff */
        /* <DEDUP_REMOVED lines=11> */
[----:B-1----:R-:W4:Y:S04]  /*93160*/  LDL.LU R3, [R1+0x498] ;  /* 0x0004980001037983 */ /* 0x002f280000300800 */
        /* <DEDUP_REMOVED lines=40> */
[----:B------:R0:W-:Y:S04]  /*933f0*/  STL [R1+0x44c], R20 ;  /* 0x00044c1401007387 */ /* 0x0001e80000100800 */
[----:B0-----:R-:W3:Y:S01]  /*93400*/  LDL.LU R20, [R1+0x3348] ;  /* 0x0033480001147983 */ /* 0x001ee20000300800 */
[----:B--2---:R-:W-:-:S03]  /*93410*/  F2FP.F16.F32.PACK_AB R17, R33, R17 ;  /* 0x000000112111723e */ /* 0x004fc600000000ff */
[----:B------:R-:W2:Y:S04]  /*93420*/  LDL.LU R33, [R1+0x3344] ;  /* 0x0033440001217983 */ /* 0x000ea80000300800 */
[----:B------:R0:W-:Y:S01]  /*93430*/  STL [R1+0x448], R17 ;  /* 0x0004481101007387 */ /* 0x0001e20000100800 */
[----:B----4-:R-:W-:-:S03]  /*93440*/  F2FP.F16.F32.PACK_AB R16, R32, R16 ;  /* 0x000000102010723e */ /* 0x010fc600000000ff */
[----:B0-----:R-:W2:Y:S01]  /*93450*/  LDL.LU R17, [R1+0x3340] ;  /* 0x0033400001117983 */ /* 0x001ea20000300800 */
[----:B------:R-:W-:-:S03]  /*93460*/  F2FP.F16.F32.PACK_AB R28, R29, R28 ;  /* 0x0000001c1d1c723e */ /* 0x000fc600000000ff */
[----:B------:R-:W4:Y:S04]  /*93470*/  LDL.LU R32, [R1+0x333c] ;  /* 0x00333c0001207983 */ /* 0x000f280000300800 */
[----:B------:R0:W-:Y:S01]  /*93480*/  STL [R1+0x444], R16 ;  /* 0x0004441001007387 */ /* 0x0001e20000100800 */
[----:B------:R-:W-:Y:S02]  /*93490*/  F2FP.F16.F32.PACK_AB R61, R61, R3 ;  /* 0x000000033d3d723e */ /* 0x000fe400000000ff */
[----:B------:R-:W-:Y:S01]  /*934a0*/  F2FP.F16.F32.PACK_AB R0, R0, R60 ;  /* 0x0000003c0000723e */ /* 0x000fe200000000ff */
[----:B0-----:R-:W4:Y:S04]  /*934b0*/  LDL.LU R16, [R1+0x3338] ;  /* 0x0033380001107983 */ /* 0x001f280000300800 */
[----:B------:R-:W2:Y:S01]  /*934c0*/  LDL.LU R29, [R1+0x3334] ;  /* 0x00333400011d7983 */ /* 0x000ea20000300800 */
[----:B------:R-:W-:-:S03]  /*934d0*/  F2FP.F16.F32.PACK_AB R3, R2, R10 ;  /* 0x0000000a0203723e */ /* 0x000fc600000000ff */
[----:B------:R0:W-:Y:S01]  /*934e0*/  STL [R1+0x440], R28 ;  /* 0x0004401c01007387 */ /* 0x0001e20000100800 */
[----:B------:R-:W-:-:S03]  /*934f0*/  F2FP.F16.F32.PACK_AB R2, R7, R9 ;  /* 0x000000090702723e */ /* 0x000fc600000000ff */
[----:B0-----:R-:W2:Y:S04]  /*93500*/  LDL.LU R28, [R1+0x3330] ;  /* 0x00333000011c7983 */ /* 0x001ea80000300800 */
        /* <DEDUP_REMOVED lines=10> */
[----:B------:R-:W2:Y:S04]  /*935b0*/  LDL.LU R31, [R1+0x1868] ;  /* 0x00186800011f7983 */ /* 0x000ea80000300800 */
[----:B------:R1:W-:Y:S04]  /*935c0*/  STL [R1+0x414], R2 ;  /* 0x0004140201007387 */ /* 0x0003e80000100800 */
[----:B------:R-:W2:Y:S04]  /*935d0*/  LDL.LU R22, [R1+0x1418] ;  /* 0x0014180001167983 */ /* 0x000ea80000300800 */
[----:B------:R0:W-:Y:S04]  /*935e0*/  STL [R1+0x410], R0 ;  /* 0x0004100001007387 */ /* 0x0001e80000100800 */
[----:B------:R-:W3:Y:S04]  /*935f0*/  LDL.LU R23, [R1+0x1860] ;  /* 0x0018600001177983 */ /* 0x000ee80000300800 */
[----:B------:R-:W3:Y:S04]  /*93600*/  LDL.LU R18, [R1+0x1410] ;  /* 0x0014100001127983 */ /* 0x000ee80000300800 */
[----:B------:R-:W4:Y:S04]  /*93610*/  LDL.LU R19, [R1+0x1668] ;  /* 0x0016680001137983 */ /* 0x000f280000300800 */
[----:B------:R-:W4:Y:S04]  /*93620*/  LDL.LU R12, [R1+0xa78] ;  /* 0x000a7800010c7983 */ /* 0x000f280000300800 */
[----:B------:R-:W4:Y:S04]  /*93630*/  LDL.LU R13, [R1+0x1660] ;  /* 0x00166000010d7983 */ /* 0x000f280000300800 */
[----:B------:R-:W4:Y:S01]  /*93640*/  LDL.LU R15, [R1+0xa70] ;  /* 0x000a7000010f7983 */ /* 0x000f220000300800 */
[----:B0-----:R-:W-:-:S02]  /*93650*/  F2FP.F16.F32.PACK_AB R3, R6, R8 ;  /* 0x000000080603723e */ /* 0x001fc400000000ff */
[----:B-1----:R-:W-:Y:S02]  /*93660*/  F2FP.F16.F32.PACK_AB R2, R5, R11 ;  /* 0x0000000b0502723e */ /* 0x002fe400000000ff */
[----:B------:R-:W-:Y:S01]  /*93670*/  F2FP.F16.F32.PACK_AB R0, R4, R24 ;  /* 0x000000180400723e */ /* 0x000fe200000000ff */
        /* <DEDUP_REMOVED lines=17> */
[----:B------:R-:W-:Y:S04]  /*93790*/  STL [R1+0x378], R3 ;  /* 0x0003780301007387 */ /* 0x000fe80000100800 */
[----:B------:R-:W4:Y:S01]  /*937a0*/  LDL.LU R8, [R1+0x11dc] ;  /* 0x0011dc0001087983 */ /* 0x000f220000300800 */
[----:B0-----:R-:W-:-:S03]  /*937b0*/  F2FP.F16.F32.PACK_AB R0, R35, R30 ;  /* 0x0000001e2300723e */ /* 0x001fc600000000ff */
[----:B------:R-:W-:Y:S04]  /*937c0*/  STL [R1+0x374], R2 ;  /* 0x0003740201007387 */ /* 0x000fe80000100800 */
        /* <DEDUP_REMOVED lines=16> */
[----:B--2---:R-:W-:-:S05]  /*938d0*/  F2FP.F16.F32.PACK_AB R0, R31, R22 ;  /* 0x000000161f00723e */ /* 0x004fca00000000ff */
[----:B------:R0:W-:Y:S01]  /*938e0*/  STL [R1+0x36c], R0 ;  /* 0x00036c0001007387 */ /* 0x0001e20000100800 */
[----:B---3--:R-:W-:-:S05]  /*938f0*/  F2FP.F16.F32.PACK_AB R3, R23, R18 ;  /* 0x000000121703723e */ /* 0x008fca00000000ff */
[----:B------:R-:W-:Y:S01]  /*93900*/  STL [R1+0x368], R3 ;  /* 0x0003680301007387 */ /* 0x000fe20000100800 */
[----:B----4-:R-:W-:-:S03]  /*93910*/  F2FP.F16.F32.PACK_AB R2, R19, R12 ;  /* 0x0000000c1302723e */ /* 0x010fc600000000ff */
[----:B------:R-:W2:Y:S04]  /*93920*/  LDL.LU R26, [R1+0x11d8] ;  /* 0x0011d800011a7983 */ /* 0x000ea80000300800 */
[----:B------:R-:W-:Y:S01]  /*93930*/  STL [R1+0x364], R2 ;  /* 0x0003640201007387 */ /* 0x000fe20000100800 */
[----:B0-----:R-:W-:-:S03]  /*93940*/  F2FP.F16.F32.PACK_AB R0, R13, R15 ;  /* 0x0000000f0d00723e */ /* 0x001fc600000000ff */
[----:B------:R-:W2:Y:S04]  /*93950*/  LDL.LU R27, [R1+0x4b8] ;  /* 0x0004b800011b7983 */ /* 0x000ea80000300800 */
[----:B------:R0:W-:Y:S04]  /*93960*/  STL [R1+0x360], R0 ;  /* 0x0003600001007387 */ /* 0x0001e80000100800 */
        /* <DEDUP_REMOVED lines=13> */
[----:B0-----:R-:W-:-:S05]  /*93a40*/  F2FP.F16.F32.PACK_AB R0, R8, R5 ;  /* 0x000000050800723e */ /* 0x001fca00000000ff */
[----:B------:R0:W-:Y:S01]  /*93a50*/  STL [R1+0x34c], R0 ;  /* 0x00034c0001007387 */ /* 0x0001e20000100800 */
[----:B------:R-:W-:-:S05]  /*93a60*/  F2FP.F16.F32.PACK_AB R3, R11, R4 ;  /* 0x000000040b03723e */ /* 0x000fca00000000ff */
[----:B------:R1:W-:Y:S01]  /*93a70*/  STL [R1+0x348], R3 ;  /* 0x0003480301007387 */ /* 0x0003e20000100800 */
[----:B------:R-:W-:-:S03]  /*93a80*/  F2FP.F16.F32.PACK_AB R2, R59, R54 ;  /* 0x000000363b02723e */ /* 0x000fc600000000ff */
[----:B------:R-:W4:Y:S01]  /*93a90*/  LDL.LU R59, [R1+0x11ec] ;  /* 0x0011ec00013b7983 */ /* 0x000f220000300800 */
[----:B0-----:R-:W-:-:S03]  /*93aa0*/  F2FP.F16.F32.PACK_AB R0, R55, R50 ;  /* 0x000000323700723e */ /* 0x001fc600000000ff */
[----:B------:R-:W-:Y:S04]  /*93ab0*/  STL [R1+0x344], R2 ;  /* 0x0003440201007387 */ /* 0x000fe80000100800 */
[----:B------:R-:W4:Y:S04]  /*93ac0*/  LDL.LU R54, [R1+0x4cc] ;  /* 0x0004cc0001367983 */ /* 0x000f280000300800 */
[----:B------:R0:W-:Y:S04]  /*93ad0*/  STL [R1+0x340], R0 ;  /* 0x0003400001007387 */ /* 0x0001e80000100800 */
[----:B------:R-:W4:Y:S01]  /*93ae0*/  LDL.LU R55, [R1+0x11e4] ;  /* 0x0011e40001377983 */ /* 0x000f220000300800 */
[----:B-1----:R-:W-:-:S03]  /*93af0*/  F2FP.F16.F32.PACK_AB R3, R51, R46 ;  /* 0x0000002e3303723e */ /* 0x002fc600000000ff */
[----:B------:R-:W4:Y:S01]  /*93b00*/  LDL.LU R50, [R1+0x4c4] ;  /* 0x0004c40001327983 */ /* 0x000f220000300800 */
[----:B0-----:R-:W-:Y:S02]  /*93b10*/  F2FP.F16.F32.PACK_AB R0, R24, R25 ;  /* 0x000000191800723e */ /* 0x001fe400000000ff */
[----:B------:R-:W-:-:S03]  /*93b20*/  F2FP.F16.F32.PACK_AB R2, R47, R42 ;  /* 0x0000002a2f02723e */ /* 0x000fc600000000ff */
[----:B------:R0:W-:Y:S04]  /*93b30*/  STL [R1+0x35c], R0 ;  /* 0x00035c0001007387 */ /* 0x0001e80000100800 */
[----:B------:R-:W-:Y:S04]  /*93b40*/  STL [R1+0x358], R3 ;  /* 0x0003580301007387 */ /* 0x000fe80000100800 */
[----:B------:R-:W4:Y:S01]  /*93b50*/  LDL.LU R51, [R1+0x8cc] ;  /* 0x0008cc0001337983 */ /* 0x000f220000300800 */
[----:B0-----:R-:W-:-:S03]  /*93b60*/  F2FP.F16.F32.PACK_AB R0, R43, R38 ;  /* 0x000000262b00723e */ /* 0x001fc600000000ff */
[----:B------:R2:W-:Y:S04]  /*93b70*/  STL [R1+0x354], R2 ;  /* 0x0003540201007387 */ /* 0x0005e80000100800 */
[----:B------:R-:W4:Y:S04]  /*93b80*/  LDL.LU R46, [R1+0x8c4] ;  /* 0x0008c400012e7983 */ /* 0x000f280000300800 */
[----:B------:R3:W-:Y:S04]  /*93b90*/  STL [R1+0x350], R0 ;  /* 0x0003500001007387 */ /* 0x0007e80000100800 */
[----:B------:R-:W4:Y:S04]  /*93ba0*/  LDL.LU R47, [R1+0x188c] ;  /* 0x00188c00012f7983 */ /* 0x000f280000300800 */
[----:B------:R-:W4:Y:S04]  /*93bb0*/  LDL.LU R42, [R1+0x144c] ;  /* 0x00144c00012a7983 */ /* 0x000f280000300800 */
[----:B------:R-:W4:Y:S04]  /*93bc0*/  LDL.LU R43, [R1+0x1884] ;  /* 0x00188400012b7983 */ /* 0x000f280000300800 */
[----:B------:R-:W4:Y:S01]  /*93bd0*/  LDL.LU R38, [R1+0x1444] ;  /* 0x0014440001267983 */ /* 0x000f220000300800 */
[----:B--2---:R-:W-:-:S02]  /*93be0*/  F2FP.F16.F32.PACK_AB R2, R26, R27 ;  /* 0x0000001b1a02723e */ /* 0x004fc400000000ff */
[----:B---3--:R-:W-:Y:S02]  /*93bf0*/  F2FP.F16.F32.PACK_AB R0, R39, R14 ;  /* 0x0000000e2700723e */ /* 0x008fe400000000ff */
[----:B------:R-:W2:Y:S04]  /*93c00*/  LDL.LU R39, [R1+0x169c] ;  /* 0x00169c0001277983 */ /* 0x000ea80000300800 */
[----:B------:R4:W-:Y:S04]  /*93c10*/  STL [R1+0x33c], R2 ;  /* 0x00033c0201007387 */ /* 0x0009e80000100800 */
[----:B------:R-:W3:Y:S04]  /*93c20*/  LDL.LU R14, [R1+0x1694] ;  /* 0x00169400010e7983 */ /* 0x000ee80000300800 */
[----:B------:R0:W-:Y:S01]  /*93c30*/  STL [R1+0x338], R0 ;  /* 0x0003380001007387 */ /* 0x0001e20000100800 */
[----:B----4-:R-:W-:-:S03]  /*93c40*/  F2FP.F16.F32.PACK_AB R2, R34, R35 ;  /* 0x000000232202723e */ /* 0x010fc600000000ff */
[----:B------:R-:W4:Y:S01]  /*93c50*/  LDL.LU R34, [R1+0x11e8] ;  /* 0x0011e80001227983 */ /* 0x000f220000300800 */
[----:B0-----:R-:W-:-:S03]  /*93c60*/  F2FP.F16.F32.PACK_AB R0, R30, R31 ;  /* 0x0000001f1e00723e */ /* 0x001fc600000000ff */
[----:B------:R0:W-:Y:S04]  /*93c70*/  STL [R1+0x334], R2 ;  /* 0x0003340201007387 */ /* 0x0001e80000100800 */
[----:B------:R-:W4:Y:S04]  /*93c80*/  LDL.LU R35, [R1+0x4c8] ;  /* 0x0004c80001237983 */ /* 0x000f280000300800 */
[----:B------:R1:W-:Y:S01]  /*93c90*/  STL [R1+0x330], R0 ;  /* 0x0003300001007387 */ /* 0x0003e20000100800 */
[----:B------:R-:W-:-:S03]  /*93ca0*/  F2FP.F16.F32.PACK_AB R3, R23, R18 ;  /* 0x000000121703723e */ /* 0x000fc600000000ff */
[----:B------:R-:W4:Y:S01]  /*93cb0*/  LDL.LU R30, [R1+0x11e0] ;  /* 0x0011e000011e7983 */ /* 0x000f220000300800 */
[----:B0-----:R-:W-:-:S03]  /*93cc0*/  F2FP.F16.F32.PACK_AB R2, R19, R12 ;  /* 0x0000000c1302723e */ /* 0x001fc600000000ff */
[----:B------:R-:W4:Y:S01]  /*93cd0*/  LDL.LU R31, [R1+0x4c0] ;  /* 0x0004c000011f7983 */ /* 0x000f220000300800 */
[----:B-1----:R-:W-:-:S05]  /*93ce0*/  F2FP.F16.F32.PACK_AB R0, R58, R22 ;  /* 0x000000163a00723e */ /* 0x002fca00000000ff */
[----:B------:R0:W-:Y:S04]  /*93cf0*/  STL [R1+0x32c], R0 ;  /* 0x00032c0001007387 */ /* 0x0001e80000100800 */
[----:B------:R-:W-:Y:S04]  /*93d00*/  STL [R1+0x328], R3 ;  /* 0x0003280301007387 */ /* 0x000fe80000100800 */
[----:B------:R-:W4:Y:S01]  /*93d10*/  LDL.LU R22, [R1+0x8c8] ;  /* 0x0008c80001167983 */ /* 0x000f220000300800 */
[----:B0-----:R-:W-:-:S03]  /*93d20*/  F2FP.F16.F32.PACK_AB R0, R13, R15 ;  /* 0x0000000f0d00723e */ /* 0x001fc600000000ff */
[----:B------:R-:W-:Y:S04]  /*93d30*/  STL [R1+0x324], R2 ;  /* 0x0003240201007387 */ /* 0x000fe80000100800 */
[----:B------:R-:W4:Y:S04]  /*93d40*/  LDL.LU R23, [R1+0x8c0] ;  /* 0x0008c00001177983 */ /* 0x000f280000300800 */
[----:B------:R-:W-:Y:S04]  /*93d50*/  STL [R1+0x320], R0 ;  /* 0x0003200001007387 */ /* 0x000fe80000100800 */
[----:B------:R-:W4:Y:S04]  /*93d60*/  LDL.LU R18, [R1+0x1888] ;  /* 0x0018880001127983 */ /* 0x000f280000300800 */
[----:B------:R-:W4:Y:S04]  /*93d70*/  LDL.LU R19, [R1+0x1448] ;  /* 0x0014480001137983 */ /* 0x000f280000300800 */
[----:B------:R-:W4:Y:S04]  /*93d80*/  LDL.LU R12, [R1+0x1880] ;  /* 0x00188000010c7983 */ /* 0x000f280000300800 */
[----:B------:R-:W4:Y:S04]  /*93d90*/  LDL.LU R13, [R1+0x1440] ;  /* 0x00144000010d7983 */ /* 0x000f280000300800 */
[----:B------:R-:W4:Y:S01]  /*93da0*/  LDL.LU R15, [R1+0x1690] ;  /* 0x00169000010f7983 */ /* 0x000f220000300800 */
[----:B------:R-:W-:-:S05]  /*93db0*/  F2FP.F16.F32.PACK_AB R59, R59, R54 ;  /* 0x000000363b3b723e */ /* 0x000fca00000000ff */
[----:B------:R-:W-:Y:S01]  /*93dc0*/  STL [R1+0x320c], R59 ;  /* 0x00320c3b01007387 */ /* 0x000fe20000100800 */
[----:B------:R-:W-:-:S05]  /*93dd0*/  F2FP.F16.F32.PACK_AB R58, R55, R50 ;  /* 0x00000032373a723e */ /* 0x000fca00000000ff */
[----:B------:R-:W-:Y:S01]  /*93de0*/  STL [R1+0x3210], R58 ;  /* 0x0032103a01007387 */ /* 0x000fe20000100800 */
[----:B------:R-:W-:Y:S02]  /*93df0*/  F2FP.F16.F32.PACK_AB R57, R51, R57 ;  /* 0x000000393339723e */ /* 0x000fe400000000ff */
[----:B------:R-:W-:-:S03]  /*93e00*/  F2FP.F16.F32.PACK_AB R56, R46, R56 ;  /* 0x000000382e38723e */ /* 0x000fc600000000ff */
[----:B------:R0:W-:Y:S04]  /*93e10*/  STL [R1+0x3214], R57 ;  /* 0x0032143901007387 */ /* 0x0001e80000100800 */
[----:B------:R-:W-:Y:S01]  /*93e20*/  STL [R1+0x3218], R56 ;  /* 0x0032183801007387 */ /* 0x000fe20000100800 */
[----:B------:R-:W-:Y:S02]  /*93e30*/  F2FP.F16.F32.PACK_AB R55, R47, R42 ;  /* 0x0000002a2f37723e */ /* 0x000fe400000000ff */
[----:B------:R-:W-:-:S03]  /*93e40*/  F2FP.F16.F32.PACK_AB R54, R43, R38 ;  /* 0x000000262b36723e */ /* 0x000fc600000000ff */
[----:B------:R-:W-:Y:S04]  /*93e50*/  STL [R1+0x321c], R55 ;  /* 0x00321c3701007387 */ /* 0x000fe80000100800 */
[----:B------:R-:W-:Y:S01]  /*93e60*/  STL [R1+0x3220], R54 ;  /* 0x0032203601007387 */ /* 0x000fe20000100800 */
[----:B--2---:R-:W-:-:S05]  /*93e70*/  F2FP.F16.F32.PACK_AB R53, R39, R53 ;  /* 0x000000352735723e */ /* 0x004fca00000000ff */
[----:B------:R-:W-:Y:S01]  /*93e80*/  STL [R1+0x3224], R53 ;  /* 0x0032243501007387 */ /* 0x000fe20000100800 */
[----:B---3--:R-:W-:-:S03]  /*93e90*/  F2FP.F16.F32.PACK_AB R52, R14, R52 ;  /* 0x000000340e34723e */ /* 0x008fc600000000ff */
[----:B------:R-:W2:Y:S04]  /*93ea0*/  LDL.LU R14, [R1+0x1698] ;  /* 0x00169800010e7983 */ /* 0x000ea80000300800 */
[----:B------:R-:W-:Y:S01]  /*93eb0*/  STL [R1+0x3228], R52 ;  /* 0x0032283401007387 */ /* 0x000fe20000100800 */
[----:B----4-:R-:W-:-:S05]  /*93ec0*/  F2FP.F16.F32.PACK_AB R51, R34, R35 ;  /* 0x000000232233723e */ /* 0x010fca00000000ff */
[----:B------:R-:W-:Y:S04]  /*93ed0*/  STL [R1+0x322c], R51 ;  /* 0x00322c3301007387 */ /* 0x000fe80000100800 */
[----:B------:R-:W3:Y:S04]  /*93ee0*/  LDL.LU R24, [R1+0x11fc] ;  /* 0x0011fc0001187983 */ /* 0x000ee80000300800 */
[----:B------:R-:W3:Y:S01]  /*93ef0*/  LDL.LU R43, [R1+0x4dc] ;  /* 0x0004dc00012b7983 */ /* 0x000ee20000300800 */
[----:B------:R-:W-:-:S03]  /*93f00*/  F2FP.F16.F32.PACK_AB R50, R30, R31 ;  /* 0x0000001f1e32723e */ /* 0x000fc600000000ff */
[----:B------:R-:W4:Y:S04]  /*93f10*/  LDL.LU R25, [R1+0x11f4] ;  /* 0x0011f40001197983 */ /* 0x000f280000300800 */
[----:B------:R-:W4:Y:S04]  /*93f20*/  LDL.LU R42, [R1+0x4d4] ;  /* 0x0004d400012a7983 */ /* 0x000f280000300800 */
[----:B------:R-:W4:Y:S01]  /*93f30*/  LDL.LU R26, [R1+0x8dc] ;  /* 0x0008dc00011a7983 */ /* 0x000f220000300800 */
[----:B------:R-:W-:-:S03]  /*93f40*/  F2FP.F16.F32.PACK_AB R49, R22, R49 ;  /* 0x000000311631723e */ /* 0x000fc600000000ff */
[----:B------:R-:W4:Y:S04]  /*93f50*/  LDL.LU R27, [R1+0x8d4] ;  /* 0x0008d400011b7983 */ /* 0x000f280000300800 */
[----:B------:R-:W4:Y:S04]  /*93f60*/  LDL.LU R38, [R1+0x18ac] ;  /* 0x0018ac0001267983 */ /* 0x000f280000300800 */
[----:B------:R-:W4:Y:S01]  /*93f70*/  LDL.LU R39, [R1+0x146c] ;  /* 0x00146c0001277983 */ /* 0x000f220000300800 */
[----:B------:R-:W-:-:S03]  /*93f80*/  F2FP.F16.F32.PACK_AB R48, R23, R48 ;  /* 0x000000301730723e */ /* 0x000fc600000000ff */
[----:B------:R-:W4:Y:S04]  /*93f90*/  LDL.LU R34, [R1+0x18a4] ;  /* 0x0018a40001227983 */ /* 0x000f280000300800 */
[----:B------:R-:W4:Y:S01]  /*93fa0*/  LDL.LU R35, [R1+0x1464] ;  /* 0x0014640001237983 */ /* 0x000f220000300800 */
[----:B------:R-:W-:-:S03]  /*93fb0*/  F2FP.F16.F32.PACK_AB R47, R18, R19 ;  /* 0x00000013122f723e */ /* 0x000fc600000000ff */
[----:B------:R-:W-:Y:S04]  /*93fc0*/  STL [R1+0x3230], R50 ;  /* 0x0032303201007387 */ /* 0x000fe80000100800 */
[----:B------:R-:W-:Y:S04]  /*93fd0*/  STL [R1+0x3234], R49 ;  /* 0x0032343101007387 */ /* 0x000fe80000100800 */
[----:B------:R-:W4:Y:S04]  /*93fe0*/  LDL.LU R30, [R1+0x16bc] ;  /* 0x0016bc00011e7983 */ /* 0x000f280000300800 */
[----:B------:R-:W4:Y:S01]  /*93ff0*/  LDL.LU R31, [R1+0x16b4] ;  /* 0x0016b400011f7983 */ /* 0x000f220000300800 */
[----:B------:R-:W-:-:S03]  /*94000*/  F2FP.F16.F32.PACK_AB R46, R12, R13 ;  /* 0x0000000d0c2e723e */ /* 0x000fc600000000ff */
[----:B------:R-:W4:Y:S04]  /*94010*/  LDL.LU R22, [R1+0x4d8] ;  /* 0x0004d80001167983 */ /* 0x000f280000300800 */
[----:B------:R-:W4:Y:S04]  /*94020*/  LDL.LU R23, [R1+0x4d0] ;  /* 0x0004d00001177983 */ /* 0x000f280000300800 */
[----:B------:R-:W-:Y:S04]  /*94030*/  STL [R1+0x3238], R48 ;  /* 0x0032383001007387 */ /* 0x000fe80000100800 */
[----:B------:R-:W-:Y:S04]  /*94040*/  STL [R1+0x323c], R47 ;  /* 0x00323c2f01007387 */ /* 0x000fe80000100800 */
[----:B------:R-:W4:Y:S04]  /*94050*/  LDL.LU R18, [R1+0x18a8] ;  /* 0x0018a80001127983 */ /* 0x000f280000300800 */
[----:B------:R-:W4:Y:S04]  /*94060*/  LDL.LU R19, [R1+0x1468] ;  /* 0x0014680001137983 */ /* 0x000f280000300800 */
[----:B------:R-:W4:Y:S04]  /*94070*/  LDL.LU R12, [R1+0x18a0] ;  /* 0x0018a000010c7983 */ /* 0x000f280000300800 */
[----:B------:R-:W4:Y:S04]  /*94080*/  LDL.LU R13, [R1+0x1460] ;  /* 0x00146000010d7983 */ /* 0x000f280000300800 */
[----:B------:R-:W-:Y:S01]  /*94090*/  STL [R1+0x3240], R46 ;  /* 0x0032402e01007387 */ /* 0x000fe20000100800 */
[----:B------:R-:W-:-:S02]  /*940a0*/  F2FP.F16.F32.PACK_AB R44, R15, R44 ;  /* 0x0000002c0f2c723e */ /* 0x000fc400000000ff */
[----:B--2---:R-:W-:-:S05]  /*940b0*/  F2FP.F16.F32.PACK_AB R45, R14, R45 ;  /* 0x0000002d0e2d723e */ /* 0x004fca00000000ff */
[----:B------:R-:W-:Y:S04]  /*940c0*/  STL [R1+0x3244], R45 ;  /* 0x0032442d01007387 */ /* 0x000fe80000100800 */
[----:B------:R-:W2:Y:S04]  /*940d0*/  LDL.LU R14, [R1+0x16b8] ;  /* 0x0016b800010e7983 */ /* 0x000ea80000300800 */
[----:B------:R-:W2:Y:S04]  /*940e0*/  LDL.LU R15, [R1+0x16b0] ;  /* 0x0016b000010f7983 */ /* 0x000ea80000300800 */
[----:B------:R-:W-:Y:S01]  /*940f0*/  STL [R1+0x3248], R44 ;  /* 0x0032482c01007387 */ /* 0x000fe20000100800 */
[----:B------:R-:W-:-:S02]  /*94100*/  F2FP.F16.F32.PACK_AB R33, R17, R33 ;  /* 0x000000211121723e */ /* 0x000fc400000000ff */
[----:B---3--:R-:W-:Y:S02]  /*94110*/  F2FP.F16.F32.PACK_AB R43, R24, R43 ;  /* 0x0000002b182b723e */ /* 0x008fe400000000ff */
[----:B----4-:R-:W-:-:S03]  /*94120*/  F2FP.F16.F32.PACK_AB R42, R25, R42 ;  /* 0x0000002a192a723e */ /* 0x010fc600000000ff */
[----:B------:R-:W-:Y:S01]  /*94130*/  STL [R1+0x324c], R43 ;  /* 0x00324c2b01007387 */ /* 0x000fe20000100800 */
[----:B------:R-:W-:-:S03]  /*94140*/  F2FP.F16.F32.PACK_AB R41, R26, R41 ;  /* 0x000000291a29723e */ /* 0x000fc600000000ff */
[----:B------:R-:W-:Y:S01]  /*94150*/  STL [R1+0x3250], R42 ;  /* 0x0032502a01007387 */ /* 0x000fe20000100800 */
[----:B------:R-:W-:-:S03]  /*94160*/  F2FP.F16.F32.PACK_AB R40, R27, R40 ;  /* 0x000000281b28723e */ /* 0x000fc600000000ff */
[----:B------:R-:W-:Y:S01]  /*94170*/  STL [R1+0x3254], R41 ;  /* 0x0032542901007387 */ /* 0x000fe20000100800 */
[----:B------:R-:W-:-:S03]  /*94180*/  F2FP.F16.F32.PACK_AB R39, R38, R39 ;  /* 0x000000272627723e */ /* 0x000fc600000000ff */
[----:B------:R-:W-:Y:S01]  /*94190*/  STL [R1+0x3258], R40 ;  /* 0x0032582801007387 */ /* 0x000fe20000100800 */
[----:B------:R-:W-:Y:S02]  /*941a0*/  F2FP.F16.F32.PACK_AB R32, R16, R32 ;  /* 0x000000201020723e */ /* 0x000fe400000000ff */
[----:B------:R-:W-:Y:S01]  /*941b0*/  F2FP.F16.F32.PACK_AB R38, R34, R35 ;  /* 0x000000232226723e */ /* 0x000fe200000000ff */
[----:B------:R-:W-:Y:S04]  /*941c0*/  STL [R1+0x325c], R39 ;  /* 0x00325c2701007387 */ /* 0x000fe80000100800 */
[----:B------:R-:W-:Y:S01]  /*941d0*/  STL [R1+0x3260], R38 ;  /* 0x0032602601007387 */ /* 0x000fe20000100800 */
[----:B------:R-:W-:Y:S02]  /*941e0*/  F2FP.F16.F32.PACK_AB R37, R30, R37 ;  /* 0x000000251e25723e */ /* 0x000fe400000000ff */
[----:B------:R-:W-:-:S03]  /*941f0*/  F2FP.F16.F32.PACK_AB R36, R31, R36 ;  /* 0x000000241f24723e */ /* 0x000fc600000000ff */
[----:B------:R-:W-:Y:S01]  /*94200*/  STL [R1+0x3264], R37 ;  /* 0x0032642501007387 */ /* 0x000fe20000100800 */
[----:B------:R-:W-:-:S03]  /*94210*/  F2FP.F16.F32.PACK_AB R35, R21, R22 ;  /* 0x000000161523723e */ /* 0x000fc600000000ff */
[----:B------:R-:W-:Y:S01]  /*94220*/  STL [R1+0x3268], R36 ;  /* 0x0032682401007387 */ /* 0x000fe20000100800 */
[----:B------:R-:W-:-:S03]  /*94230*/  F2FP.F16.F32.PACK_AB R34, R20, R23 ;  /* 0x000000171422723e */ /* 0x000fc600000000ff */
[----:B------:R-:W-:Y:S04]  /*94240*/  STL [R1+0x326c], R35 ;  /* 0x00326c2301007387 */ /* 0x000fe80000100800 */
[----:B------:R-:W-:Y:S04]  /*94250*/  STL [R1+0x3270], R34 ;  /* 0x0032702201007387 */ /* 0x000fe80000100800 */
[----:B------:R-:W-:Y:S01]  /*94260*/  STL [R1+0x3274], R33 ;  /* 0x0032742101007387 */ /* 0x000fe20000100800 */
[----:B------:R-:W-:-:S03]  /*94270*/  F2FP.F16.F32.PACK_AB R31, R18, R19 ;  /* 0x00000013121f723e */ /* 0x000fc600000000ff */
[----:B------:R-:W-:Y:S01]  /*94280*/  STL [R1+0x3278], R32 ;  /* 0x0032782001007387 */ /* 0x000fe20000100800 */
[----:B------:R-:W-:-:S03]  /*94290*/  F2FP.F16.F32.PACK_AB R30, R12, R13 ;  /* 0x0000000d0c1e723e */ /* 0x000fc600000000ff */
[----:B------:R-:W-:Y:S04]  /*942a0*/  STL [R1+0x327c], R31 ;  /* 0x00327c1f01007387 */ /* 0x000fe80000100800 */
[----:B------:R-:W-:Y:S01]  /*942b0*/  STL [R1+0x3280], R30 ;  /* 0x0032801e01007387 */ /* 0x000fe20000100800 */
[----:B--2---:R-:W-:-:S05]  /*942c0*/  F2FP.F16.F32.PACK_AB R29, R14, R29 ;  /* 0x0000001d0e1d723e */ /* 0x004fca00000000ff */
[----:B------:R-:W-:Y:S04]  /*942d0*/  STL [R1+0x3284], R29 ;  /* 0x0032841d01007387 */ /* 0x000fe80000100800 */
        /* <DEDUP_REMOVED lines=21> */
[----:B------:R-:W-:-:S03]  /*94430*/  F2FP.F16.F32.PACK_AB R28, R15, R28 ;  /* 0x0000001c0f1c723e */ /* 0x000fc600000000ff */
        /* <DEDUP_REMOVED lines=12> */
[----:B--2---:R-:W-:-:S02]  /*94500*/  F2FP.F16.F32.PACK_AB R27, R57, R27 ;  /* 0x0000001b391b723e */ /* 0x004fc400000000ff */
[----:B---3--:R-:W-:-:S03]  /*94510*/  F2FP.F16.F32.PACK_AB R26, R58, R26 ;  /* 0x0000001a3a1a723e */ /* 0x008fc600000000ff */
[----:B------:R-:W-:Y:S01]  /*94520*/  STL [R1+0x328c], R27 ;  /* 0x00328c1b01007387 */ /* 0x000fe20000100800 */
        /* <DEDUP_REMOVED lines=25> */
[----:B------:R-:W-:Y:S04]  /*946c0*/  STL [R1+0x32c0], R14 ;  /* 0x0032c00e01007387 */ /* 0x000fe80000100800 */
[----:B------:R-:W-:Y:S04]  /*946d0*/  STL [R1+0x32c4], R13 ;  /* 0x0032c40d01007387 */ /* 0x000fe80000100800 */
[----:B------:R-:W2:Y:S04]  /*946e0*/  LDL.LU R11, [R1+0x4fc] ;  /* 0x0004fc00010b7983 */ /* 0x000ea80000300800 */
[----:B------:R-:W3:Y:S04]  /*946f0*/  LDL.LU R10, [R1+0x4f4] ;  /* 0x0004f400010a7983 */ /* 0x000ee80000300800 */
[----:B---3--:R0:W-:Y:S04]  /*94700*/  STL [R1+0x332c], R10 ;  /* 0x00332c0a01007387 */ /* 0x0081e80000100800 */
[----:B0-----:R-:W2:Y:S04]  /*94710*/  LDL.LU R10, [R1+0x122c] ;  /* 0x00122c00010a7983 */ /* 0x001ea80000300800 */
[----:B------:R-:W3:Y:S01]  /*94720*/  LDL.LU R9, [R1+0x2dc] ;  /* 0x0002dc0001097983 */ /* 0x000ee20000300800 */
[----:B------:R-:W-:-:S03]  /*94730*/  F2FP.F16.F32.PACK_AB R12, R4, R12 ;  /* 0x0000000c040c723e */ /* 0x000fc600000000ff */
[----:B---3--:R0:W-:Y:S04]  /*94740*/  STL [R1+0x3328], R9 ;  /* 0x0033280901007387 */ /* 0x0081e80000100800 */
        /* <DEDUP_REMOVED lines=58> */
[----:B------:R-:W2:Y:S04]  /*94af0*/  LDL.LU R2, [R1+0x12a0] ;  /* 0x0012a00001027983 */ /* 0x000ea80000300800 */
[----:B------:R0:W-:Y:S04]  /*94b00*/  STL [R1+0x32c8], R12 ;  /* 0x0032c80c01007387 */ /* 0x0001e80000100800 */
[----:B0-----:R-:W4:Y:S04]  /*94b10*/  LDL.LU R12, [R1+0x904] ;  /* 0x00090400010c7983 */ /* 0x001f280000300800 */
[----:B------:R-:W3:Y:S04]  /*94b20*/  LDL.LU R10, [R1+0x332c] ;  /* 0x00332c00010a7983 */ /* 0x000ee80000300800 */
[----:B------:R0:W-:Y:S04]  /*94b30*/  STL [R1+0x32cc], R11 ;  /* 0x0032cc0b01007387 */ /* 0x0001e80000100800 */
[----:B0-----:R-:W2:Y:S01]  /*94b40*/  LDL.LU R11, [R1+0x90c] ;  /* 0x00090c00010b7983 */ /* 0x001ea20000300800 */
[----:B---3--:R-:W-:-:S03]  /*94b50*/  F2FP.F16.F32.PACK_AB R10, R9, R10 ;  /* 0x0000000a090a723e */ /* 0x008fc600000000ff */
[----:B------:R-:W2:Y:S01]  /*94b60*/  LDL.LU R9, [R1+0x3328] ;  /* 0x0033280001097983 */ /* 0x000ea20000300800 */
[----:B----4-:R-:W-:Y:S02]  /*94b70*/  F2FP.F16.F32.PACK_AB R8, R12, R8 ;  /* 0x000000080c08723e */ /* 0x010fe400000000ff */
[----:B------:R-:W-:Y:S01]  /*94b80*/  F2FP.F16.F32.PACK_AB R7, R13, R7 ;  /* 0x000000070d07723e */ /* 0x000fe200000000ff */
[----:B------:R-:W-:Y:S01]  /*94b90*/  STL [R1+0x32d0], R10 ;  /* 0x0032d00a01007387 */ /* 0x000fe20000100800 */
[----:B------:R-:W-:Y:S02]  /*94ba0*/  F2FP.F16.F32.PACK_AB R6, R14, R6 ;  /* 0x000000060e06723e */ /* 0x000fe400000000ff */
[----:B------:R-:W-:Y:S02]  /*94bb0*/  F2FP.F16.F32.PACK_AB R5, R15, R5 ;  /* 0x000000050f05723e */ /* 0x000fe400000000ff */
[----:B------:R-:W-:Y:S02]  /*94bc0*/  F2FP.F16.F32.PACK_AB R4, R16, R4 ;  /* 0x000000041004723e */ /* 0x000fe400000000ff */
[----:B--2---:R-:W-:-:S05]  /*94bd0*/  F2FP.F16.F32.PACK_AB R9, R11, R9 ;  /* 0x000000090b09723e */ /* 0x004fca00000000ff */
[----:B------:R-:W-:Y:S04]  /*94be0*/  STL [R1+0x32d4], R9 ;  /* 0x0032d40901007387 */ /* 0x000fe80000100800 */
[----:B------:R-:W-:Y:S04]  /*94bf0*/  STL [R1+0x32d8], R8 ;  /* 0x0032d80801007387 */ /* 0x000fe80000100800 */
[----:B------:R-:W-:Y:S04]  /*94c00*/  STL [R1+0x32dc], R7 ;  /* 0x0032dc0701007387 */ /* 0x000fe80000100800 */
[----:B------:R0:W-:Y:S04]  /*94c10*/  STL [R1+0x32e0], R6 ;  /* 0x0032e00601007387 */ /* 0x0001e80000100800 */
[----:B------:R-:W-:Y:S04]  /*94c20*/  STL [R1+0x32e4], R5 ;  /* 0x0032e40501007387 */ /* 0x000fe80000100800 */
[----:B------:R1:W-:Y:S01]  /*94c30*/  STL [R1+0x32e8], R4 ;  /* 0x0032e80401007387 */ /* 0x0003e20000100800 */
[----:B0-----:R-:W-:-:S02]  /*94c40*/  F2FP.F16.F32.PACK_AB R6, R19, R20 ;  /* 0x000000141306723e */ /* 0x001fc400000000ff */
[----:B-1----:R-:W-:Y:S02]  /*94c50*/  F2FP.F16.F32.PACK_AB R4, R17, R18 ;  /* 0x000000121104723e */ /* 0x002fe400000000ff */
[----:B------:R-:W-:-:S03]  /*94c60*/  F2FP.F16.F32.PACK_AB R5, R21, R22 ;  /* 0x000000161505723e */ /* 0x000fc600000000ff */
[----:B------:R0:W-:Y:S04]  /*94c70*/  STL [R1+0xc], R4 ;  /* 0x00000c0401007387 */ /* 0x0001e80000100800 */
[----:B------:R1:W-:Y:S01]  /*94c80*/  STL [R1+0x8], R6 ;  /* 0x0000080601007387 */ /* 0x0003e20000100800 */
[----:B0-----:R-:W-:-:S03]  /*94c90*/  F2FP.F16.F32.PACK_AB R4, R23, R24 ;  /* 0x000000181704723e */ /* 0x001fc600000000ff */
[----:B------:R0:W-:Y:S01]  /*94ca0*/  STL [R1+0x4], R5 ;  /* 0x0000040501007387 */ /* 0x0001e20000100800 */
[----:B-1----:R-:W-:-:S03]  /*94cb0*/  F2FP.F16.F32.PACK_AB R6, R25, R26 ;  /* 0x0000001a1906723e */ /* 0x002fc600000000ff */
[----:B------:R1:W-:Y:S01]  /*94cc0*/  STL [R1], R4 ;  /* 0x0000000401007387 */ /* 0x0003e20000100800 */
        /* <DEDUP_REMOVED lines=31> */
[----:B------:R-:W-:Y:S01]  /*94ec0*/  STL [R1+0x40], R6 ;  /* 0x0000400601007387 */ /* 0x000fe20000100800 */
[----:B--2---:R-:W-:-:S03]  /*94ed0*/  F2FP.F16.F32.PACK_AB R4, R59, R61 ;  /* 0x0000003d3b04723e */ /* 0x004fc600000000ff */
[----:B------:R-:W-:Y:S04]  /*94ee0*/  STL [R1+0x5c], R5 ;  /* 0x00005c0501007387 */ /* 0x000fe80000100800 */
[----:B------:R0:W-:Y:S04]  /*94ef0*/  STL [R1+0x58], R4 ;  /* 0x0000580401007387 */ /* 0x0001e80000100800 */
[----:B0-----:R-:W2:Y:S01]  /*94f00*/  LDL.LU R4, [R1+0x514] ;  /* 0x0005140001047983 */ /* 0x001ea20000300800 */
[----:B------:R-:W-:Y:S02]  /*94f10*/  F2FP.F16.F32.PACK_AB R3, R3, R0 ;  /* 0x000000000303723e */ /* 0x000fe400000000ff */
[----:B------:R-:W-:-:S03]  /*94f20*/  F2FP.F16.F32.PACK_AB R0, R60, R2 ;  /* 0x000000023c00723e */ /* 0x000fc600000000ff */
        /* <DEDUP_REMOVED lines=73> */
[----:B------:R-:W3:Y:S04]  /*953c0*/  LDL.LU R5, [R1+0x331c] ;  /* 0x00331c0001057983 */ /* 0x000ee80000300800 */
[----:B------:R3:W-:Y:S02]  /*953d0*/  STL [R1+0x68], R4 ;  /* 0x0000680401007387 */ /* 0x0007e40000100800 */
[----:B---3--:R-:W-:Y:S02]  /*953e0*/  F2FP.F16.F32.PACK_AB R4, R5, R6 ;  /* 0x000000060504723e */ /* 0x008fe400000000ff */
[----:B----4-:R-:W-:Y:S02]  /*953f0*/  F2FP.F16.F32.PACK_AB R6, R7, R8 ;  /* 0x000000080706723e */ /* 0x010fe400000000ff */
        /* <DEDUP_REMOVED lines=532> */
[----:B------:R-:W2:Y:S01]  /*97540*/  LDL.LU R5, [R1+0x32ec] ;  /* 0x0032ec0001057983 */ /* 0x000ea20000300800 */
[----:B----4-:R-:W-:-:S03]  /*97550*/  F2FP.F16.F32.PACK_AB R8, R7, R8 ;  /* 0x000000080708723e */ /* 0x010fc600000000ff */
[----:B------:R0:W-:Y:S01]  /*97560*/  STL [R1+0x268], R4 ;  /* 0x0002680401007387 */ /* 0x0001e20000100800 */
[----:B---3--:R-:W-:Y:S02]  /*97570*/  F2FP.F16.F32.PACK_AB R10, R9, R10 ;  /* 0x0000000a090a723e */ /* 0x008fe400000000ff */
[----:B------:R-:W-:Y:S01]  /*97580*/  F2FP.F16.F32.PACK_AB R12, R11, R12 ;  /* 0x0000000c0b0c723e */ /* 0x000fe200000000ff */
[----:B0-----:R0:W5:Y:S01]  /*97590*/  LDL.LU R4, [R1+0x32e8] ;  /* 0x0032e80001047983 */ /* 0x0011620000300800 */
[----:B------:R-:W-:Y:S02]  /*975a0*/  F2FP.F16.F32.PACK_AB R14, R13, R14 ;  /* 0x0000000e0d0e723e */ /* 0x000fe400000000ff */
[----:B------:R-:W-:Y:S02]  /*975b0*/  F2FP.F16.F32.PACK_AB R16, R15, R16 ;  /* 0x000000100f10723e */ /* 0x000fe400000000ff */
[----:B------:R-:W-:Y:S02]  /*975c0*/  F2FP.F16.F32.PACK_AB R18, R17, R18 ;  /* 0x000000121112723e */ /* 0x000fe400000000ff */
[----:B------:R-:W-:-:S02]  /*975d0*/  F2FP.F16.F32.PACK_AB R20, R19, R20 ;  /* 0x000000141314723e */ /* 0x000fc400000000ff */
[----:B------:R-:W-:Y:S02]  /*975e0*/  F2FP.F16.F32.PACK_AB R22, R21, R22 ;  /* 0x000000161516723e */ /* 0x000fe400000000ff */
[----:B------:R-:W-:Y:S02]  /*975f0*/  F2FP.F16.F32.PACK_AB R24, R23, R24 ;  /* 0x000000181718723e */ /* 0x000fe400000000ff */
        /* <DEDUP_REMOVED lines=20> */
[----:B--2---:R-:W-:Y:S02]  /*97740*/  F2FP.F16.F32.PACK_AB R6, R5, R6 ;  /* 0x000000060506723e */ /* 0x004fe400000000ff */
[----:B------:R0:W5:Y:S04]  /*97750*/  LDL.LU R5, [R1+0x32e4] ;  /* 0x0032e40001057983 */ /* 0x0001680000300800 */
[----:B------:R1:W-:Y:S04]  /*97760*/  STL [R1+0x264], R6 ;  /* 0x0002640601007387 */ /* 0x0003e80000100800 */
[----:B-1----:R0:W5:Y:S04]  /*97770*/  LDL.LU R6, [R1+0x32e0] ;  /* 0x0032e00001067983 */ /* 0x0021680000300800 */
        /* <DEDUP_REMOVED lines=80> */
[----:B------:R0:W-:Y:S04]  /*97c80*/  STL [R1+0x2d0], R0 ;  /* 0x0002d00001007387 */ /* 0x0001e80000100800 */
[----:B------:R0:W-:Y:S02]  /*97c90*/  STL [R1+0x2d4], R3 ;  /* 0x0002d40301007387 */ /* 0x0001e40000100800 */
.L_x_0:
[----:B0-----:R-:W2:Y:S01]  /*97ca0*/  LDL.LU R61, [R1+0x284] ;  /* 0x00028400013d7983 */ /* 0x001ea20000300800 */
[----:B------:R-:W0:Y:S01]  /*97cb0*/  S2UR UR5, SR_CgaCtaId ;  /* 0x00000000000579c3 */ /* 0x000e220000008800 */
[----:B------:R-:W-:Y:S01]  /*97cc0*/  UMOV UR4, 0x400 ;  /* 0x0000040000047882 */ /* 0x000fe20000000000 */
[----:B------:R-:W3:Y:S01]  /*97cd0*/  LDCU.64 UR6, c[0x0][0x398] ;  /* 0x00007300ff0677ac */ /* 0x000ee20008000a00 */
[----:B------:R-:W4:Y:S01]  /*97ce0*/  LDL.LU R60, [R1+0x288] ;  /* 0x00028800013c7983 */ /* 0x000f220000300800 */
[----:B------:R-:W1:Y:S03]  /*97cf0*/  LDCU.64 UR10, c[0x0][0x398] ;  /* 0x00007300ff0a77ac */ /* 0x000e660008000a00 */
[----:B------:R-:W2:Y:S01]  /*97d00*/  LDL.LU R0, [R1+0x28c] ;  /* 0x00028c0001007983 */ /* 0x000ea20000300800 */
[----:B------:R-:W0:Y:S03]  /*97d10*/  LDCU.64 UR12, c[0x0][0x398] ;  /* 0x00007300ff0c77ac */ /* 0x000e260008000a00 */
[----:B-----5:R1:W-:Y:S01]  /*97d20*/  STL.64 [R1+0x3430], R26 ;  /* 0x0034301a01007387 */ /* 0x0203e20000100a00 */
[----:B------:R-:W0:Y:S01]  /*97d30*/  LDCU.64 UR38, c[0x0][0x398] ;  /* 0x00007300ff2677ac */ /* 0x000e220008000a00 */
[----:B------:R-:W0:Y:S01]  /*97d40*/  LDCU UR9, c[0x0][0x398] ;  /* 0x00007300ff0977ac */ /* 0x000e220008000800 */
[----:B------:R-:W0:Y:S01]  /*97d50*/  LDCU UR34, c[0x0][0x39c] ;  /* 0x00007380ff2277ac */ /* 0x000e220008000800 */
[----:B-1----:R-:W2:Y:S01]  /*97d60*/  LDL.LU R27, [R1+0x280] ;  /* 0x00028000011b7983 */ /* 0x002ea20000300800 */
[----:B------:R-:W1:Y:S03]  /*97d70*/  LDCU UR21, c[0x0][0x3b8] ;  /* 0x00007700ff1577ac */ /* 0x000e660008000800 */
[----:B------:R-:W2:Y:S01]  /*97d80*/  LDL.LU R26, [R1+0x29c] ;  /* 0x00029c00011a7983 */ /* 0x000ea20000300800 */
[----:B------:R-:W0:Y:S03]  /*97d90*/  LDCU UR24, c[0x0][0x3b4] ;  /* 0x00007680ff1877ac */ /* 0x000e260008000800 */
[----:B------:R1:W-:Y:S01]  /*97da0*/  STL.64 [R1+0x3428], R24 ;  /* 0x0034281801007387 */ /* 0x0003e20000100a00 */
[----:B------:R-:W0:Y:S01]  /*97db0*/  LDCU UR31, c[0x0][0x398] ;  /* 0x00007300ff1f77ac */ /* 0x000e220008000800 */
        /* <DEDUP_REMOVED lines=27> */
[----:B------:R-:W1:Y:S03]  /*97f70*/  LDCU.64 UR40, c[0x0][0x398] ;  /* 0x00007300ff2877ac */ /* 0x000e660008000a00 */
        /* <DEDUP_REMOVED lines=11> */
[----:B------:R-:W0:Y:S01]  /*98030*/  LDCU.64 UR44, c[0x0][0x398] ;  /* 0x00007300ff2c77ac */ /* 0x000e220008000a00 */
[----:B------:R-:W0:Y:S01]  /*98040*/  LDCU UR56, c[0x0][0x3b8] ;  /* 0x00007700ff3877ac */ /* 0x000e220008000800 */
[----:B------:R-:W0:Y:S01]  /*98050*/  LDCU UR54, c[0x0][0x398] ;  /* 0x00007300ff3677ac */ /* 0x000e220008000800 */
[----:B-1----:R-:W2:Y:S01]  /*98060*/  LDL.LU R38, [R1+0x2cc] ;  /* 0x0002cc0001267983 */ /* 0x002ea20000300800 */
[----:B------:R-:W1:Y:S03]  /*98070*/  LDCU UR55, c[0x0][0x398] ;  /* 0x00007300ff3777ac */ /* 0x000e660008000800 */
[----:B------:R-:W2:Y:S01]  /*98080*/  LDL.LU R39, [R1+0x2b0] ;  /* 0x0002b00001277983 */ /* 0x000ea20000300800 */
[----:B------:R-:W0:Y:S03]  /*98090*/  LDCU.64 UR48, c[0x0][0x398] ;  /* 0x00007300ff3077ac */ /* 0x000e260008000a00 */
        /* <DEDUP_REMOVED lines=23> */
[----:B------:R-:W1:Y:S03]  /*98210*/  LDCU UR73, c[0x0][0x398] ;  /* 0x00007300ff4977ac */ /* 0x000e660008000800 */
[----:B------:R0:W-:Y:S01]  /*98220*/  STL.64 [R1+0x33e0], R46 ;  /* 0x0033e02e01007387 */ /* 0x0001e20000100a00 */
[----:B------:R-:W1:Y:S01]  /*98230*/  LDCU UR77, c[0x0][0x398] ;  /* 0x00007300ff4d77ac */ /* 0x000e620008000800 */
[----:B------:R-:W1:Y:S01]  /*98240*/  LDCU UR74, c[0x0][0x3b8] ;  /* 0x00007700ff4a77ac */ /* 0x000e620008000800 */
[----:B------:R-:W1:Y:S01]  /*98250*/  LDCU UR75, c[0x0][0x398] ;  /* 0x00007300ff4b77ac */ /* 0x000e620008000800 */
[----:B0-----:R-:W4:Y:S01]  /*98260*/  LDL.LU R47, [R1+0x2d0] ;  /* 0x0002d000012f7983 */ /* 0x001f220000300800 */
[----:B------:R-:W-:-:S03]  /*98270*/  ULEA UR4, UR5, UR4, 0x18 ;  /* 0x0000000405047291 */ /* 0x000fc6000f8ec0ff */
[----:B------:R-:W-:Y:S01]  /*98280*/  STL.64 [R1+0x33d8], R44 ;  /* 0x0033d82c01007387 */ /* 0x000fe20000100a00 */
[----:B---3--:R-:W-:Y:S01]  /*98290*/  UMOV UR8, UR7 ;  /* 0x0000000700087c82 */ /* 0x008fe20008000000 */
[----:B------:R-:W-:Y:S06]  /*982a0*/  BAR.SYNC.DEFER_BLOCKING 0x0 ;  /* 0x0000000000007b1d */ /* 0x000fec0000010000 */
[----:B------:R-:W-:Y:S01]  /*982b0*/  UMOV UR36, UR12 ;  /* 0x0000000c00247c82 */ /* 0x000fe20008000000 */
[----:B------:R-:W-:Y:S01]  /*982c0*/  UMOV UR35, UR39 ;  /* 0x0000002700237c82 */ /* 0x000fe20008000000 */
[----:B------:R-:W-:Y:S01]  /*982d0*/  STL.64 [R1+0x33d0], R50 ;  /* 0x0033d03201007387 */ /* 0x000fe20000100a00 */
[----:B------:R-:W0:Y:S03]  /*982e0*/  LDCU UR5, c[0x0][0x398] ;  /* 0x00007300ff0577ac */ /* 0x000e260008000800 */
[----:B------:R-:W-:Y:S04]  /*982f0*/  STL.64 [R1+0x33c8], R48 ;  /* 0x0033c83001007387 */ /* 0x000fe80000100a00 */
[----:B------:R-:W-:Y:S04]  /*98300*/  STL.64 [R1+0x33c0], R54 ;  /* 0x0033c03601007387 */ /* 0x000fe80000100a00 */
[----:B------:R-:W-:Y:S04]  /*98310*/  STL.64 [R1+0x33b8], R52 ;  /* 0x0033b83401007387 */ /* 0x000fe80000100a00 */
[----:B------:R-:W-:Y:S04]  /*98320*/  STL.64 [R1+0x33b0], R58 ;  /* 0x0033b03a01007387 */ /* 0x000fe80000100a00 */
[----:B------:R-:W-:Y:S04]  /*98330*/  STL.64 [R1+0x33a8], R56 ;  /* 0x0033a83801007387 */ /* 0x000fe80000100a00 */
[----:B------:R3:W-:Y:S04]  /*98340*/  STL [R1+0x3320], R2 ;  /* 0x0033200201007387 */ /* 0x0007e80000100800 */
[----:B------:R0:W-:Y:S01]  /*98350*/  STL [R1+0x32a8], R3 ;  /* 0x0032a80301007387 */ /* 0x0001e20000100800 */
[----:B---3--:R-:W-:Y:S01]  /*98360*/  IMAD.U32 R2, RZ, RZ, UR6 ;  /* 0x00000006ff027e24 */ /* 0x008fe2000f8e00ff */
[----:B------:R-:W3:Y:S04]  /*98370*/  LDCU.64 UR6, c[0x0][0x398] ;  /* 0x00007300ff0677ac */ /* 0x000ee80008000a00 */
[----:B------:R3:W-:Y:S04]  /*98380*/  STL [R1+0x7e8], R2 ;  /* 0x0007e80201007387 */ /* 0x0007e80000100800 */
[----:B0-----:R-:W4:Y:S01]  /*98390*/  LDL R3, [R1+0xfc0] ;  /* 0x000fc00001037983 */ /* 0x001f220000100800 */
[----:B---3--:R-:W-:-:S05]  /*983a0*/  IMAD.U32 R2, RZ, RZ, UR6 ;  /* 0x00000006ff027e24 */ /* 0x008fca000f8e00ff */
[----:B------:R0:W-:Y:S02]  /*983b0*/  STL [R1+0x7e4], R2 ;  /* 0x0007e40201007387 */ /* 0x0001e40000100800 */
[----:B0-----:R-:W-:-:S05]  /*983c0*/  IMAD.U32 R2, RZ, RZ, UR10 ;  /* 0x0000000aff027e24 */ /* 0x001fca000f8e00ff */
[----:B------:R-:W-:Y:S01]  /*983d0*/  STL [R1+0x7e0], R2 ;  /* 0x0007e00201007387 */ /* 0x000fe20000100800 */
[----:B--2---:R-:W-:Y:S02]  /*983e0*/  IMAD.MOV.U32 R46, RZ, RZ, R41 ;  /* 0x000000ffff2e7224 */ /* 0x004fe400078e0029 */
[----:B------:R-:W-:Y:S02]  /*983f0*/  IMAD.MOV.U32 R41, RZ, RZ, R36 ;  /* 0x000000ffff297224 */ /* 0x000fe400078e0024 */
[----:B------:R-:W-:Y:S02]  /*98400*/  IMAD.MOV.U32 R36, RZ, RZ, R39 ;  /* 0x000000ffff247224 */ /* 0x000fe400078e0027 */
[----:B------:R-:W-:Y:S02]  /*98410*/  IMAD.MOV.U32 R39, RZ, RZ, R34 ;  /* 0x000000ffff277224 */ /* 0x000fe400078e0022 */
[----:B------:R-:W-:Y:S02]  /*98420*/  IMAD.MOV.U32 R34, RZ, RZ, R29 ;  /* 0x000000ffff227224 */ /* 0x000fe400078e001d */
[----:B------:R-:W-:-:S02]  /*98430*/  IMAD.MOV.U32 R29, RZ, RZ, R24 ;  /* 0x000000ffff1d7224 */ /* 0x000fc400078e0018 */
[----:B------:R-:W-:Y:S02]  /*98440*/  IMAD.MOV.U32 R24, RZ, RZ, R27 ;  /* 0x000000ffff187224 */ /* 0x000fe400078e001b */
[----:B------:R-:W-:Y:S02]  /*98450*/  IMAD.MOV.U32 R27, RZ, RZ, R0 ;  /* 0x000000ffff1b7224 */ /* 0x000fe400078e0000 */
[----:B------:R-:W0:Y:S01]  /*98460*/  S2R R0, SR_TID.X ;  /* 0x0000000000007919 */ /* 0x000e220000002100 */
[----:B----4-:R-:W-:Y:S02]  /*98470*/  IMAD.MOV.U32 R44, RZ, RZ, R47 ;  /* 0x000000ffff2c7224 */ /* 0x010fe400078e002f */
[----:B------:R-:W-:Y:S02]  /*98480*/  IMAD.MOV.U32 R45, RZ, RZ, R40 ;  /* 0x000000ffff2d7224 */ /* 0x000fe400078e0028 */
[----:B------:R-:W-:Y:S02]  /*98490*/  IMAD.MOV.U32 R47, RZ, RZ, R42 ;  /* 0x000000ffff2f7224 */ /* 0x000fe400078e002a */
[----:B------:R-:W-:-:S02]  /*984a0*/  IMAD.MOV.U32 R40, RZ, RZ, R43 ;  /* 0x000000ffff287224 */ /* 0x000fc400078e002b */
[----:B------:R-:W-:Y:S02]  /*984b0*/  IMAD.MOV.U32 R42, RZ, RZ, R37 ;  /* 0x000000ffff2a7224 */ /* 0x000fe400078e0025 */
[----:B------:R-:W-:Y:S02]  /*984c0*/  IMAD.MOV.U32 R43, RZ, RZ, R38 ;  /* 0x000000ffff2b7224 */ /* 0x000fe400078e0026 */
[----:B------:R-:W-:Y:S02]  /*984d0*/  IMAD.MOV.U32 R37, RZ, RZ, R32 ;  /* 0x000000ffff257224 */ /* 0x000fe400078e0020 */
[----:B------:R-:W-:Y:S02]  /*984e0*/  IMAD.MOV.U32 R38, RZ, RZ, R33 ;  /* 0x000000ffff267224 */ /* 0x000fe400078e0021 */
[----:B------:R-:W-:Y:S01]  /*984f0*/  IMAD.MOV.U32 R32, RZ, RZ, R35 ;  /* 0x000000ffff207224 */ /* 0x000fe200078e0023 */
[----:B0-----:R-:W-:-:S04]  /*98500*/  LOP3.LUT R0, R0, 0x1f, RZ, 0xc0, !PT ;  /* 0x0000001f00007812 */ /* 0x001fc800078ec0ff */
[----:B------:R-:W-:Y:S01]  /*98510*/  LEA R0, R0, UR4, 0x4 ;  /* 0x0000000400007c11 */ /* 0x000fe2000f8e20ff */
[----:B------:R-:W-:Y:S01]  /*98520*/  IMAD.MOV.U32 R33, RZ, RZ, R28 ;  /* 0x000000ffff217224 */ /* 0x000fe200078e001c */
[----:B------:R-:W-:Y:S01]  /*98530*/  UMOV UR6, UR11 ;  /* 0x0000000b00067c82 */ /* 0x000fe20008000000 */
[----:B------:R-:W-:Y:S01]  /*98540*/  IMAD.MOV.U32 R35, RZ, RZ, R30 ;  /* 0x000000ffff237224 */ /* 0x000fe200078e001e */
[----:B------:R-:W0:Y:S01]  /*98550*/  LDCU UR4, c[0x0][0x398] ;  /* 0x00007300ff0477ac */ /* 0x000e220008000800 */
[----:B------:R-:W-:Y:S01]  /*98560*/  STSM.16.M88.4 [R0], R44 ;  /* 0x0000002c00007844 */ /* 0x000fe20000000200 */
[----:B------:R-:W-:-:S03]  /*98570*/  NOP ;  /* 0x0000000000007918 */ /* 0x000fc60000000000 */
[----:B------:R-:W2:Y:S01]  /*98580*/  LDS.128 R44, [R0] ;  /* 0x00000000002c7984 */ /* 0x000ea20000000c00 */
[----:B------:R-:W-:-:S03]  /*98590*/  NOP ;  /* 0x0000000000007918 */ /* 0x000fc60000000000 */
[----:B------:R-:W-:Y:S01]  /*985a0*/  STSM.16.M88.4 [R0], R40 ;  /* 0x0000002800007844 */ /* 0x000fe20000000200 */
[----:B------:R-:W-:-:S03]  /*985b0*/  NOP ;  /* 0x0000000000007918 */ /* 0x000fc60000000000 */
[----:B------:R-:W3:Y:S01]  /*985c0*/  LDS.128 R40, [R0] ;  /* 0x0000000000287984 */ /* 0x000ee20000000c00 */
[----:B------:R-:W-:-:S03]  /*985d0*/  NOP ;  /* 0x0000000000007918 */ /* 0x000fc60000000000 */
[----:B------:R-:W-:Y:S01]  /*985e0*/  STSM.16.M88.4 [R0], R36 ;  /* 0x0000002400007844 */ /* 0x000fe20000000200 */
[----:B------:R-:W-:Y:S01]  /*985f0*/  NOP ;  /* 0x0000000000007918 */ /* 0x000fe20000000000 */
[----:B------:R-:W-:Y:S02]  /*98600*/  IMAD.MOV.U32 R28, RZ, RZ, R31 ;  /* 0x000000ffff1c7224 */ /* 0x000fe400078e001f */
[----:B------:R-:W4:Y:S01]  /*98610*/  LDS.128 R36, [R0] ;  /* 0x0000000000247984 */ /* 0x000f220000000c00 */
[----:B------:R-:W-:Y:S01]  /*98620*/  MOV R30, R25 ;  /* 0x00000019001e7202 */ /* 0x000fe20000000f00 */
[----:B------:R-:W-:Y:S01]  /*98630*/  IMAD.MOV.U32 R31, RZ, RZ, R26 ;  /* 0x000000ffff1f7224 */ /* 0x000fe200078e001a */
[----:B------:R-:W-:Y:S01]  /*98640*/  NOP ;  /* 0x0000000000007918 */ /* 0x000fe20000000000 */
[----:B------:R-:W-:Y:S01]  /*98650*/  STSM.16.M88.4 [R0], R32 ;  /* 0x0000002000007844 */ /* 0x000fe20000000200 */
[----:B------:R-:W-:-:S03]  /*98660*/  NOP ;  /* 0x0000000000007918 */ /* 0x000fc60000000000 */
[----:B------:R-:W0:Y:S01]  /*98670*/  LDS.128 R32, [R0] ;  /* 0x0000000000207984 */ /* 0x000e220000000c00 */
[----:B------:R-:W-:-:S03]  /*98680*/  NOP ;  /* 0x0000000000007918 */ /* 0x000fc60000000000 */
[----:B------:R-:W-:Y:S01]  /*98690*/  STSM.16.M88.4 [R0], R28 ;  /* 0x0000001c00007844 */ /* 0x000fe20000000200 */
[----:B------:R-:W-:-:S03]  /*986a0*/  NOP ;  /* 0x0000000000007918 */ /* 0x000fc60000000000 */
[----:B------:R-:W0:Y:S01]  /*986b0*/  LDS.128 R28, [R0] ;  /* 0x00000000001c7984 */ /* 0x000e220000000c00 */
[----:B------:R-:W-:Y:S01]  /*986c0*/  IMAD.MOV.U32 R25, RZ, RZ, R61 ;  /* 0x000000ffff197224 */ /* 0x000fe200078e003d */
[----:B------:R-:W0:Y:S01]  /*986d0*/  LDCU.64 UR10, c[0x0][0x390] ;  /* 0x00007200ff0a77ac */ /* 0x000e220008000a00 */
[----:B------:R-:W-:Y:S01]  /*986e0*/  IMAD.MOV.U32 R26, RZ, RZ, R60 ;  /* 0x000000ffff1a7224 */ /* 0x000fe200078e003c */
[----:B------:R-:W-:-:S04]  /*986f0*/  NOP ;  /* 0x0000000000007918 */ /* 0x000fc80000000000 */
[----:B------:R-:W-:Y:S01]  /*98700*/  STSM.16.M88.4 [R0], R24 ;  /* 0x0000001800007844 */ /* 0x000fe20000000200 */
[----:B------:R-:W-:-:S03]  /*98710*/  NOP ;  /* 0x0000000000007918 */ /* 0x000fc60000000000 */
[----:B------:R-:W1:Y:S04]  /*98720*/  LDS.128 R24, [R0] ;  /* 0x0000000000187984 */ /* 0x000e680000000c00 */
[----:B--2---:R2:W-:Y:S04]  /*98730*/  STL.64 [R1+0x2d0], R44 ;  /* 0x0002d02c01007387 */ /* 0x0045e80000100a00 */
[----:B------:R0:W-:Y:S04]  /*98740*/  STL.64 [R1+0x2d8], R46 ;  /* 0x0002d82e01007387 */ /* 0x0001e80000100a00 */
[----:B---3--:R3:W-:Y:S04]  /*98750*/  STL.64 [R1+0x2c0], R40 ;  /* 0x0002c02801007387 */ /* 0x0087e80000100a00 */
[----:B------:R0:W-:Y:S04]  /*98760*/  STL.64 [R1+0x2c8], R42 ;  /* 0x0002c82a01007387 */ /* 0x0001e80000100a00 */
[----:B----4-:R4:W-:Y:S04]  /*98770*/  STL.64 [R1+0x2b0], R36 ;  /* 0x0002b02401007387 */ /* 0x0109e80000100a00 */
[----:B------:R1:W-:Y:S04]  /*98780*/  STL.64 [R1+0x2b8], R38 ;  /* 0x0002b82601007387 */ /* 0x0003e80000100a00 */
[----:B0-----:R0:W-:Y:S04]  /*98790*/  STL.64 [R1+0x2a0], R32 ;  /* 0x0002a02001007387 */ /* 0x0011e80000100a00 */
[----:B------:R0:W-:Y:S04]  /*987a0*/  STL.64 [R1+0x2a8], R34 ;  /* 0x0002a82201007387 */ /* 0x0001e80000100a00 */
[----:B------:R0:W-:Y:S04]  /*987b0*/  STL.64 [R1+0x290], R28 ;  /* 0x0002901c01007387 */ /* 0x0001e80000100a00 */
[----:B------:R0:W-:Y:S04]  /*987c0*/  STL.64 [R1+0x298], R30 ;  /* 0x0002981e01007387 */ /* 0x0001e80000100a00 */
[----:B------:R-:W4:Y:S04]  /*987d0*/  LDL.LU R52, [R1+0x270] ;  /* 0x0002700001347983 */ /* 0x000f280000300800 */
[----:B------:R-:W4:Y:S04]  /*987e0*/  LDL.LU R53, [R1+0x274] ;  /* 0x0002740001357983 */ /* 0x000f280000300800 */
[----:B------:R-:W4:Y:S04]  /*987f0*/  LDL.LU R54, [R1+0x278] ;  /* 0x0002780001367983 */ /* 0x000f280000300800 */
[----:B------:R-:W4:Y:S01]  /*98800*/  LDL.LU R55, [R1+0x27c] ;  /* 0x00027c0001377983 */ /* 0x000f220000300800 */
[----:B------:R-:W-:-:S03]  /*98810*/  NOP ;  /* 0x0000000000007918 */ /* 0x000fc60000000000 */
[----:B------:R-:W4:Y:S04]  /*98820*/  LDL.LU R48, [R1+0x260] ;  /* 0x0002600001307983 */ /* 0x000f280000300800 */
[----:B------:R-:W4:Y:S04]  /*98830*/  LDL.LU R49, [R1+0x264] ;  /* 0x0002640001317983 */ /* 0x000f280000300800 */
[----:B------:R-:W4:Y:S04]  /*98840*/  LDL.LU R50, [R1+0x268] ;  /* 0x0002680001327983 */ /* 0x000f280000300800 */
[----:B------:R-:W4:Y:S04]  /*98850*/  LDL.LU R51, [R1+0x26c] ;  /* 0x00026c0001337983 */ /* 0x000f280000300800 */
[----:B--2---:R-:W2:Y:S04]  /*98860*/  LDL.LU R44, [R1+0x250] ;  /* 0x00025000012c7983 */ /* 0x004ea80000300800 */
[----:B------:R-:W2:Y:S04]  /*98870*/  LDL.LU R45, [R1+0x254] ;  /* 0x00025400012d7983 */ /* 0x000ea80000300800 */
[----:B------:R-:W2:Y:S04]  /*98880*/  LDL.LU R46, [R1+0x258] ;  /* 0x00025800012e7983 */ /* 0x000ea80000300800 */
[----:B------:R-:W2:Y:S04]  /*98890*/  LDL.LU R47, [R1+0x25c] ;  /* 0x00025c00012f7983 */ /* 0x000ea80000300800 */
[----:B---3--:R-:W3:Y:S04]  /*988a0*/  LDL.LU R40, [R1+0x240] ;  /* 0x0002400001287983 */ /* 0x008ee80000300800 */
[----:B------:R-:W3:Y:S04]  /*988b0*/  LDL.LU R41, [R1+0x244] ;  /* 0x0002440001297983 */ /* 0x000ee80000300800 */
[----:B------:R-:W3:Y:S04]  /*988c0*/  LDL.LU R42, [R1+0x248] ;  /* 0x00024800012a7983 */ /* 0x000ee80000300800 */
[----:B------:R-:W3:Y:S04]  /*988d0*/  LDL.LU R43, [R1+0x24c] ;  /* 0x00024c00012b7983 */ /* 0x000ee80000300800 */
[----:B----4-:R-:W4:Y:S04]  /*988e0*/  LDL.LU R36, [R1+0x230] ;  /* 0x0002300001247983 */ /* 0x010f280000300800 */
[----:B------:R-:W4:Y:S04]  /*988f0*/  LDL.LU R37, [R1+0x234] ;  /* 0x0002340001257983 */ /* 0x000f280000300800 */
[----:B-1----:R-:W4:Y:S04]  /*98900*/  LDL.LU R38, [R1+0x238] ;  /* 0x0002380001267983 */ /* 0x002f280000300800 */
[----:B------:R-:W4:Y:S04]  /*98910*/  LDL.LU R39, [R1+0x23c] ;  /* 0x00023c0001277983 */ /* 0x000f280000300800 */
[----:B0-----:R-:W4:Y:S04]  /*98920*/  LDL.LU R32, [R1+0x220] ;  /* 0x0002200001207983 */ /* 0x001f280000300800 */
[----:B------:R0:W-:Y:S04]  /*98930*/  STL.64 [R1+0x280], R24 ;  /* 0x0002801801007387 */ /* 0x0001e80000100a00 */
[----:B------:R1:W-:Y:S04]  /*98940*/  STL.64 [R1+0x288], R26 ;  /* 0x0002881a01007387 */ /* 0x0003e80000100a00 */
        /* <DEDUP_REMOVED lines=10> */
[----:B------:R-:W4:Y:S01]  /*989f0*/  LDL.LU R27, [R1+0x20c] ;  /* 0x00020c00011b7983 */ /* 0x000f220000300800 */
[----:B------:R-:W-:-:S02]  /*98a00*/  VIADD R61, R3, 0x2 ;  /* 0x00000002033d7836 */ /* 0x000fc40000000000 */
[----:B------:R-:W-:-:S03]  /*98a10*/  VIADD R60, R3, 0x3 ;  /* 0x00000003033c7836 */ /* 0x000fc60000000000 */
[----:B------:R-:W-:Y:S02]  /*98a20*/  ISETP.GE.AND P2, PT, R61, UR7, PT ;  /* 0x000000073d007c0c */ /* 0x000fe4000bf46270 */
[----:B------:R-:W-:Y:S01]  /*98a30*/  ISETP.GE.AND P1, PT, R60, UR6, PT ;  /* 0x000000063c007c0c */ /* 0x000fe2000bf26270 */
[----:B------:R-:W-:Y:S01]  /*98a40*/  VIADD R2, R3, 0x1 ;  /* 0x0000000103027836 */ /* 0x000fe20000000000 */
[----:B------:R-:W0:Y:S01]  /*98a50*/  LDCU.64 UR6, c[0x0][0x390] ;  /* 0x00007200ff0677ac */ /* 0x000e220008000a00 */
[----:B------:R-:W-:Y:S01]  /*98a60*/  STSM.16.M88.4 [R0], R52 ;  /* 0x0000003400007844 */ /* 0x000fe20000000200 */
[----:B------:R-:W-:-:S03]  /*98a70*/  NOP ;  /* 0x0000000000007918 */ /* 0x000fc60000000000 */
[----:B------:R-:W1:Y:S01]  /*98a80*/  LDS.128 R52, [R0] ;  /* 0x0000000000347984 */ /* 0x000e620000000c00 */
[----:B------:R-:W-:-:S03]  /*98a90*/  NOP ;  /* 0x0000000000007918 */ /* 0x000fc60000000000 */
[----:B------:R-:W-:Y:S01]  /*98aa0*/  STSM.16.M88.4 [R0], R48 ;  /* 0x0000003000007844 */ /* 0x000fe20000000200 */
[----:B------:R-:W-:-:S03]  /*98ab0*/  NOP ;  /* 0x0000000000007918 */ /* 0x000fc60000000000 */
[----:B------:R-:W-:Y:S01]  /*98ac0*/  LDS.128 R48, [R0] ;  /* 0x0000000000307984 */ /* 0x000fe20000000c00 */
[----:B------:R-:W-:-:S03]  /*98ad0*/  NOP ;  /* 0x0000000000007918 */ /* 0x000fc60000000000 */
[----:B--2---:R-:W-:Y:S01]  /*98ae0*/  STSM.16.M88.4 [R0], R44 ;  /* 0x0000002c00007844 */ /* 0x004fe20000000200 */
[----:B------:R-:W-:-:S03]  /*98af0*/  NOP ;  /* 0x0000000000007918 */ /* 0x000fc60000000000 */
[----:B------:R-:W-:Y:S01]  /*98b00*/  LDS.128 R44, [R0] ;  /* 0x00000000002c7984 */ /* 0x000fe20000000c00 */
[----:B------:R-:W-:-:S03]  /*98b10*/  NOP ;  /* 0x0000000000007918 */ /* 0x000fc60000000000 */
[----:B---3--:R-:W-:Y:S01]  /*98b20*/  STSM.16.M88.4 [R0], R40 ;  /* 0x0000002800007844 */ /* 0x008fe20000000200 */
[----:B------:R-:W-:-:S03]  /*98b30*/  NOP ;  /* 0x0000000000007918 */ /* 0x000fc60000000000 */
[----:B------:R-:W-:Y:S01]  /*98b40*/  LDS.128 R40, [R0] ;  /* 0x0000000000287984 */ /* 0x000fe20000000c00 */
[----:B------:R-:W-:-:S03]  /*98b50*/  NOP ;  /* 0x0000000000007918 */ /* 0x000fc60000000000 */
[----:B----4-:R-:W-:Y:S01]  /*98b60*/  STSM.16.M88.4 [R0], R36 ;  /* 0x0000002400007844 */ /* 0x010fe20000000200 */
        /* <DEDUP_REMOVED lines=8> */
[----:B------:R-:W-:-:S03]  /*98bf0*/  NOP ;  /* 0x0000000000007918 */ /* 0x000fc60000000000 */
[----:B------:R-:W4:Y:S04]  /*98c00*/  LDS.128 R28, [R0] ;  /* 0x00000000001c7984 */ /* 0x000f280000000c00 */
[----:B-1----:R1:W-:Y:S01]  /*98c10*/  STL.64 [R1+0x270], R52 ;  /* 0x0002703401007387 */ /* 0x0023e20000100a00 */
[----:B--2---:R-:W-:Y:S01]  /*98c20*/  IMAD.MOV.U32 R61, RZ, RZ, R36 ;  /* 0x000000ffff3d7224 */ /* 0x004fe200078e0024 */
[----:B------:R-:W-:Y:S02]  /*98c30*/  NOP ;  /* 0x0000000000007918 */ /* 0x000fe40000000000 */
[----:B------:R2:W-:Y:S04]  /*98c40*/  STL.64 [R1+0x278], R54 ;  /* 0x0002783601007387 */ /* 0x0005e80000100a00 */
[----:B------:R0:W-:Y:S04]  /*98c50*/  STL.64 [R1+0x260], R48 ;  /* 0x0002603001007387 */ /* 0x0001e80000100a00 */
[----:B------:R0:W-:Y:S04]  /*98c60*/  STL.64 [R1+0x268], R50 ;  /* 0x0002683201007387 */ /* 0x0001e80000100a00 */
[----:B------:R0:W-:Y:S04]  /*98c70*/  STL.64 [R1+0x250], R44 ;  /* 0x0002502c01007387 */ /* 0x0001e80000100a00 */
[----:B------:R0:W-:Y:S04]  /*98c80*/  STL.64 [R1+0x258], R46 ;  /* 0x0002582e01007387 */ /* 0x0001e80000100a00 */
[----:B------:R0:W-:Y:S04]  /*98c90*/  STL.64 [R1+0x240], R40 ;  /* 0x0002402801007387 */ /* 0x0001e80000100a00 */
[----:B------:R0:W-:Y:S04]  /*98ca0*/  STL.64 [R1+0x248], R42 ;  /* 0x0002482a01007387 */ /* 0x0001e80000100a00 */
[----:B------:R0:W-:Y:S04]  /*98cb0*/  STL [R1+0x234], R37 ;  /* 0x0002342501007387 */ /* 0x0001e80000100800 */
[----:B------:R0:W-:Y:S04]  /*98cc0*/  STL.64 [R1+0x238], R38 ;  /* 0x0002382601007387 */ /* 0x0001e80000100a00 */
[----:B---3--:R3:W-:Y:S04]  /*98cd0*/  STL [R1+0x224], R33 ;  /* 0x0002242101007387 */ /* 0x0087e80000100800 */
[----:B------:R0:W-:Y:S04]  /*98ce0*/  STL.64 [R1+0x228], R34 ;  /* 0x0002282201007387 */ /* 0x0001e80000100a00 */
[----:B----4-:R4:W-:Y:S04]  /*98cf0*/  STL.64 [R1+0x210], R28 ;  /* 0x0002101c01007387 */ /* 0x0109e80000100a00 */
[----:B------:R0:W-:Y:S04]  /*98d00*/  STL.64 [R1+0x218], R30 ;  /* 0x0002181e01007387 */ /* 0x0001e80000100a00 */
[----:B-1----:R-:W4:Y:S04]  /*98d10*/  LDL.LU R52, [R1+0x1f0] ;  /* 0x0001f00001347983 */ /* 0x002f280000300800 */
[----:B------:R-:W4:Y:S04]  /*98d20*/  LDL.LU R53, [R1+0x1f4] ;  /* 0x0001f40001357983 */ /* 0x000f280000300800 */
[----:B--2---:R-:W2:Y:S04]  /*98d30*/  LDL.LU R54, [R1+0x1f8] ;  /* 0x0001f80001367983 */ /* 0x004ea80000300800 */
        /* <DEDUP_REMOVED lines=17> */
[----:B------:R-:W2:Y:S04]  /*98e50*/  LDL.LU R39, [R1+0x1bc] ;  /* 0x0001bc0001277983 */ /* 0x000ea80000300800 */
[----:B------:R-:W2:Y:S04]  /*98e60*/  LDL.LU R32, [R1+0x1a0] ;  /* 0x0001a00001207983 */ /* 0x000ea80000300800 */
[----:B---3--:R-:W3:Y:S04]  /*98e70*/  LDL.LU R33, [R1+0x1a4] ;  /* 0x0001a40001217983 */ /* 0x008ee80000300800 */
[----:B------:R-:W3:Y:S04]  /*98e80*/  LDL.LU R34, [R1+0x1a8] ;  /* 0x0001a80001227983 */ /* 0x000ee80000300800 */
[----:B------:R-:W3:Y:S04]  /*98e90*/  LDL.LU R35, [R1+0x1ac] ;  /* 0x0001ac0001237983 */ /* 0x000ee80000300800 */
[----:B----4-:R-:W4:Y:S04]  /*98ea0*/  LDL.LU R28, [R1+0x190] ;  /* 0x00019000011c7983 */ /* 0x010f280000300800 */
[----:B------:R-:W4:Y:S04]  /*98eb0*/  LDL.LU R29, [R1+0x194] ;  /* 0x00019400011d7983 */ /* 0x000f280000300800 */
[----:B------:R-:W4:Y:S04]  /*98ec0*/  LDL.LU R30, [R1+0x198] ;  /* 0x00019800011e7983 */ /* 0x000f280000300800 */
[----:B------:R-:W4:Y:S04]  /*98ed0*/  LDL.LU R31, [R1+0x19c] ;  /* 0x00019c00011f7983 */ /* 0x000f280000300800 */
[----:B------:R0:W-:Y:S01]  /*98ee0*/  STSM.16.M88.4 [R0], R24 ;  /* 0x0000001800007844 */ /* 0x0001e20000000200 */
[----:B------:R-:W-:-:S03]  /*98ef0*/  NOP ;  /* 0x0000000000007918 */ /* 0x000fc60000000000 */
[----:B------:R-:W1:Y:S01]  /*98f00*/  LDS.128 R56, [R0] ;  /* 0x0000000000387984 */ /* 0x000e620000000c00 */
[----:B------:R-:W-:-:S03]  /*98f10*/  NOP ;  /* 0x0000000000007918 */ /* 0x000fc60000000000 */
[----:B0-----:R-:W4:Y:S04]  /*98f20*/  LDL.LU R24, [R1+0x180] ;  /* 0x0001800001187983 */ /* 0x001f280000300800 */
[----:B------:R-:W4:Y:S04]  /*98f30*/  LDL.LU R25, [R1+0x184] ;  /* 0x0001840001197983 */ /* 0x000f280000300800 */
[----:B------:R-:W4:Y:S04]  /*98f40*/  LDL.LU R26, [R1+0x188] ;  /* 0x00018800011a7983 */ /* 0x000f280000300800 */
[----:B------:R-:W4:Y:S04]  /*98f50*/  LDL.LU R27, [R1+0x18c] ;  /* 0x00018c00011b7983 */ /* 0x000f280000300800 */
[----:B-1----:R-:W-:Y:S04]  /*98f60*/  STL.64 [R1+0x200], R56 ;  /* 0x0002003801007387 */ /* 0x002fe80000100a00 */
[----:B------:R-:W-:Y:S04]  /*98f70*/  STL.64 [R1+0x208], R58 ;  /* 0x0002083a01007387 */ /* 0x000fe80000100a00 */
[----:B--2---:R-:W-:Y:S01]  /*98f80*/  STSM.16.M88.4 [R0], R52 ;  /* 0x0000003400007844 */ /* 0x004fe20000000200 */
[----:B------:R-:W-:-:S03]  /*98f90*/  NOP ;  /* 0x0000000000007918 */ /* 0x000fc60000000000 */
[----:B------:R-:W0:Y:S01]  /*98fa0*/  LDS.128 R52, [R0] ;  /* 0x0000000000347984 */ /* 0x000e220000000c00 */
[----:B------:R-:W-:-:S03]  /*98fb0*/  NOP ;  /* 0x0000000000007918 */ /* 0x000fc60000000000 */
[----:B------:R-:W-:Y:S01]  /*98fc0*/  STSM.16.M88.4 [R0], R48 ;  /* 0x0000003000007844 */ /* 0x000fe20000000200 */
[----:B------:R-:W-:-:S03]  /*98fd0*/  NOP ;  /* 0x0000000000007918 */ /* 0x000fc60000000000 */
[----:B------:R-:W1:Y:S01]  /*98fe0*/  LDS.128 R48, [R0] ;  /* 0x0000000000307984 */ /* 0x000e620000000c00 */
[----:B------:R-:W-:-:S03]  /*98ff0*/  NOP ;  /* 0x0000000000007918 */ /* 0x000fc60000000000 */
[----:B------:R-:W-:Y:S01]  /*99000*/  STSM.16.M88.4 [R0], R44 ;  /* 0x0000002c00007844 */ /* 0x000fe20000000200 */
[----:B------:R-:W-:-:S03]  /*99010*/  NOP ;  /* 0x0000000000007918 */ /* 0x000fc60000000000 */
[----:B------:R-:W2:Y:S01]  /*99020*/  LDS.128 R44, [R0] ;  /* 0x00000000002c7984 */ /* 0x000ea20000000c00 */
[----:B------:R-:W-:-:S03]  /*99030*/  NOP ;  /* 0x0000000000007918 */ /* 0x000fc60000000000 */
[----:B------:R-:W-:Y:S01]  /*99040*/  STSM.16.M88.4 [R0], R40 ;  /* 0x0000002800007844 */ /* 0x000fe20000000200 */
[----:B------:R-:W-:-:S03]  /*99050*/  NOP ;  /* 0x0000000000007918 */ /* 0x000fc60000000000 */
[----:B------:R-:W0:Y:S01]  /*99060*/  LDS.128 R40, [R0] ;  /* 0x0000000000287984 */ /* 0x000e220000000c00 */
[----:B------:R-:W-:-:S03]  /*99070*/  NOP ;  /* 0x0000000000007918 */ /* 0x000fc60000000000 */
[----:B------:R-:W-:Y:S01]  /*99080*/  STSM.16.M88.4 [R0], R36 ;  /* 0x0000002400007844 */ /* 0x000fe20000000200 */
[----:B------:R-:W-:-:S03]  /*99090*/  NOP ;  /* 0x0000000000007918 */ /* 0x000fc60000000000 */
[----:B------:R-:W1:Y:S01]  /*990a0*/  LDS.128 R36, [R0] ;  /* 0x0000000000247984 */ /* 0x000e620000000c00 */
[----:B------:R-:W-:-:S03]  /*990b0*/  NOP ;  /* 0x0000000000007918 */ /* 0x000fc60000000000 */
[----:B---3--:R-:W-:Y:S01]  /*990c0*/  STSM.16.M88.4 [R0], R32 ;  /* 0x0000002000007844 */ /* 0x008fe20000000200 */
[----:B------:R-:W-:-:S03]  /*990d0*/  NOP ;  /* 0x0000000000007918 */ /* 0x000fc60000000000 */
[----:B------:R-:W3:Y:S01]  /*990e0*/  LDS.128 R32, [R0] ;  /* 0x0000000000207984 */ /* 0x000ee20000000c00 */
[----:B------:R-:W-:-:S03]  /*990f0*/  NOP ;  /* 0x0000000000007918 */ /* 0x000fc60000000000 */
[----:B----4-:R-:W-:Y:S01]  /*99100*/  STSM.16.M88.4 [R0], R28 ;  /* 0x0000001c00007844 */ /* 0x010fe20000000200 */
[----:B------:R-:W-:-:S03]  /*99110*/  NOP ;  /* 0x0000000000007918 */ /* 0x000fc60000000000 */
[----:B------:R-:W4:Y:S01]  /*99120*/  LDS.128 R28, [R0] ;  /* 0x00000000001c7984 */ /* 0x000f220000000c00 */
[----:B------:R-:W-:-:S03]  /*99130*/  NOP ;  /* 0x0000000000007918 */ /* 0x000fc60000000000 */
[----:B0-----:R0:W-:Y:S04]  /*99140*/  STL.64 [R1+0x1f0], R52 ;  /* 0x0001f03401007387 */ /* 0x0011e80000100a00 */
[----:B------:R0:W-:Y:S04]  /*99150*/  STL.64 [R1+0x1f8], R54 ;  /* 0x0001f83601007387 */ /* 0x0001e80000100a00 */
[----:B-1----:R1:W-:Y:S04]  /*99160*/  STL.64 [R1+0x1e0], R48 ;  /* 0x0001e03001007387 */ /* 0x0023e80000100a00 */
[----:B------:R0:W-:Y:S04]  /*99170*/  STL.64 [R1+0x1e8], R50 ;  /* 0x0001e83201007387 */ /* 0x0001e80000100a00 */
[----:B--2---:R2:W-:Y:S04]  /*99180*/  STL.64 [R1+0x1d0], R44 ;  /* 0x0001d02c01007387 */ /* 0x0045e80000100a00 */
[----:B------:R0:W-:Y:S04]  /*99190*/  STL.64 [R1+0x1d8], R46 ;  /* 0x0001d82e01007387 */ /* 0x0001e80000100a00 */
[----:B------:R0:W-:Y:S04]  /*991a0*/  STL.64 [R1+0x1c0], R40 ;  /* 0x0001c02801007387 */ /* 0x0001e80000100a00 */
[----:B------:R0:W-:Y:S04]  /*991b0*/  STL.64 [R1+0x1c8], R42 ;  /* 0x0001c82a01007387 */ /* 0x0001e80000100a00 */
[----:B------:R0:W-:Y:S04]  /*991c0*/  STL.64 [R1+0x1b0], R36 ;  /* 0x0001b02401007387 */ /* 0x0001e80000100a00 */
[----:B------:R0:W-:Y:S04]  /*991d0*/  STL.64 [R1+0x1b8], R38 ;  /* 0x0001b82601007387 */ /* 0x0001e80000100a00 */
[----:B---3--:R3:W-:Y:S04]  /*991e0*/  STL.64 [R1+0x1a0], R32 ;  /* 0x0001a02001007387 */ /* 0x0087e80000100a00 */
[----:B------:R0:W-:Y:S04]  /*991f0*/  STL.64 [R1+0x1a8], R34 ;  /* 0x0001a82201007387 */ /* 0x0001e80000100a00 */
[----:B----4-:R4:W-:Y:S04]  /*99200*/  STL.64 [R1+0x190], R28 ;  /* 0x0001901c01007387 */ /* 0x0109e80000100a00 */
[----:B------:R1:W-:Y:S04]  /*99210*/  STL.64 [R1+0x198], R30 ;  /* 0x0001981e01007387 */ /* 0x0003e80000100a00 */
[----:B0-----:R-:W4:Y:S04]  /*99220*/  LDL.LU R52, [R1+0x170] ;  /* 0x0001700001347983 */ /* 0x001f280000300800 */
[----:B------:R-:W4:Y:S04]  /*99230*/  LDL.LU R53, [R1+0x174] ;  /* 0x0001740001357983 */ /* 0x000f280000300800 */
[----:B------:R-:W4:Y:S04]  /*99240*/  LDL.LU R54, [R1+0x178] ;  /* 0x0001780001367983 */ /* 0x000f280000300800 */
[----:B------:R-:W4:Y:S04]  /*99250*/  LDL.LU R55, [R1+0x17c] ;  /* 0x00017c0001377983 */ /* 0x000f280000300800 */
[----:B-1----:R-:W4:Y:S04]  /*99260*/  LDL.LU R48, [R1+0x160] ;  /* 0x0001600001307983 */ /* 0x002f280000300800 */
[----:B------:R-:W4:Y:S04]  /*99270*/  LDL.LU R49, [R1+0x164] ;  /* 0x0001640001317983 */ /* 0x000f280000300800 */
[----:B------:R-:W4:Y:S04]  /*99280*/  LDL.LU R50, [R1+0x168] ;  /* 0x0001680001327983 */ /* 0x000f280000300800 */
[----:B------:R-:W4:Y:S04]  /*99290*/  LDL.LU R51, [R1+0x16c] ;  /* 0x00016c0001337983 */ /* 0x000f280000300800 */
[----:B--2---:R-:W2:Y:S04]  /*992a0*/  LDL.LU R44, [R1+0x150] ;  /* 0x00015000012c7983 */ /* 0x004ea80000300800 */
        /* <DEDUP_REMOVED lines=37> */
[----:B--2---:R-:W-:Y:S01]  /*99500*/  STSM.16.M88.4 [R0], R44 ;  /* 0x0000002c00007844 */ /* 0x004fe20000000200 */
        /* <DEDUP_REMOVED lines=99> */
[----:B0-----:R-:W-:Y:S04]  /*99b40*/  STL.64 [R1+0xf0], R52 ;  /* 0x0000f03401007387 */ /* 0x001fe80000100a00 */
[----:B------:R-:W-:Y:S04]  /*99b50*/  STL.64 [R1+0xf8], R54 ;  /* 0x0000f83601007387 */ /* 0x000fe80000100a00 */
[----:B-1----:R-:W-:Y:S04]  /*99b60*/  STL.64 [R1+0xe0], R48 ;  /* 0x0000e03001007387 */ /* 0x002fe80000100a00 */
[----:B------:R-:W-:Y:S04]  /*99b70*/  STL.64 [R1+0xe8], R50 ;  /* 0x0000e83201007387 */ /* 0x000fe80000100a00 */
[----:B--2---:R-:W-:Y:S04]  /*99b80*/  STL.64 [R1+0xd0], R44 ;  /* 0x0000d02c01007387 */ /* 0x004fe80000100a00 */
[----:B------:R-:W-:Y:S04]  /*99b90*/  STL.64 [R1+0xd8], R46 ;  /* 0x0000d82e01007387 */ /* 0x000fe80000100a00 */
[----:B------:R-:W-:Y:S04]  /*99ba0*/  STL.64 [R1+0xc0], R40 ;  /* 0x0000c02801007387 */ /* 0x000fe80000100a00 */
[----:B------:R-:W-:Y:S04]  /*99bb0*/  STL.64 [R1+0xc8], R42 ;  /* 0x0000c82a01007387 */ /* 0x000fe80000100a00 */
[----:B------:R-:W-:Y:S04]  /*99bc0*/  STL.64 [R1+0xb0], R36 ;  /* 0x0000b02401007387 */ /* 0x000fe80000100a00 */
[----:B------:R-:W-:Y:S04]  /*99bd0*/  STL.64 [R1+0xb8], R38 ;  /* 0x0000b82601007387 */ /* 0x000fe80000100a00 */
[----:B---3--:R-:W-:Y:S04]  /*99be0*/  STL.64 [R1+0xa0], R32 ;  /* 0x0000a02001007387 */ /* 0x008fe80000100a00 */
[----:B------:R-:W-:Y:S04]  /*99bf0*/  STL.64 [R1+0xa8], R34 ;  /* 0x0000a82201007387 */ /* 0x000fe80000100a00 */
[----:B----4-:R0:W-:Y:S04]  /*99c00*/  STL.64 [R1+0x90], R28 ;  /* 0x0000901c01007387 */ /* 0x0101e80000100a00 */
[----:B------:R1:W-:Y:S04]  /*99c10*/  STL.64 [R1+0x98], R30 ;  /* 0x0000981e01007387 */ /* 0x0003e80000100a00 */
[----:B0-----:R-:W2:Y:S04]  /*99c20*/  LDL.LU R28, [R1+0x70] ;  /* 0x00007000011c7983 */ /* 0x001ea80000300800 */
[----:B------:R-:W2:Y:S04]  /*99c30*/  LDL.LU R29, [R1+0x74] ;  /* 0x00007400011d7983 */ /* 0x000ea80000300800 */
[----:B-1----:R-:W2:Y:S04]  /*99c40*/  LDL.LU R30, [R1+0x78] ;  /* 0x00007800011e7983 */ /* 0x002ea80000300800 */
        /* <DEDUP_REMOVED lines=26> */
[----:B------:R-:W4:Y:S04]  /*99df0*/  LDL.LU R57, [R1+0x4] ;  /* 0x0000040001397983 */ /* 0x000f280000300800 */
[----:B------:R-:W4:Y:S04]  /*99e00*/  LDL.LU R58, [R1+0x8] ;  /* 0x00000800013a7983 */ /* 0x000f280000300800 */
[----:B------:R-:W4:Y:S04]  /*99e10*/  LDL.LU R59, [R1+0xc] ;  /* 0x00000c00013b7983 */ /* 0x000f280000300800 */
[----:B------:R-:W-:Y:S01]  /*99e20*/  STSM.16.M88.4 [R0], R24 ;  /* 0x0000001800007844 */ /* 0x000fe20000000200 */
[----:B------:R-:W-:-:S03]  /*99e30*/  NOP ;  /* 0x0000000000007918 */ /* 0x000fc60000000000 */
[----:B------:R-:W0:Y:S01]  /*99e40*/  LDS.128 R24, [R0] ;  /* 0x0000000000187984 */ /* 0x000e220000000c00 */
[----:B------:R-:W-:-:S03]  /*99e50*/  NOP ;  /* 0x0000000000007918 */ /* 0x000fc60000000000 */
[----:B0-----:R-:W-:Y:S04]  /*99e60*/  STL.64 [R1+0x80], R24 ;  /* 0x0000801801007387 */ /* 0x001fe80000100a00 */
[----:B------:R0:W-:Y:S04]  /*99e70*/  STL.64 [R1+0x88], R26 ;  /* 0x0000881a01007387 */ /* 0x0001e80000100a00 */
[----:B0-----:R-:W4:Y:S04]  /*99e80*/  LDL.LU.64 R26, [R1+0x3430] ;  /* 0x00343000011a7983 */ /* 0x001f280000300a00 */
[----:B------:R-:W4:Y:S04]  /*99e90*/  LDL.LU.64 R24, [R1+0x3428] ;  /* 0x0034280001187983 */ /* 0x000f280000300a00 */
[----:B--2---:R-:W-:Y:S01]  /*99ea0*/  STSM.16.M88.4 [R0], R28 ;  /* 0x0000001c00007844 */ /* 0x004fe20000000200 */
[----:B------:R-:W-:-:S03]  /*99eb0*/  NOP ;  /* 0x0000000000007918 */ /* 0x000fc60000000000 */
[----:B------:R-:W0:Y:S01]  /*99ec0*/  LDS.128 R28, [R0] ;  /* 0x00000000001c7984 */ /* 0x000e220000000c00 */
[----:B------:R-:W-:-:S03]  /*99ed0*/  NOP ;  /* 0x0000000000007918 */ /* 0x000fc60000000000 */
[----:B---3--:R-:W-:Y:S01]  /*99ee0*/  STSM.16.M88.4 [R0], R32 ;  /* 0x0000002000007844 */ /* 0x008fe20000000200 */
[----:B------:R-:W-:-:S03]  /*99ef0*/  NOP ;  /* 0x0000000000007918 */ /* 0x000fc60000000000 */
[----:B------:R-:W1:Y:S01]  /*99f00*/  LDS.128 R32, [R0] ;  /* 0x0000000000207984 */ /* 0x000e620000000c00 */
[----:B------:R-:W-:-:S03]  /*99f10*/  NOP ;  /* 0x0000000000007918 */ /* 0x000fc60000000000 */
[----:B0-----:R-:W-:Y:S04]  /*99f20*/  STL.64 [R1+0x70], R28 ;  /* 0x0000701c01007387 */ /* 0x001fe80000100a00 */
[----:B------:R0:W-:Y:S04]  /*99f30*/  STL.64 [R1+0x78], R30 ;  /* 0x0000781e01007387 */ /* 0x0001e80000100a00 */
[----:B0-----:R-:W2:Y:S04]  /*99f40*/  LDL.LU.64 R30, [R1+0x3420] ;  /* 0x00342000011e7983 */ /* 0x001ea80000300a00 */
[----:B------:R-:W2:Y:S04]  /*99f50*/  LDL.LU.64 R28, [R1+0x3418] ;  /* 0x00341800011c7983 */ /* 0x000ea80000300a00 */
[----:B----4-:R-:W-:Y:S01]  /*99f60*/  STSM.16.M88.4 [R0], R36 ;  /* 0x0000002400007844 */ /* 0x010fe20000000200 */
[----:B------:R-:W-:-:S03]  /*99f70*/  NOP ;  /* 0x0000000000007918 */ /* 0x000fc60000000000 */
[----:B------:R-:W0:Y:S01]  /*99f80*/  LDS.128 R36, [R0] ;  /* 0x0000000000247984 */ /* 0x000e220000000c00 */
[----:B------:R-:W-:-:S03]  /*99f90*/  NOP ;  /* 0x0000000000007918 */ /* 0x000fc60000000000 */
[----:B------:R-:W-:Y:S01]  /*99fa0*/  STSM.16.M88.4 [R0], R40 ;  /* 0x0000002800007844 */ /* 0x000fe20000000200 */
[----:B------:R-:W-:-:S03]  /*99fb0*/  NOP ;  /* 0x0000000000007918 */ /* 0x000fc60000000000 */
[----:B------:R-:W3:Y:S01]  /*99fc0*/  LDS.128 R40, [R0] ;  /* 0x0000000000287984 */ /* 0x000ee20000000c00 */
[----:B------:R-:W-:-:S03]  /*99fd0*/  NOP ;  /* 0x0000000000007918 */ /* 0x000fc60000000000 */
[----:B------:R-:W-:Y:S01]  /*99fe0*/  STSM.16.M88.4 [R0], R44 ;  /* 0x0000002c00007844 */ /* 0x000fe20000000200 */
[----:B------:R-:W-:-:S03]  /*99ff0*/  NOP ;  /* 0x0000000000007918 */ /* 0x000fc60000000000 */
[----:B------:R-:W4:Y:S01]  /*9a000*/  LDS.128 R44, [R0] ;  /* 0x00000000002c7984 */ /* 0x000f220000000c00 */
[----:B------:R-:W-:-:S03]  /*9a010*/  NOP ;  /* 0x0000000000007918 */ /* 0x000fc60000000000 */
[----:B------:R-:W-:Y:S01]  /*9a020*/  STSM.16.M88.4 [R0], R48 ;  /* 0x0000003000007844 */ /* 0x000fe20000000200 */
[----:B------:R-:W-:-:S03]  /*9a030*/  NOP ;  /* 0x0000000000007918 */ /* 0x000fc60000000000 */
[----:B------:R-:W0:Y:S01]  /*9a040*/  LDS.128 R48, [R0] ;  /* 0x0000000000307984 */ /* 0x000e220000000c00 */
[----:B------:R-:W-:-:S03]  /*9a050*/  NOP ;  /* 0x0000000000007918 */ /* 0x000fc60000000000 */
[----:B-1----:R-:W-:Y:S04]  /*9a060*/  STL.64 [R1+0x60], R32 ;  /* 0x0000602001007387 */ /* 0x002fe80000100a00 */
[----:B------:R1:W-:Y:S04]  /*9a070*/  STL.64 [R1+0x68], R34 ;  /* 0x0000682201007387 */ /* 0x0003e80000100a00 */
[----:B------:R-:W-:Y:S01]  /*9a080*/  STSM.16.M88.4 [R0], R52 ;  /* 0x0000003400007844 */ /* 0x000fe20000000200 */
[----:B------:R-:W-:-:S03]  /*9a090*/  NOP ;  /* 0x0000000000007918 */ /* 0x000fc60000000000 */
[----:B------:R-:W3:Y:S01]  /*9a0a0*/  LDS.128 R52, [R0] ;  /* 0x0000000000347984 */ /* 0x000ee20000000c00 */
[----:B------:R-:W-:-:S03]  /*9a0b0*/  NOP ;  /* 0x0000000000007918 */ /* 0x000fc60000000000 */
[----:B-1----:R-:W2:Y:S04]  /*9a0c0*/  LDL.LU.64 R34, [R1+0x3410] ;  /* 0x0034100001227983 */ /* 0x002ea80000300a00 */
[----:B------:R-:W2:Y:S04]  /*9a0d0*/  LDL.LU.64 R32, [R1+0x3408] ;  /* 0x0034080001207983 */ /* 0x000ea80000300a00 */
[----:B------:R-:W-:Y:S01]  /*9a0e0*/  STSM.16.M88.4 [R0], R56 ;  /* 0x0000003800007844 */ /* 0x000fe20000000200 */
[----:B------:R-:W-:-:S03]  /*9a0f0*/  NOP ;  /* 0x0000000000007918 */ /* 0x000fc60000000000 */
[----:B------:R-:W1:Y:S01]  /*9a100*/  LDS.128 R56, [R0] ;  /* 0x0000000000387984 */ /* 0x000e620000000c00 */
[----:B------:R-:W-:-:S03]  /*9a110*/  NOP ;  /* 0x0000000000007918 */ /* 0x000fc60000000000 */
[----:B------:R-:W-:Y:S01]  /*9a120*/  STSM.16.M88.4 [R0], R4 ;  /* 0x0000000400007844 */ /* 0x000fe20000000200 */
[----:B------:R-:W-:-:S03]  /*9a130*/  NOP ;  /* 0x0000000000007918 */ /* 0x000fc60000000000 */
[----:B------:R-:W1:Y:S01]  /*9a140*/  LDS.128 R4, [R0] ;  /* 0x0000000000047984 */ /* 0x000e620000000c00 */
[----:B------:R-:W-:-:S03]  /*9a150*/  NOP ;  /* 0x0000000000007918 */ /* 0x000fc60000000000 */
[----:B0-----:R-:W-:Y:S04]  /*9a160*/  STL.64 [R1+0x50], R36 ;  /* 0x0000502401007387 */ /* 0x001fe80000100a00 */
[----:B------:R0:W-:Y:S04]  /*9a170*/  STL.64 [R1+0x58], R38 ;  /* 0x0000582601007387 */ /* 0x0001e80000100a00 */
[----:B0-----:R-:W2:Y:S04]  /*9a180*/  LDL.LU.64 R38, [R1+0x3400] ;  /* 0x0034000001267983 */ /* 0x001ea80000300a00 */
[----:B------:R-:W2:Y:S04]  /*9a190*/  LDL.LU.64 R36, [R1+0x33f8] ;  /* 0x0033f80001247983 */ /* 0x000ea80000300a00 */
[----:B---3--:R-:W-:Y:S04]  /*9a1a0*/  STL.64 [R1+0x40], R40 ;  /* 0x0000402801007387 */ /* 0x008fe80000100a00 */
[----:B------:R0:W-:Y:S04]  /*9a1b0*/  STL.64 [R1+0x48], R42 ;  /* 0x0000482a01007387 */ /* 0x0001e80000100a00 */
[----:B0-----:R-:W3:Y:S04]  /*9a1c0*/  LDL.LU.64 R42, [R1+0x33f0] ;  /* 0x0033f000012a7983 */ /* 0x001ee80000300a00 */
[----:B------:R-:W3:Y:S04]  /*9a1d0*/  LDL.LU.64 R40, [R1+0x33e8] ;  /* 0x0033e80001287983 */ /* 0x000ee80000300a00 */
[----:B----4-:R-:W-:Y:S04]  /*9a1e0*/  STL.64 [R1+0x30], R44 ;  /* 0x0000302c01007387 */ /* 0x010fe80000100a00 */
[----:B------:R0:W-:Y:S04]  /*9a1f0*/  STL.64 [R1+0x38], R46 ;  /* 0x0000382e01007387 */ /* 0x0001e80000100a00 */
[----:B0-----:R-:W4:Y:S04]  /*9a200*/  LDL.LU.64 R46, [R1+0x33e0] ;  /* 0x0033e000012e7983 */ /* 0x001f280000300a00 */
[----:B------:R-:W4:Y:S04]  /*9a210*/  LDL.LU.64 R44, [R1+0x33d8] ;  /* 0x0033d800012c7983 */ /* 0x000f280000300a00 */
[----:B------:R-:W-:Y:S04]  /*9a220*/  STL.64 [R1+0x20], R48 ;  /* 0x0000203001007387 */ /* 0x000fe80000100a00 */
[----:B------:R0:W-:Y:S04]  /*9a230*/  STL.64 [R1+0x28], R50 ;  /* 0x0000283201007387 */ /* 0x0001e80000100a00 */
[----:B0-----:R-:W3:Y:S04]  /*9a240*/  LDL.LU.64 R50, [R1+0x33d0] ;  /* 0x0033d00001327983 */ /* 0x001ee80000300a00 */
[----:B------:R-:W3:Y:S04]  /*9a250*/  LDL.LU.64 R48, [R1+0x33c8] ;  /* 0x0033c80001307983 */ /* 0x000ee80000300a00 */
[----:B------:R-:W-:Y:S04]  /*9a260*/  STL.64 [R1+0x10], R52 ;  /* 0x0000103401007387 */ /* 0x000fe80000100a00 */
[----:B------:R0:W-:Y:S04]  /*9a270*/  STL.64 [R1+0x18], R54 ;  /* 0x0000183601007387 */ /* 0x0001e80000100a00 */
[----:B------:R-:W-:Y:S01]  /*9a280*/  STSM.16.M88.4 [R0], R8 ;  /* 0x0000000800007844 */ /* 0x000fe20000000200 */
[----:B------:R-:W-:-:S03]  /*9a290*/  NOP ;  /* 0x0000000000007918 */ /* 0x000fc60000000000 */
[----:B0-----:R-:W3:Y:S04]  /*9a2a0*/  LDL.LU.64 R54, [R1+0x33c0] ;  /* 0x0033c00001367983 */ /* 0x001ee80000300a00 */
[----:B------:R-:W3:Y:S04]  /*9a2b0*/  LDL.LU.64 R52, [R1+0x33b8] ;  /* 0x0033b80001347983 */ /* 0x000ee80000300a00 */
[----:B-1----:R-:W-:Y:S04]  /*9a2c0*/  STL.64 [R1], R56 ;  /* 0x0000003801007387 */ /* 0x002fe80000100a00 */
[----:B------:R0:W-:Y:S04]  /*9a2d0*/  STL.64 [R1+0x8], R58 ;  /* 0x0000083a01007387 */ /* 0x0001e80000100a00 */
[----:B0-----:R-:W3:Y:S04]  /*9a2e0*/  LDL.LU.64 R58, [R1+0x33b0] ;  /* 0x0033b000013a7983 */ /* 0x001ee80000300a00 */
[----:B------:R-:W3:Y:S04]  /*9a2f0*/  LDL.LU.64 R56, [R1+0x33a8] ;  /* 0x0033a80001387983 */ /* 0x000ee80000300a00 */
[----:B------:R-:W-:Y:S04]  /*9a300*/  STL.64 [R1+0x2e0], R4 ;  /* 0x0002e00401007387 */ /* 0x000fe80000100a00 */
[----:B------:R-:W-:Y:S04]  /*9a310*/  STL.64 [R1+0x2e8], R6 ;  /* 0x0002e80601007387 */ /* 0x000fe80000100a00 */
[----:B------:R-:W0:Y:S01]  /*9a320*/  LDS.128 R4, [R0] ;  /* 0x0000000000047984 */ /* 0x000e220000000c00 */
[----:B------:R-:W-:-:S03]  /*9a330*/  NOP ;  /* 0x0000000000007918 */ /* 0x000fc60000000000 */
[----:B------:R-:W-:Y:S04]  /*9a340*/  STSM.16.M88.4 [R0], R12 ;  /* 0x0000000c00007844 */ /* 0x000fe80000000200 */
[----:B0-----:R-:W-:Y:S04]  /*9a350*/  STL.64 [R1+0x2f0], R4 ;  /* 0x0002f00401007387 */ /* 0x001fe80000100a00 */
[----:B------:R-:W-:Y:S01]  /*9a360*/  STL.64 [R1+0x2f8], R6 ;  /* 0x0002f80601007387 */ /* 0x000fe20000100a00 */
[----:B------:R-:W-:-:S03]  /*9a370*/  NOP ;  /* 0x0000000000007918 */ /* 0x000fc60000000000 */
        /* <DEDUP_REMOVED lines=20> */
[----:B--2---:R-:W-:Y:S01]  /*9a4c0*/  STSM.16.M88.4 [R0], R28 ;  /* 0x0000001c00007844 */ /* 0x004fe20000000200 */
[----:B------:R-:W-:-:S03]  /*9a4d0*/  NOP ;  /* 0x0000000000007918 */ /* 0x000fc60000000000 */
[----:B0-----:R-:W-:Y:S04]  /*9a4e0*/  STL.64 [R1+0x3a0], R4 ;  /* 0x0003a00401007387 */ /* 0x001fe80000100a00 */
        /* <DEDUP_REMOVED lines=15> */
[----:B------:R-:W-:Y:S04]  /*9a5e0*/  STL [R1+0x32c4], R36 ;  /* 0x0032c42401007387 */ /* 0x000fe80000100800 */
[----:B---3--:R-:W-:Y:S04]  /*9a5f0*/  STSM.16.M88.4 [R0], R40 ;  /* 0x0000002800007844 */ /* 0x008fe80000000200 */
[----:B0-----:R-:W-:Y:S04]  /*9a600*/  STL.64 [R1+0x3d0], R4 ;  /* 0x0003d00401007387 */ /* 0x001fe80000100a00 */
[----:B------:R-:W-:Y:S01]  /*9a610*/  STL.64 [R1+0x3d8], R6 ;  /* 0x0003d80601007387 */ /* 0x000fe20000100a00 */
[----:B------:R-:W-:-:S03]  /*9a620*/  NOP ;  /* 0x0000000000007918 */ /* 0x000fc60000000000 */
[----:B------:R-:W0:Y:S01]  /*9a630*/  LDS.128 R4, [R0] ;  /* 0x0000000000047984 */ /* 0x000e220000000c00 */
[----:B------:R-:W-:-:S03]  /*9a640*/  NOP ;  /* 0x0000000000007918 */ /* 0x000fc60000000000 */
[----:B----4-:R-:W-:Y:S04]  /*9a650*/  STSM.16.M88.4 [R0], R44 ;  /* 0x0000002c00007844 */ /* 0x010fe80000000200 */
        /* <DEDUP_REMOVED lines=11> */
[----:B------:R-:W2:Y:S04]  /*9a710*/  LDL.LU R24, [R1+0x320] ;  /* 0x0003200001187983 */ /* 0x000ea80000300800 */
[----:B------:R-:W-:Y:S01]  /*9a720*/  STSM.16.M88.4 [R0], R52 ;  /* 0x0000003400007844 */ /* 0x000fe20000000200 */
[----:B------:R-:W-:-:S03]  /*9a730*/  NOP ;  /* 0x0000000000007918 */ /* 0x000fc60000000000 */
[----:B------:R-:W1:Y:S01]  /*9a740*/  LDS.128 R8, [R0] ;  /* 0x0000000000087984 */ /* 0x000e620000000c00 */
[----:B------:R-:W-:-:S03]  /*9a750*/  NOP ;  /* 0x0000000000007918 */ /* 0x000fc60000000000 */
[----:B0-----:R0:W-:Y:S04]  /*9a760*/  STL.64 [R1+0x480], R4 ;  /* 0x0004800401007387 */ /* 0x0011e80000100a00 */
[----:B------:R3:W-:Y:S04]  /*9a770*/  STL.64 [R1+0x488], R6 ;  /* 0x0004880601007387 */ /* 0x0007e80000100a00 */
[----:B------:R-:W2:Y:S04]  /*9a780*/  LDL.LU R25, [R1+0x324] ;  /* 0x0003240001197983 */ /* 0x000ea80000300800 */
[----:B------:R-:W2:Y:S04]  /*9a790*/  LDL.LU R26, [R1+0x328] ;  /* 0x00032800011a7983 */ /* 0x000ea80000300800 */
[----:B------:R-:W2:Y:S04]  /*9a7a0*/  LDL.LU R27, [R1+0x32c] ;  /* 0x00032c00011b7983 */ /* 0x000ea80000300800 */
[----:B------:R-:W4:Y:S04]  /*9a7b0*/  LDL.LU R20, [R1+0x330] ;  /* 0x0003300001147983 */ /* 0x000f280000300800 */
[----:B------:R-:W4:Y:S04]  /*9a7c0*/  LDL.LU R21, [R1+0x334] ;  /* 0x0003340001157983 */ /* 0x000f280000300800 */
[----:B------:R-:W4:Y:S04]  /*9a7d0*/  LDL.LU R22, [R1+0x338] ;  /* 0x0003380001167983 */ /* 0x000f280000300800 */
[----:B------:R-:W4:Y:S04]  /*9a7e0*/  LDL.LU R23, [R1+0x33c] ;  /* 0x00033c0001177983 */ /* 0x000f280000300800 */
[----:B0-----:R-:W4:Y:S04]  /*9a7f0*/  LDL.LU R4, [R1+0x350] ;  /* 0x0003500001047983 */ /* 0x001f280000300800 */
[----:B------:R-:W4:Y:S04]  /*9a800*/  LDL.LU R5, [R1+0x354] ;  /* 0x0003540001057983 */ /* 0x000f280000300800 */
[----:B---3--:R-:W3:Y:S04]  /*9a810*/  LDL.LU R6, [R1+0x358] ;  /* 0x0003580001067983 */ /* 0x008ee80000300800 */
[----:B------:R-:W3:Y:S04]  /*9a820*/  LDL.LU R7, [R1+0x35c] ;  /* 0x00035c0001077983 */ /* 0x000ee80000300800 */
[----:B------:R-:W3:Y:S04]  /*9a830*/  LDL.LU R16, [R1+0x340] ;  /* 0x0003400001107983 */ /* 0x000ee80000300800 */
[----:B-1----:R0:W-:Y:S04]  /*9a840*/  STL.64 [R1+0x490], R8 ;  /* 0x0004900801007387 */ /* 0x0021e80000100a00 */
[----:B------:R1:W-:Y:S04]  /*9a850*/  STL.64 [R1+0x498], R10 ;  /* 0x0004980a01007387 */ /* 0x0003e80000100a00 */
[----:B------:R-:W3:Y:S04]  /*9a860*/  LDL.LU R17, [R1+0x344] ;  /* 0x0003440001117983 */ /* 0x000ee80000300800 */
[----:B------:R-:W3:Y:S04]  /*9a870*/  LDL.LU R18, [R1+0x348] ;  /* 0x0003480001127983 */ /* 0x000ee80000300800 */
[----:B------:R-:W3:Y:S04]  /*9a880*/  LDL.LU R19, [R1+0x34c] ;  /* 0x00034c0001137983 */ /* 0x000ee80000300800 */
[----:B0-----:R-:W3:Y:S04]  /*9a890*/  LDL.LU R8, [R1+0x360] ;  /* 0x0003600001087983 */ /* 0x001ee80000300800 */
[----:B------:R-:W3:Y:S04]  /*9a8a0*/  LDL.LU R9, [R1+0x364] ;  /* 0x0003640001097983 */ /* 0x000ee80000300800 */
[----:B-1----:R-:W3:Y:S04]  /*9a8b0*/  LDL.LU R10, [R1+0x368] ;  /* 0x00036800010a7983 */ /* 0x002ee80000300800 */
[----:B------:R-:W3:Y:S04]  /*9a8c0*/  LDL.LU R11, [R1+0x36c] ;  /* 0x00036c00010b7983 */ /* 0x000ee80000300800 */
[----:B------:R-:W3:Y:S04]  /*9a8d0*/  LDL.LU R12, [R1+0x370] ;  /* 0x00037000010c7983 */ /* 0x000ee80000300800 */
[----:B------:R-:W3:Y:S04]  /*9a8e0*/  LDL.LU R13, [R1+0x374] ;  /* 0x00037400010d7983 */ /* 0x000ee80000300800 */
[----:B------:R-:W3:Y:S04]  /*9a8f0*/  LDL.LU R14, [R1+0x378] ;  /* 0x00037800010e7983 */ /* 0x000ee80000300800 */
[----:B------:R-:W3:Y:S04]  /*9a900*/  LDL.LU R15, [R1+0x37c] ;  /* 0x00037c00010f7983 */ /* 0x000ee80000300800 */
[----:B------:R-:W-:Y:S01]  /*9a910*/  STSM.16.M88.4 [R0], R56 ;  /* 0x0000003800007844 */ /* 0x000fe20000000200 */
[----:B------:R-:W-:-:S03]  /*9a920*/  NOP ;  /* 0x0000000000007918 */ /* 0x000fc60000000000 */
[----:B------:R-:W0:Y:S01]  /*9a930*/  LDS.128 R56, [R0] ;  /* 0x0000000000387984 */ /* 0x000e220000000c00 */
[----:B------:R-:W-:-:S03]  /*9a940*/  NOP ;  /* 0x0000000000007918 */ /* 0x000fc60000000000 */
[----:B0-----:R-:W-:Y:S04]  /*9a950*/  STL [R1+0x3334], R56 ;  /* 0x0033343801007387 */ /* 0x001fe80000100800 */
[----:B------:R-:W-:Y:S04]  /*9a960*/  STL [R1+0x3330], R57 ;  /* 0x0033303901007387 */ /* 0x000fe80000100800 */
[----:B------:R-:W-:Y:S04]  /*9a970*/  STL [R1+0x332c], R58 ;  /* 0x00332c3a01007387 */ /* 0x000fe80000100800 */
[----:B------:R-:W-:Y:S04]  /*9a980*/  STL [R1+0x3328], R59 ;  /* 0x0033283b01007387 */ /* 0x000fe80000100800 */
[----:B--2---:R-:W-:Y:S01]  /*9a990*/  STSM.16.M88.4 [R0], R24 ;  /* 0x0000001800007844 */ /* 0x004fe20000000200 */
[----:B------:R-:W-:-:S03]  /*9a9a0*/  NOP ;  /* 0x0000000000007918 */ /* 0x000fc60000000000 */
[----:B------:R-:W0:Y:S01]  /*9a9b0*/  LDS.128 R24, [R0] ;  /* 0x0000000000187984 */ /* 0x000e220000000c00 */
[----:B------:R-:W-:-:S03]  /*9a9c0*/  NOP ;  /* 0x0000000000007918 */ /* 0x000fc60000000000 */
[----:B----4-:R-:W-:Y:S01]  /*9a9d0*/  STSM.16.M88.4 [R0], R20 ;  /* 0x0000001400007844 */ /* 0x010fe20000000200 */
[----:B------:R-:W-:-:S03]  /*9a9e0*/  NOP ;  /* 0x0000000000007918 */ /* 0x000fc60000000000 */
[----:B------:R-:W1:Y:S01]  /*9a9f0*/  LDS.128 R20, [R0] ;  /* 0x0000000000147984 */ /* 0x000e620000000c00 */
[----:B------:R-:W-:-:S03]  /*9aa00*/  NOP ;  /* 0x0000000000007918 */ /* 0x000fc60000000000 */
[----:B---3--:R2:W-:Y:S04]  /*9aa10*/  STSM.16.M88.4 [R0], R4 ;  /* 0x0000000400007844 */ /* 0x0085e80000000200 */
[----:B0-----:R-:W-:Y:S04]  /*9aa20*/  STL.64 [R1+0x320], R24 ;  /* 0x0003201801007387 */ /* 0x001fe80000100a00 */
[----:B------:R-:W-:Y:S04]  /*9aa30*/  STL.64 [R1+0x328], R26 ;  /* 0x0003281a01007387 */ /* 0x000fe80000100a00 */
[----:B-1----:R-:W-:Y:S04]  /*9aa40*/  STL.64 [R1+0x330], R20 ;  /* 0x0003301401007387 */ /* 0x002fe80000100a00 */
[----:B------:R-:W-:Y:S01]  /*9aa50*/  STL.64 [R1+0x338], R22 ;  /* 0x0003381601007387 */ /* 0x000fe20000100a00 */
[----:B------:R-:W-:-:S03]  /*9aa60*/  NOP ;  /* 0x0000000000007918 */ /* 0x000fc60000000000 */
[----:B--2---:R-:W2:Y:S04]  /*9aa70*/  LDL.LU R4, [R1+0x400] ;  /* 0x0004000001047983 */ /* 0x004ea80000300800 */
[----:B------:R-:W2:Y:S04]  /*9aa80*/  LDL.LU R5, [R1+0x404] ;  /* 0x0004040001057983 */ /* 0x000ea80000300800 */
[----:B------:R-:W2:Y:S04]  /*9aa90*/  LDL.LU R6, [R1+0x408] ;  /* 0x0004080001067983 */ /* 0x000ea80000300800 */
[----:B------:R-:W0:Y:S01]  /*9aaa0*/  LDS.128 R20, [R0] ;  /* 0x0000000000147984 */ /* 0x000e220000000c00 */
[----:B------:R-:W-:-:S03]  /*9aab0*/  NOP ;  /* 0x0000000000007918 */ /* 0x000fc60000000000 */
[----:B------:R-:W2:Y:S04]  /*9aac0*/  LDL.LU R7, [R1+0x40c] ;  /* 0x00040c0001077983 */ /* 0x000ea80000300800 */
[----:B------:R-:W-:Y:S01]  /*9aad0*/  STSM.16.M88.4 [R0], R16 ;  /* 0x0000001000007844 */ /* 0x000fe20000000200 */
[----:B------:R-:W-:-:S03]  /*9aae0*/  NOP ;  /* 0x0000000000007918 */ /* 0x000fc60000000000 */
[----:B------:R-:W1:Y:S01]  /*9aaf0*/  LDS.128 R16, [R0] ;  /* 0x0000000000107984 */ /* 0x000e620000000c00 */
[----:B------:R-:W-:-:S03]  /*9ab00*/  NOP ;  /* 0x0000000000007918 */ /* 0x000fc60000000000 */
[----:B------:R3:W-:Y:S04]  /*9ab10*/  STSM.16.M88.4 [R0], R8 ;  /* 0x0000000800007844 */ /* 0x0007e80000000200 */
[----:B0-----:R-:W-:Y:S04]  /*9ab20*/  STL.64 [R1+0x350], R20 ;  /* 0x0003501401007387 */ /* 0x001fe80000100a00 */
[----:B------:R-:W-:Y:S04]  /*9ab30*/  STL.64 [R1+0x358], R22 ;  /* 0x0003581601007387 */ /* 0x000fe80000100a00 */
[----:B-1----:R-:W-:Y:S04]  /*9ab40*/  STL.64 [R1+0x340], R16 ;  /* 0x0003401001007387 */ /* 0x002fe80000100a00 */
[----:B------:R-:W-:Y:S01]  /*9ab50*/  STL.64 [R1+0x348], R18 ;  /* 0x0003481201007387 */ /* 0x000fe20000100a00 */
[----:B------:R-:W-:-:S03]  /*9ab60*/  NOP ;  /* 0x0000000000007918 */ /* 0x000fc60000000000 */
[----:B---3--:R-:W3:Y:S04]  /*9ab70*/  LDL.LU R8, [R1+0x380] ;  /* 0x0003800001087983 */ /* 0x008ee80000300800 */
[----:B------:R-:W3:Y:S04]  /*9ab80*/  LDL.LU R9, [R1+0x384] ;  /* 0x0003840001097983 */ /* 0x000ee80000300800 */
[----:B------:R-:W3:Y:S04]  /*9ab90*/  LDL.LU R10, [R1+0x388] ;  /* 0x00038800010a7983 */ /* 0x000ee80000300800 */
[----:B------:R-:W3:Y:S04]  /*9aba0*/  LDL.LU R11, [R1+0x38c] ;  /* 0x00038c00010b7983 */ /* 0x000ee80000300800 */
[----:B------:R-:W0:Y:S01]  /*9abb0*/  LDS.128 R16, [R0] ;  /* 0x0000000000107984 */ /* 0x000e220000000c00 */
[----:B------:R-:W-:-:S03]  /*9abc0*/  NOP ;  /* 0x0000000000007918 */ /* 0x000fc60000000000 */
[----:B0-----:R-:W-:Y:S04]  /*9abd0*/  STL.64 [R1+0x360], R16 ;  /* 0x0003601001007387 */ /* 0x001fe80000100a00 */
[----:B------:R-:W-:Y:S04]  /*9abe0*/  STL.64 [R1+0x368], R18 ;  /* 0x0003681201007387 */ /* 0x000fe80000100a00 */
        /* <DEDUP_REMOVED lines=16> */
[----:B-1----:R0:W-:Y:S04]  /*9acf0*/  STL.64 [R1+0x370], R16 ;  /* 0x0003701001007387 */ /* 0x0021e80000100a00 */
[----:B------:R1:W-:Y:S04]  /*9ad00*/  STL.64 [R1+0x378], R18 ;  /* 0x0003781201007387 */ /* 0x0003e80000100a00 */
[----:B0-----:R-:W4:Y:S04]  /*9ad10*/  LDL.LU R16, [R1+0x430] ;  /* 0x0004300001107983 */ /* 0x001f280000300800 */
[----:B------:R-:W4:Y:S04]  /*9ad20*/  LDL.LU R17, [R1+0x434] ;  /* 0x0004340001117983 */ /* 0x000f280000300800 */
[----:B-1----:R-:W4:Y:S04]  /*9ad30*/  LDL.LU R18, [R1+0x438] ;  /* 0x0004380001127983 */ /* 0x002f280000300800 */
[----:B------:R-:W4:Y:S04]  /*9ad40*/  LDL.LU R19, [R1+0x43c] ;  /* 0x00043c0001137983 */ /* 0x000f280000300800 */
[----:B--2---:R0:W-:Y:S01]  /*9ad50*/  STSM.16.M88.4 [R0], R4 ;  /* 0x0000000400007844 */ /* 0x0041e20000000200 */
[----:B------:R-:W-:-:S03]  /*9ad60*/  NOP ;  /* 0x0000000000007918 */ /* 0x000fc60000000000 */
[----:B------:R-:W1:Y:S01]  /*9ad70*/  LDS.128 R28, [R0] ;  /* 0x00000000001c7984 */ /* 0x000e620000000c00 */
[----:B------:R-:W-:-:S03]  /*9ad80*/  NOP ;  /* 0x0000000000007918 */ /* 0x000fc60000000000 */
[----:B0-----:R-:W2:Y:S04]  /*9ad90*/  LDL.LU R4, [R1+0x450] ;  /* 0x0004500001047983 */ /* 0x001ea80000300800 */
[----:B------:R-:W2:Y:S04]  /*9ada0*/  LDL.LU R5, [R1+0x454] ;  /* 0x0004540001057983 */ /* 0x000ea80000300800 */
[----:B------:R-:W2:Y:S04]  /*9adb0*/  LDL.LU R6, [R1+0x458] ;  /* 0x0004580001067983 */ /* 0x000ea80000300800 */
[----:B------:R-:W2:Y:S04]  /*9adc0*/  LDL.LU R7, [R1+0x45c] ;  /* 0x00045c0001077983 */ /* 0x000ea80000300800 */
[----:B-1----:R-:W-:Y:S04]  /*9add0*/  STL.64 [R1+0x400], R28 ;  /* 0x0004001c01007387 */ /* 0x002fe80000100a00 */
[----:B------:R-:W-:Y:S04]  /*9ade0*/  STL.64 [R1+0x408], R30 ;  /* 0x0004081e01007387 */ /* 0x000fe80000100a00 */
[----:B---3--:R0:W-:Y:S01]  /*9adf0*/  STSM.16.M88.4 [R0], R8 ;  /* 0x0000000800007844 */ /* 0x0081e20000000200 */
[----:B------:R-:W-:-:S03]  /*9ae00*/  NOP ;  /* 0x0000000000007918 */ /* 0x000fc60000000000 */
[----:B------:R-:W1:Y:S01]  /*9ae10*/  LDS.128 R28, [R0] ;  /* 0x00000000001c7984 */ /* 0x000e620000000c00 */
[----:B------:R-:W-:-:S03]  /*9ae20*/  NOP ;  /* 0x0000000000007918 */ /* 0x000fc60000000000 */
[----:B0-----:R-:W3:Y:S04]  /*9ae30*/  LDL.LU R8, [R1+0x460] ;  /* 0x0004600001087983 */ /* 0x001ee80000300800 */
[----:B------:R-:W3:Y:S04]  /*9ae40*/  LDL.LU R9, [R1+0x464] ;  /* 0x0004640001097983 */ /* 0x000ee80000300800 */
[----:B------:R-:W3:Y:S04]  /*9ae50*/  LDL.LU R10, [R1+0x468] ;  /* 0x00046800010a7983 */ /* 0x000ee80000300800 */
[----:B------:R-:W3:Y:S04]  /*9ae60*/  LDL.LU R11, [R1+0x46c] ;  /* 0x00046c00010b7983 */ /* 0x000ee80000300800 */
[----:B----4-:R-:W-:Y:S01]  /*9ae70*/  STSM.16.M88.4 [R0], R24 ;  /* 0x0000001800007844 */ /* 0x010fe20000000200 */
[----:B------:R-:W-:-:S03]  /*9ae80*/  NOP ;  /* 0x0000000000007918 */ /* 0x000fc60000000000 */
[----:B------:R-:W0:Y:S01]  /*9ae90*/  LDS.128 R24, [R0] ;  /* 0x0000000000187984 */ /* 0x000e220000000c00 */
[----:B------:R-:W-:-:S03]  /*9aea0*/  NOP ;  /* 0x0000000000007918 */ /* 0x000fc60000000000 */
[----:B------:R-:W-:Y:S01]  /*9aeb0*/  STSM.16.M88.4 [R0], R20 ;  /* 0x0000001400007844 */ /* 0x000fe20000000200 */
[----:B------:R-:W-:-:S03]  /*9aec0*/  NOP ;  /* 0x0000000000007918 */ /* 0x000fc60000000000 */
[----:B------:R-:W4:Y:S01]  /*9aed0*/  LDS.128 R20, [R0] ;  /* 0x0000000000147984 */ /* 0x000f220000000c00 */
[----:B------:R-:W-:-:S03]  /*9aee0*/  NOP ;  /* 0x0000000000007918 */ /* 0x000fc60000000000 */
[----:B-1----:R-:W-:Y:S04]  /*9aef0*/  STL.64 [R1+0x380], R28 ;  /* 0x0003801c01007387 */ /* 0x002fe80000100a00 */
[----:B------:R-:W-:Y:S04]  /*9af00*/  STL.64 [R1+0x388], R30 ;  /* 0x0003881e01007387 */ /* 0x000fe80000100a00 */
[----:B0-----:R-:W-:Y:S04]  /*9af10*/  STL.64 [R1+0x410], R24 ;  /* 0x0004101801007387 */ /* 0x001fe80000100a00 */
[----:B------:R-:W-:Y:S04]  /*9af20*/  STL.64 [R1+0x418], R26 ;  /* 0x0004181a01007387 */ /* 0x000fe80000100a00 */
[----:B------:R0:W-:Y:S04]  /*9af30*/  STSM.16.M88.4 [R0], R12 ;  /* 0x0000000c00007844 */ /* 0x0001e80000000200 */
[----:B----4-:R-:W-:Y:S04]  /*9af40*/  STL.64 [R1+0x420], R20 ;  /* 0x0004201401007387 */ /* 0x010fe80000100a00 */
[----:B------:R-:W-:Y:S01]  /*9af50*/  STL.64 [R1+0x428], R22 ;  /* 0x0004281601007387 */ /* 0x000fe20000100a00 */
[----:B------:R-:W-:-:S03]  /*9af60*/  NOP ;  /* 0x0000000000007918 */ /* 0x000fc60000000000 */
[----:B0-----:R-:W4:Y:S04]  /*9af70*/  LDL.LU R12, [R1+0x570] ;  /* 0x00057000010c7983 */ /* 0x001f280000300800 */
[----:B------:R-:W4:Y:S04]  /*9af80*/  LDL.LU R13, [R1+0x574] ;  /* 0x00057400010d7983 */ /* 0x000f280000300800 */
[----:B------:R-:W4:Y:S04]  /*9af90*/  LDL.LU R14, [R1+0x578] ;  /* 0x00057800010e7983 */ /* 0x000f280000300800 */
[----:B------:R-:W4:Y:S04]  /*9afa0*/  LDL.LU R15, [R1+0x57c] ;  /* 0x00057c00010f7983 */ /* 0x000f280000300800 */
[----:B------:R-:W0:Y:S01]  /*9afb0*/  LDS.128 R20, [R0] ;  /* 0x0000000000147984 */ /* 0x000e220000000c00 */
[----:B------:R-:W-:-:S03]  /*9afc0*/  NOP ;  /* 0x0000000000007918 */ /* 0x000fc60000000000 */
[----:B------:R-:W-:Y:S01]  /*9afd0*/  STSM.16.M88.4 [R0], R16 ;  /* 0x0000001000007844 */ /* 0x000fe20000000200 */
[----:B------:R-:W-:-:S03]  /*9afe0*/  NOP ;  /* 0x0000000000007918 */ /* 0x000fc60000000000 */
[----:B------:R-:W1:Y:S01]  /*9aff0*/  LDS.128 R16, [R0] ;  /* 0x0000000000107984 */ /* 0x000e620000000c00 */
[----:B------:R-:W-:-:S03]  /*9b000*/  NOP ;  /* 0x0000000000007918 */ /* 0x000fc60000000000 */
[----:B0-----:R-:W-:Y:S04]  /*9b010*/  STL.64 [R1+0x440], R20 ;  /* 0x0004401401007387 */ /* 0x001fe80000100a00 */
[----:B------:R-:W-:Y:S04]  /*9b020*/  STL.64 [R1+0x448], R22 ;  /* 0x0004481601007387 */ /* 0x000fe80000100a00 */
[----:B-1----:R-:W-:Y:S04]  /*9b030*/  STL.64 [R1+0x430], R16 ;  /* 0x0004301001007387 */ /* 0x002fe80000100a00 */
[----:B------:R-:W-:Y:S04]  /*9b040*/  STL.64 [R1+0x438], R18 ;  /* 0x0004381201007387 */ /* 0x000fe80000100a00 */
        /* <DEDUP_REMOVED lines=8> */
[----:B---3--:R-:W-:Y:S01]  /*9b0d0*/  STSM.16.M88.4 [R0], R8 ;  /* 0x0000000800007844 */ /* 0x008fe20000000200 */
[----:B------:R-:W-:-:S03]  /*9b0e0*/  NOP ;  /* 0x0000000000007918 */ /* 0x000fc60000000000 */
[----:B------:R-:W0:Y:S01]  /*9b0f0*/  LDS.128 R8, [R0] ;  /* 0x0000000000087984 */ /* 0x000e220000000c00 */
[----:B------:R-:W-:Y:S01]  /*9b100*/  ISETP.GE.AND P3, PT, R2, UR8, PT ;  /* 0x0000000802007c0c */ /* 0x000fe2000bf66270 */
[----:B------:R-:W-:Y:S02]  /*9b110*/  NOP ;  /* 0x0000000000007918 */ /* 0x000fe40000000000 */
[----:B-1----:R-:W-:Y:S01]  /*9b120*/  STL.64 [R1+0x450], R16 ;  /* 0x0004501001007387 */ /* 0x002fe20000100a00 */
[----:B------:R-:W1:Y:S03]  /*9b130*/  LDCU UR8, c[0x0][0x3b4] ;  /* 0x00007680ff0877ac */ /* 0x000e660008000800 */
[----:B------:R-:W-:Y:S04]  /*9b140*/  STL.64 [R1+0x458], R18 ;  /* 0x0004581201007387 */ /* 0x000fe80000100a00 */
[----:B0-----:R0:W-:Y:S04]  /*9b150*/  STL.64 [R1+0x460], R8 ;  /* 0x0004600801007387 */ /* 0x0011e80000100a00 */
[----:B------:R3:W-:Y:S04]  /*9b160*/  STL [R1+0x468], R10 ;  /* 0x0004680a01007387 */ /* 0x0007e80000100800 */
[----:B------:R-:W2:Y:S04]  /*9b170*/  LDL.LU R20, [R1+0x580] ;  /* 0x0005800001147983 */ /* 0x000ea80000300800 */
[----:B------:R-:W2:Y:S04]  /*9b180*/  LDL.LU R21, [R1+0x584] ;  /* 0x0005840001157983 */ /* 0x000ea80000300800 */
[----:B------:R-:W2:Y:S04]  /*9b190*/  LDL.LU R22, [R1+0x588] ;  /* 0x0005880001167983 */ /* 0x000ea80000300800 */
[----:B------:R-:W2:Y:S01]  /*9b1a0*/  LDL.LU R23, [R1+0x58c] ;  /* 0x00058c0001177983 */ /* 0x000ea20000300800 */
[----:B------:R-:W-:-:S03]  /*9b1b0*/  IMAD.MOV.U32 R2, RZ, RZ, R11 ;  /* 0x000000ffff027224 */ /* 0x000fc600078e000b */
[----:B0-----:R-:W2:Y:S04]  /*9b1c0*/  LDL.LU R8, [R1+0x590] ;  /* 0x0005900001087983 */ /* 0x001ea80000300800 */
[----:B------:R-:W2:Y:S04]  /*9b1d0*/  LDL.LU R9, [R1+0x594] ;  /* 0x0005940001097983 */ /* 0x000ea80000300800 */
[----:B---3--:R-:W3:Y:S04]  /*9b1e0*/  LDL.LU R10, [R1+0x598] ;  /* 0x00059800010a7983 */ /* 0x008ee80000300800 */
[----:B------:R-:W3:Y:S04]  /*9b1f0*/  LDL.LU R11, [R1+0x59c] ;  /* 0x00059c00010b7983 */ /* 0x000ee80000300800 */
[----:B----4-:R-:W-:Y:S01]  /*9b200*/  STSM.16.M88.4 [R0], R12 ;  /* 0x0000000c00007844 */ /* 0x010fe20000000200 */
[----:B------:R-:W-:-:S03]  /*9b210*/  NOP ;  /* 0x0000000000007918 */ /* 0x000fc60000000000 */
[----:B------:R-:W0:Y:S01]  /*9b220*/  LDS.128 R12, [R0] ;  /* 0x00000000000c7984 */ /* 0x000e220000000c00 */
[----:B------:R-:W-:-:S03]  /*9b230*/  NOP ;  /* 0x0000000000007918 */ /* 0x000fc60000000000 */
[----:B------:R-:W-:Y:S04]  /*9b240*/  STL [R1+0x3324], R2 ;  /* 0x0033240201007387 */ /* 0x000fe80000100800 */
[----:B------:R-:W4:Y:S04]  /*9b250*/  LDL.LU R16, [R1+0x5b0] ;  /* 0x0005b00001107983 */ /* 0x000f280000300800 */
[----:B0-----:R0:W-:Y:S04]  /*9b260*/  STL.64 [R1+0x4a0], R12 ;  /* 0x0004a00c01007387 */ /* 0x0011e80000100a00 */
[----:B------:R0:W-:Y:S04]  /*9b270*/  STL.64 [R1+0x4a8], R14 ;  /* 0x0004a80e01007387 */ /* 0x0001e80000100a00 */
[----:B------:R-:W4:Y:S04]  /*9b280*/  LDL.LU R17, [R1+0x5b4] ;  /* 0x0005b40001117983 */ /* 0x000f280000300800 */
[----:B------:R-:W4:Y:S04]  /*9b290*/  LDL.LU R18, [R1+0x5b8] ;  /* 0x0005b80001127983 */ /* 0x000f280000300800 */
[----:B------:R-:W4:Y:S04]  /*9b2a0*/  LDL.LU R19, [R1+0x5bc] ;  /* 0x0005bc0001137983 */ /* 0x000f280000300800 */
[----:B0-----:R-:W4:Y:S04]  /*9b2b0*/  LDL.LU R12, [R1+0x5a0] ;  /* 0x0005a000010c7983 */ /* 0x001f280000300800 */
[----:B------:R-:W4:Y:S04]  /*9b2c0*/  LDL.LU R13, [R1+0x5a4] ;  /* 0x0005a400010d7983 */ /* 0x000f280000300800 */
[----:B------:R-:W4:Y:S04]  /*9b2d0*/  LDL.LU R14, [R1+0x5a8] ;  /* 0x0005a800010e7983 */ /* 0x000f280000300800 */
[----:B------:R-:W4:Y:S04]  /*9b2e0*/  LDL.LU R15, [R1+0x5ac] ;  /* 0x0005ac00010f7983 */ /* 0x000f280000300800 */
[----:B--2---:R-:W-:Y:S01]  /*9b2f0*/  STSM.16.M88.4 [R0], R4 ;  /* 0x0000000400007844 */ /* 0x004fe20000000200 */
[----:B------:R-:W-:-:S03]  /*9b300*/  NOP ;  /* 0x0000000000007918 */ /* 0x000fc60000000000 */
[----:B------:R-:W0:Y:S01]  /*9b310*/  LDS.128 R4, [R0] ;  /* 0x0000000000047984 */ /* 0x000e220000000c00 */
[----:B------:R-:W-:-:S03]  /*9b320*/  NOP ;  /* 0x0000000000007918 */ /* 0x000fc60000000000 */
[----:B0-----:R0:W-:Y:S01]  /*9b330*/  STL.64 [R1+0x470], R4 ;  /* 0x0004700401007387 */ /* 0x0011e20000100a00 */
[----:B------:R-:W-:-:S03]  /*9b340*/  IMAD.MOV.U32 R2, RZ, RZ, R6 ;  /* 0x000000ffff027224 */ /* 0x000fc600078e0006 */
[----:B------:R2:W-:Y:S04]  /*9b350*/  STL [R1+0x47c], R7 ;  /* 0x00047c0701007387 */ /* 0x0005e80000100800 */
[----:B0-----:R-:W4:Y:S04]  /*9b360*/  LDL.LU R4, [R1+0x5c0] ;  /* 0x0005c00001047983 */ /* 0x001f280000300800 */
[----:B------:R-:W4:Y:S04]  /*9b370*/  LDL.LU R5, [R1+0x5c4] ;  /* 0x0005c40001057983 */ /* 0x000f280000300800 */
[----:B------:R-:W4:Y:S04]  /*9b380*/  LDL.LU R6, [R1+0x5c8] ;  /* 0x0005c80001067983 */ /* 0x000f280000300800 */
[----:B--2---:R-:W2:Y:S04]  /*9b390*/  LDL.LU R7, [R1+0x5cc] ;  /* 0x0005cc0001077983 */ /* 0x004ea80000300800 */
[----:B------:R-:W-:Y:S01]  /*9b3a0*/  STSM.16.M88.4 [R0], R20 ;  /* 0x0000001400007844 */ /* 0x000fe20000000200 */
[----:B------:R-:W-:-:S03]  /*9b3b0*/  NOP ;  /* 0x0000000000007918 */ /* 0x000fc60000000000 */
[----:B------:R-:W0:Y:S01]  /*9b3c0*/  LDS.128 R20, [R0] ;  /* 0x0000000000147984 */ /* 0x000e220000000c00 */
[----:B------:R-:W-:-:S03]  /*9b3d0*/  NOP ;  /* 0x0000000000007918 */ /* 0x000fc60000000000 */
[----:B------:R-:W-:Y:S04]  /*9b3e0*/  STL [R1+0x3338], R2 ;  /* 0x0033380201007387 */ /* 0x000fe80000100800 */
[----:B---3--:R3:W-:Y:S04]  /*9b3f0*/  STSM.16.M88.4 [R0], R8 ;  /* 0x0000000800007844 */ /* 0x0087e80000000200 */
[----:B0-----:R-:W-:Y:S04]  /*9b400*/  STL.64 [R1+0x4b0], R20 ;  /* 0x0004b01401007387 */ /* 0x001fe80000100a00 */
        /* <DEDUP_REMOVED lines=8> */
[----:B----4-:R-:W-:Y:S01]  /*9b490*/  STSM.16.M88.4 [R0], R16 ;  /* 0x0000001000007844 */ /* 0x010fe20000000200 */
[----:B------:R-:W-:-:S03]  /*9b4a0*/  NOP ;  /* 0x0000000000007918 */ /* 0x000fc60000000000 */
[----:B------:R-:W4:Y:S01]  /*9b4b0*/  LDS.128 R16, [R0] ;  /* 0x0000000000107984 */ /* 0x000f220000000c00 */
[----:B------:R-:W-:-:S03]  /*9b4c0*/  NOP ;  /* 0x0000000000007918 */ /* 0x000fc60000000000 */
        /* <DEDUP_REMOVED lines=12> */
[----:B0-----:R0:W-:Y:S04]  /*9b590*/  STL.64 [R1+0x4e0], R16 ;  /* 0x0004e01001007387 */ /* 0x0011e80000100a00 */
[----:B------:R1:W-:Y:S04]  /*9b5a0*/  STL.64 [R1+0x4e8], R18 ;  /* 0x0004e81201007387 */ /* 0x0003e80000100a00 */
[----:B0-----:R-:W4:Y:S04]  /*9b5b0*/  LDL.LU R16, [R1+0x5f0] ;  /* 0x0005f00001107983 */ /* 0x001f280000300800 */
[----:B------:R-:W4:Y:S04]  /*9b5c0*/  LDL.LU R17, [R1+0x5f4] ;  /* 0x0005f40001117983 */ /* 0x000f280000300800 */
[----:B-1----:R-:W4:Y:S04]  /*9b5d0*/  LDL.LU R18, [R1+0x5f8] ;  /* 0x0005f80001127983 */ /* 0x002f280000300800 */
[----:B------:R-:W4:Y:S04]  /*9b5e0*/  LDL.LU R19, [R1+0x5fc] ;  /* 0x0005fc0001137983 */ /* 0x000f280000300800 */
[----:B--2---:R-:W-:Y:S01]  /*9b5f0*/  STSM.16.M88.4 [R0], R4 ;  /* 0x0000000400007844 */ /* 0x004fe20000000200 */
[----:B------:R-:W-:-:S03]  /*9b600*/  NOP ;  /* 0x0000000000007918 */ /* 0x000fc60000000000 */
[----:B------:R-:W0:Y:S01]  /*9b610*/  LDS.128 R4, [R0] ;  /* 0x0000000000047984 */ /* 0x000e220000000c00 */
[----:B------:R-:W-:-:S03]  /*9b620*/  NOP ;  /* 0x0000000000007918 */ /* 0x000fc60000000000 */
[----:B0-----:R-:W-:Y:S04]  /*9b630*/  STL [R1+0x32f4], R4 ;  /* 0x0032f40401007387 */ /* 0x001fe80000100800 */
[----:B------:R-:W-:Y:S04]  /*9b640*/  STL [R1+0x32ec], R5 ;  /* 0x0032ec0501007387 */ /* 0x000fe80000100800 */
[----:B------:R-:W-:Y:S04]  /*9b650*/  STL [R1+0x32e4], R6 ;  /* 0x0032e40601007387 */ /* 0x000fe80000100800 */
[----:B------:R-:W-:Y:S04]  /*9b660*/  STL [R1+0x32dc], R7 ;  /* 0x0032dc0701007387 */ /* 0x000fe80000100800 */
[----:B------:R-:W2:Y:S04]  /*9b670*/  LDL.LU R20, [R1+0x600] ;  /* 0x0006000001147983 */ /* 0x000ea80000300800 */
[----:B------:R-:W2:Y:S04]  /*9b680*/  LDL.LU R21, [R1+0x604] ;  /* 0x0006040001157983 */ /* 0x000ea80000300800 */
[----:B------:R-:W2:Y:S04]  /*9b690*/  LDL.LU R22, [R1+0x608] ;  /* 0x0006080001167983 */ /* 0x000ea80000300800 */
[----:B------:R-:W2:Y:S04]  /*9b6a0*/  LDL.LU R23, [R1+0x60c] ;  /* 0x00060c0001177983 */ /* 0x000ea80000300800 */
[----:B---3--:R-:W-:Y:S01]  /*9b6b0*/  STSM.16.M88.4 [R0], R8 ;  /* 0x0000000800007844 */ /* 0x008fe20000000200 */
[----:B------:R-:W-:-:S03]  /*9b6c0*/  NOP ;  /* 0x0000000000007918 */ /* 0x000fc60000000000 */
[----:B------:R-:W0:Y:S01]  /*9b6d0*/  LDS.128 R8, [R0] ;  /* 0x0000000000087984 */ /* 0x000e220000000c00 */
[----:B------:R-:W-:-:S03]  /*9b6e0*/  NOP ;  /* 0x0000000000007918 */ /* 0x000fc60000000000 */
[----:B0-----:R-:W-:Y:S04]  /*9b6f0*/  STL [R1+0x32f8], R8 ;  /* 0x0032f80801007387 */ /* 0x001fe80000100800 */
[----:B------:R-:W-:Y:S04]  /*9b700*/  STL [R1+0x32f0], R9 ;  /* 0x0032f00901007387 */ /* 0x000fe80000100800 */
[----:B------:R-:W-:Y:S04]  /*9b710*/  STL [R1+0x32e8], R10 ;  /* 0x0032e80a01007387 */ /* 0x000fe80000100800 */
[----:B------:R-:W-:Y:S04]  /*9b720*/  STL [R1+0x32e0], R11 ;  /* 0x0032e00b01007387 */ /* 0x000fe80000100800 */
[----:B------:R-:W3:Y:S04]  /*9b730*/  LDL.LU R24, [R1+0x610] ;  /* 0x0006100001187983 */ /* 0x000ee80000300800 */
[----:B------:R-:W3:Y:S04]  /*9b740*/  LDL.LU R25, [R1+0x614] ;  /* 0x0006140001197983 */ /* 0x000ee80000300800 */
[----:B------:R-:W3:Y:S04]  /*9b750*/  LDL.LU R26, [R1+0x618] ;  /* 0x00061800011a7983 */ /* 0x000ee80000300800 */
[----:B------:R-:W3:Y:S04]  /*9b760*/  LDL.LU R27, [R1+0x61c] ;  /* 0x00061c00011b7983 */ /* 0x000ee80000300800 */
[----:B----4-:R-:W-:Y:S01]  /*9b770*/  STSM.16.M88.4 [R0], R12 ;  /* 0x0000000c00007844 */ /* 0x010fe20000000200 */
[----:B------:R-:W-:-:S03]  /*9b780*/  NOP ;  /* 0x0000000000007918 */ /* 0x000fc60000000000 */
[----:B------:R-:W0:Y:S01]  /*9b790*/  LDS.128 R12, [R0] ;  /* 0x00000000000c7984 */ /* 0x000e220000000c00 */
[----:B------:R-:W-:-:S03]  /*9b7a0*/  NOP ;  /* 0x0000000000007918 */ /* 0x000fc60000000000 */
[----:B0-----:R-:W-:Y:S04]  /*9b7b0*/  STL [R1+0x3308], R12 ;  /* 0x0033080c01007387 */ /* 0x001fe80000100800 */
[----:B------:R-:W-:Y:S04]  /*9b7c0*/  STL [R1+0x3304], R13 ;  /* 0x0033040d01007387 */ /* 0x000fe80000100800 */
[----:B------:R-:W-:Y:S04]  /*9b7d0*/  STL [R1+0x3300], R14 ;  /* 0x0033000e01007387 */ /* 0x000fe80000100800 */
[----:B------:R-:W-:Y:S04]  /*9b7e0*/  STL [R1+0x32fc], R15 ;  /* 0x0032fc0f01007387 */ /* 0x000fe80000100800 */
[----:B------:R-:W4:Y:S04]  /*9b7f0*/  LDL.LU R28, [R1+0x620] ;  /* 0x00062000011c7983 */ /* 0x000f280000300800 */
[----:B------:R-:W4:Y:S04]  /*9b800*/  LDL.LU R29, [R1+0x624] ;  /* 0x00062400011d7983 */ /* 0x000f280000300800 */
[----:B------:R-:W4:Y:S04]  /*9b810*/  LDL.LU R30, [R1+0x628] ;  /* 0x00062800011e7983 */ /* 0x000f280000300800 */
[----:B------:R-:W4:Y:S04]  /*9b820*/  LDL.LU R31, [R1+0x62c] ;  /* 0x00062c00011f7983 */ /* 0x000f280000300800 */
        /* <DEDUP_REMOVED lines=10> */
[----:B--2---:R-:W-:Y:S01]  /*9b8d0*/  STSM.16.M88.4 [R0], R20 ;  /* 0x0000001400007844 */ /* 0x004fe20000000200 */
[----:B------:R-:W-:-:S03]  /*9b8e0*/  NOP ;  /* 0x0000000000007918 */ /* 0x000fc60000000000 */
[----:B------:R-:W0:Y:S01]  /*9b8f0*/  LDS.128 R20, [R0] ;  /* 0x0000000000147984 */ /* 0x000e220000000c00 */
[----:B------:R-:W-:-:S03]  /*9b900*/  NOP ;  /* 0x0000000000007918 */ /* 0x000fc60000000000 */
[----:B------:R-:W2:Y:S04]  /*9b910*/  LDL.LU R34, [R1+0x638] ;  /* 0x0006380001227983 */ /* 0x000ea80000300800 */
[----:B------:R-:W2:Y:S04]  /*9b920*/  LDL.LU R35, [R1+0x63c] ;  /* 0x00063c0001237983 */ /* 0x000ea80000300800 */
        /* <DEDUP_REMOVED lines=40> */
[----:B------:R-:W-:Y:S01]  /*9bbb0*/  STSM.16.M88.4 [R0], R40 ;  /* 0x0000002800007844 */ /* 0x000fe20000000200 */
[----:B------:R-:W-:-:S03]  /*9bbc0*/  NOP ;  /* 0x0000000000007918 */ /* 0x000fc60000000000 */
[----:B------:R-:W2:Y:S04]  /*9bbd0*/  LDL.LU R4, [R1+0x660] ;  /* 0x0006600001047983 */ /* 0x000ea80000300800 */
[----:B------:R-:W2:Y:S04]  /*9bbe0*/  LDL.LU R5, [R1+0x664] ;  /* 0x0006640001057983 */ /* 0x000ea80000300800 */
[----:B------:R-:W0:Y:S01]  /*9bbf0*/  LDS.128 R8, [R0] ;  /* 0x0000000000087984 */ /* 0x000e220000000c00 */
[----:B------:R-:W-:-:S03]  /*9bc00*/  NOP ;  /* 0x0000000000007918 */ /* 0x000fc60000000000 */
[----:B------:R-:W2:Y:S04]  /*9bc10*/  LDL.LU R6, [R1+0x668] ;  /* 0x0006680001067983 */ /* 0x000ea80000300800 */
[----:B------:R-:W2:Y:S04]  /*9bc20*/  LDL.LU R7, [R1+0x66c] ;  /* 0x00066c0001077983 */ /* 0x000ea80000300800 */
[----:B------:R-:W2:Y:S04]  /*9bc30*/  LDL.LU R56, [R1+0x680] ;  /* 0x0006800001387983 */ /* 0x000ea80000300800 */
[----:B0-----:R-:W-:Y:S04]  /*9bc40*/  STL.64 [R1+0x4f0], R8 ;  /* 0x0004f00801007387 */ /* 0x001fe80000100a00 */
[----:B------:R-:W-:Y:S04]  /*9bc50*/  STL.64 [R1+0x4f8], R10 ;  /* 0x0004f80a01007387 */ /* 0x000fe80000100a00 */
[----:B------:R-:W2:Y:S04]  /*9bc60*/  LDL.LU R57, [R1+0x684] ;  /* 0x0006840001397983 */ /* 0x000ea80000300800 */
[----:B------:R-:W2:Y:S04]  /*9bc70*/  LDL.LU R58, [R1+0x688] ;  /* 0x00068800013a7983 */ /* 0x000ea80000300800 */
[----:B------:R-:W2:Y:S04]  /*9bc80*/  LDL.LU R59, [R1+0x68c] ;  /* 0x00068c00013b7983 */ /* 0x000ea80000300800 */
[----:B------:R-:W2:Y:S04]  /*9bc90*/  LDL.LU R40, [R1+0x690] ;  /* 0x0006900001287983 */ /* 0x000ea80000300800 */
[----:B------:R-:W2:Y:S04]  /*9bca0*/  LDL.LU R41, [R1+0x694] ;  /* 0x0006940001297983 */ /* 0x000ea80000300800 */
[----:B------:R-:W2:Y:S04]  /*9bcb0*/  LDL.LU R42, [R1+0x698] ;  /* 0x00069800012a7983 */ /* 0x000ea80000300800 */
[----:B------:R-:W2:Y:S04]  /*9bcc0*/  LDL.LU R43, [R1+0x69c] ;  /* 0x00069c00012b7983 */ /* 0x000ea80000300800 */
[----:B---3--:R0:W-:Y:S01]  /*9bcd0*/  STSM.16.M88.4 [R0], R44 ;  /* 0x0000002c00007844 */ /* 0x0081e20000000200 */
[----:B------:R-:W-:-:S03]  /*9bce0*/  NOP ;  /* 0x0000000000007918 */ /* 0x000fc60000000000 */
[----:B------:R-:W1:Y:S01]  /*9bcf0*/  LDS.128 R8, [R0] ;  /* 0x0000000000087984 */ /* 0x000e620000000c00 */
[----:B------:R-:W-:-:S03]  /*9bd00*/  NOP ;  /* 0x0000000000007918 */ /* 0x000fc60000000000 */
[----:B0-----:R-:W3:Y:S04]  /*9bd10*/  LDL.LU R44, [R1+0x6b0] ;  /* 0x0006b000012c7983 */ /* 0x001ee80000300800 */
[----:B-1----:R-:W-:Y:S04]  /*9bd20*/  STL.64 [R1+0x500], R8 ;  /* 0x0005000801007387 */ /* 0x002fe80000100a00 */
[----:B------:R-:W-:Y:S04]  /*9bd30*/  STL.64 [R1+0x508], R10 ;  /* 0x0005080a01007387 */ /* 0x000fe80000100a00 */
[----:B------:R-:W3:Y:S04]  /*9bd40*/  LDL.LU R45, [R1+0x6b4] ;  /* 0x0006b400012d7983 */ /* 0x000ee80000300800 */
[----:B------:R-:W3:Y:S04]  /*9bd50*/  LDL.LU R46, [R1+0x6b8] ;  /* 0x0006b800012e7983 */ /* 0x000ee80000300800 */
[----:B------:R-:W3:Y:S04]  /*9bd60*/  LDL.LU R47, [R1+0x6bc] ;  /* 0x0006bc00012f7983 */ /* 0x000ee80000300800 */
[----:B----4-:R0:W-:Y:S01]  /*9bd70*/  STSM.16.M88.4 [R0], R36 ;  /* 0x0000002400007844 */ /* 0x0101e20000000200 */
[----:B------:R-:W-:-:S03]  /*9bd80*/  NOP ;  /* 0x0000000000007918 */ /* 0x000fc60000000000 */
[----:B------:R-:W1:Y:S01]  /*9bd90*/  LDS.128 R8, [R0] ;  /* 0x0000000000087984 */ /* 0x000e620000000c00 */
[----:B------:R-:W-:-:S03]  /*9bda0*/  NOP ;  /* 0x0000000000007918 */ /* 0x000fc60000000000 */
[----:B0-----:R-:W4:Y:S04]  /*9bdb0*/  LDL.LU R36, [R1+0x6a0] ;  /* 0x0006a00001247983 */ /* 0x001f280000300800 */
[----:B-1----:R-:W-:Y:S04]  /*9bdc0*/  STL.64 [R1+0x510], R8 ;  /* 0x0005100801007387 */ /* 0x002fe80000100a00 */
[----:B------:R-:W-:Y:S04]  /*9bdd0*/  STL.64 [R1+0x518], R10 ;  /* 0x0005180a01007387 */ /* 0x000fe80000100a00 */
[----:B------:R-:W4:Y:S04]  /*9bde0*/  LDL.LU R37, [R1+0x6a4] ;  /* 0x0006a40001257983 */ /* 0x000f280000300800 */
[----:B------:R-:W4:Y:S04]  /*9bdf0*/  LDL.LU R38, [R1+0x6a8] ;  /* 0x0006a80001267983 */ /* 0x000f280000300800 */
[----:B------:R-:W4:Y:S04]  /*9be00*/  LDL.LU R39, [R1+0x6ac] ;  /* 0x0006ac0001277983 */ /* 0x000f280000300800 */
[----:B--2---:R-:W-:Y:S01]  /*9be10*/  STSM.16.M88.4 [R0], R4 ;  /* 0x0000000400007844 */ /* 0x004fe20000000200 */
[----:B------:R-:W-:-:S03]  /*9be20*/  NOP ;  /* 0x0000000000007918 */ /* 0x000fc60000000000 */
[----:B------:R-:W0:Y:S01]  /*9be30*/  LDS.128 R4, [R0] ;  /* 0x0000000000047984 */ /* 0x000e220000000c00 */
[----:B------:R-:W-:-:S03]  /*9be40*/  NOP ;  /* 0x0000000000007918 */ /* 0x000fc60000000000 */
[----:B------:R-:W-:Y:S01]  /*9be50*/  STSM.16.M88.4 [R0], R56 ;  /* 0x0000003800007844 */ /* 0x000fe20000000200 */
[----:B0-----:R-:W-:-:S03]  /*9be60*/  IMAD.MOV.U32 R3, RZ, RZ, R4 ;  /* 0x000000ffff037224 */ /* 0x001fc600078e0004 */
[----:B------:R-:W-:Y:S04]  /*9be70*/  STL [R1+0x524], R5 ;  /* 0x0005240501007387 */ /* 0x000fe80000100800 */
[----:B------:R-:W-:Y:S01]  /*9be80*/  STL.64 [R1+0x528], R6 ;  /* 0x0005280601007387 */ /* 0x000fe20000100a00 */
[----:B------:R-:W-:-:S03]  /*9be90*/  NOP ;  /* 0x0000000000007918 */ /* 0x000fc60000000000 */
[----:B------:R-:W0:Y:S01]  /*9bea0*/  LDS.128 R4, [R0] ;  /* 0x0000000000047984 */ /* 0x000e220000000c00 */
[----:B------:R-:W-:-:S03]  /*9beb0*/  NOP ;  /* 0x0000000000007918 */ /* 0x000fc60000000000 */
[----:B------:R-:W-:Y:S04]  /*9bec0*/  STL [R1+0x32d0], R3 ;  /* 0x0032d00301007387 */ /* 0x000fe80000100800 */
[----:B------:R1:W-:Y:S04]  /*9bed0*/  STSM.16.M88.4 [R0], R40 ;  /* 0x0000002800007844 */ /* 0x0003e80000000200 */
[----:B0-----:R-:W-:Y:S04]  /*9bee0*/  STL.64 [R1+0x530], R4 ;  /* 0x0005300401007387 */ /* 0x001fe80000100a00 */
[----:B------:R-:W-:Y:S01]  /*9bef0*/  STL.64 [R1+0x538], R6 ;  /* 0x0005380601007387 */ /* 0x000fe20000100a00 */
[----:B------:R-:W-:-:S03]  /*9bf00*/  NOP ;  /* 0x0000000000007918 */ /* 0x000fc60000000000 */
[----:B-1----:R-:W2:Y:S04]  /*9bf10*/  LDL.LU R40, [R1+0x6c0] ;  /* 0x0006c00001287983 */ /* 0x002ea80000300800 */
[----:B------:R-:W2:Y:S04]  /*9bf20*/  LDL.LU R41, [R1+0x6c4] ;  /* 0x0006c40001297983 */ /* 0x000ea80000300800 */
[----:B------:R-:W2:Y:S04]  /*9bf30*/  LDL.LU R42, [R1+0x6c8] ;  /* 0x0006c800012a7983 */ /* 0x000ea80000300800 */
[----:B------:R-:W2:Y:S04]  /*9bf40*/  LDL.LU R43, [R1+0x6cc] ;  /* 0x0006cc00012b7983 */ /* 0x000ea80000300800 */
[----:B------:R-:W0:Y:S01]  /*9bf50*/  LDS.128 R4, [R0] ;  /* 0x0000000000047984 */ /* 0x000e220000000c00 */
[----:B------:R-:W-:-:S03]  /*9bf60*/  NOP ;  /* 0x0000000000007918 */ /* 0x000fc60000000000 */
[----:B---3--:R1:W-:Y:S04]  /*9bf70*/  STSM.16.M88.4 [R0], R44 ;  /* 0x0000002c00007844 */ /* 0x0083e80000000200 */
[----:B0-----:R-:W-:Y:S04]  /*9bf80*/  STL.64 [R1+0x540], R4 ;  /* 0x0005400401007387 */ /* 0x001fe80000100a00 */
[----:B------:R-:W-:Y:S01]  /*9bf90*/  STL.64 [R1+0x548], R6 ;  /* 0x0005480601007387 */ /* 0x000fe20000100a00 */
[----:B------:R-:W-:-:S03]  /*9bfa0*/  NOP ;  /* 0x0000000000007918 */ /* 0x000fc60000000000 */
[----:B------:R-:W0:Y:S01]  /*9bfb0*/  LDS.128 R4, [R0] ;  /* 0x0000000000047984 */ /* 0x000e220000000c00 */
[----:B------:R-:W-:-:S03]  /*9bfc0*/  NOP ;  /* 0x0000000000007918 */ /* 0x000fc60000000000 */
[----:B-1----:R-:W3:Y:S04]  /*9bfd0*/  LDL.LU R44, [R1+0x6d0] ;  /* 0x0006d000012c7983 */ /* 0x002ee80000300800 */
[----:B------:R-:W3:Y:S04]  /*9bfe0*/  LDL.LU R45, [R1+0x6d4] ;  /* 0x0006d400012d7983 */ /* 0x000ee80000300800 */
[----:B------:R-:W3:Y:S04]  /*9bff0*/  LDL.LU R46, [R1+0x6d8] ;  /* 0x0006d800012e7983 */ /* 0x000ee80000300800 */
[----:B------:R-:W3:Y:S04]  /*9c000*/  LDL.LU R47, [R1+0x6dc] ;  /* 0x0006dc00012f7983 */ /* 0x000ee80000300800 */
[----:B0-----:R0:W-:Y:S04]  /*9c010*/  STL.64 [R1+0x550], R4 ;  /* 0x0005500401007387 */ /* 0x0011e80000100a00 */
[----:B------:R1:W-:Y:S04]  /*9c020*/  STL.64 [R1+0x558], R6 ;  /* 0x0005580601007387 */ /* 0x0003e80000100a00 */
        /* <DEDUP_REMOVED lines=36> */
[----:B------:R-:W-:Y:S01]  /*9c270*/  STSM.16.M88.4 [R0], R4 ;  /* 0x0000000400007844 */ /* 0x000fe20000000200 */
[----:B------:R-:W-:-:S03]  /*9c280*/  NOP ;  /* 0x0000000000007918 */ /* 0x000fc60000000000 */
[----:B------:R-:W0:Y:S01]  /*9c290*/  LDS.128 R4, [R0] ;  /* 0x0000000000047984 */ /* 0x000e220000000c00 */
[----:B------:R-:W-:-:S03]  /*9c2a0*/  NOP ;  /* 0x0000000000007918 */ /* 0x000fc60000000000 */
[----:B-1----:R-:W-:Y:S04]  /*9c2b0*/  STL.64 [R1+0x580], R8 ;  /* 0x0005800801007387 */ /* 0x002fe80000100a00 */
[----:B------:R-:W-:Y:S04]  /*9c2c0*/  STL.64 [R1+0x588], R10 ;  /* 0x0005880a01007387 */ /* 0x000fe80000100a00 */
[----:B------:R-:W-:Y:S04]  /*9c2d0*/  STSM.16.M88.4 [R0], R56 ;  /* 0x0000003800007844 */ /* 0x000fe80000000200 */
[----:B0-----:R-:W-:Y:S04]  /*9c2e0*/  STL.64 [R1+0x590], R4 ;  /* 0x0005900401007387 */ /* 0x001fe80000100a00 */
[----:B------:R-:W-:Y:S01]  /*9c2f0*/  STL.64 [R1+0x598], R6 ;  /* 0x0005980601007387 */ /* 0x000fe20000100a00 */
[----:B------:R-:W-:-:S03]  /*9c300*/  NOP ;  /* 0x0000000000007918 */ /* 0x000fc60000000000 */
[----:B------:R-:W0:Y:S01]  /*9c310*/  LDS.128 R4, [R0] ;  /* 0x0000000000047984 */ /* 0x000e220000000c00 */
[----:B------:R-:W-:-:S03]  /*9c320*/  NOP ;  /* 0x0000000000007918 */ /* 0x000fc60000000000 */
[----:B----4-:R1:W-:Y:S04]  /*9c330*/  STSM.16.M88.4 [R0], R36 ;  /* 0x0000002400007844 */ /* 0x0103e80000000200 */
[----:B0-----:R-:W-:Y:S04]  /*9c340*/  STL.64 [R1+0x5a0], R4 ;  /* 0x0005a00401007387 */ /* 0x001fe80000100a00 */
[----:B------:R-:W-:Y:S01]  /*9c350*/  STL.64 [R1+0x5a8], R6 ;  /* 0x0005a80601007387 */ /* 0x000fe20000100a00 */
[----:B------:R-:W-:-:S03]  /*9c360*/  NOP ;  /* 0x0000000000007918 */ /* 0x000fc60000000000 */
[----:B-1----:R-:W4:Y:S04]  /*9c370*/  LDL.LU R36, [R1+0x720] ;  /* 0x0007200001247983 */ /* 0x002f280000300800 */
[----:B------:R-:W4:Y:S04]  /*9c380*/  LDL.LU R37, [R1+0x724] ;  /* 0x0007240001257983 */ /* 0x000f280000300800 */
[----:B------:R-:W4:Y:S04]  /*9c390*/  LDL.LU R38, [R1+0x728] ;  /* 0x0007280001267983 */ /* 0x000f280000300800 */
[----:B------:R-:W4:Y:S04]  /*9c3a0*/  LDL.LU R39, [R1+0x72c] ;  /* 0x00072c0001277983 */ /* 0x000f280000300800 */
[----:B------:R-:W0:Y:S01]  /*9c3b0*/  LDS.128 R4, [R0] ;  /* 0x0000000000047984 */ /* 0x000e220000000c00 */
[----:B------:R-:W-:-:S03]  /*9c3c0*/  NOP ;  /* 0x0000000000007918 */ /* 0x000fc60000000000 */
[----:B0-----:R-:W-:Y:S04]  /*9c3d0*/  STL.64 [R1+0x5b0], R4 ;  /* 0x0005b00401007387 */ /* 0x001fe80000100a00 */
        /* <DEDUP_REMOVED lines=9> */
[----:B-1----:R0:W-:Y:S04]  /*9c470*/  STL.64 [R1+0x5c0], R4 ;  /* 0x0005c00401007387 */ /* 0x0021e80000100a00 */
[----:B------:R1:W-:Y:S04]  /*9c480*/  STL.64 [R1+0x5c8], R6 ;  /* 0x0005c80601007387 */ /* 0x0003e80000100a00 */
        /* <DEDUP_REMOVED lines=16> */
[----:B-1----:R-:W-:Y:S04]  /*9c590*/  STL.64 [R1+0x5d0], R8 ;  /* 0x0005d00801007387 */ /* 0x002fe80000100a00 */
[----:B------:R-:W-:Y:S04]  /*9c5a0*/  STL.64 [R1+0x5d8], R10 ;  /* 0x0005d80a01007387 */ /* 0x000fe80000100a00 */
        /* <DEDUP_REMOVED lines=30> */
[----:B---3--:R1:W-:Y:S04]  /*9c790*/  STSM.16.M88.4 [R0], R44 ;  /* 0x0000002c00007844 */ /* 0x0083e80000000200 */
[----:B0-----:R-:W-:Y:S04]  /*9c7a0*/  STL.64 [R1+0x620], R4 ;  /* 0x0006200401007387 */ /* 0x001fe80000100a00 */
[----:B------:R-:W-:Y:S01]  /*9c7b0*/  STL.64 [R1+0x628], R6 ;  /* 0x0006280601007387 */ /* 0x000fe20000100a00 */
[----:B------:R-:W-:-:S03]  /*9c7c0*/  NOP ;  /* 0x0000000000007918 */ /* 0x000fc60000000000 */
[----:B-1----:R-:W3:Y:S04]  /*9c7d0*/  LDL.LU R44, [R1+0x7b0] ;  /* 0x0007b000012c7983 */ /* 0x002ee80000300800 */
[----:B------:R-:W0:Y:S01]  /*9c7e0*/  LDS.128 R4, [R0] ;  /* 0x0000000000047984 */ /* 0x000e220000000c00 */
[----:B------:R-:W-:-:S03]  /*9c7f0*/  NOP ;  /* 0x0000000000007918 */ /* 0x000fc60000000000 */
[----:B------:R-:W3:Y:S04]  /*9c800*/  LDL.LU R45, [R1+0x7b4] ;  /* 0x0007b400012d7983 */ /* 0x000ee80000300800 */
[----:B------:R-:W3:Y:S04]  /*9c810*/  LDL.LU R46, [R1+0x7b8] ;  /* 0x0007b800012e7983 */ /* 0x000ee80000300800 */
[----:B------:R-:W3:Y:S04]  /*9c820*/  LDL.LU R47, [R1+0x7bc] ;  /* 0x0007bc00012f7983 */ /* 0x000ee80000300800 */
[----:B0-----:R-:W-:Y:S04]  /*9c830*/  STL.64 [R1+0x610], R4 ;  /* 0x0006100401007387 */ /* 0x001fe80000100a00 */
        /* <DEDUP_REMOVED lines=15> */
[----:B------:R-:W4:Y:S04]  /*9c930*/  LDL.LU R56, [R1+0x7d0] ;  /* 0x0007d00001387983 */ /* 0x000f280000300800 */
[----:B------:R-:W4:Y:S04]  /*9c940*/  LDL.LU R57, [R1+0x7d4] ;  /* 0x0007d40001397983 */ /* 0x000f280000300800 */
[----:B------:R-:W4:Y:S04]  /*9c950*/  LDL.LU R58, [R1+0x7d8] ;  /* 0x0007d800013a7983 */ /* 0x000f280000300800 */
        /* <DEDUP_REMOVED lines=41> */
[----:B--2---:R1:W-:Y:S04]  /*9cbf0*/  STSM.16.M88.4 [R0], R40 ;  /* 0x0000002800007844 */ /* 0x0043e80000000200 */
        /* <DEDUP_REMOVED lines=9> */
[----:B0-----:R-:W-:Y:S04]  /*9cc90*/  STL.64 [R1+0x6a0], R4 ;  /* 0x0006a00401007387 */ /* 0x001fe80000100a00 */
[----:B------:R-:W-:Y:S04]  /*9cca0*/  STL.64 [R1+0x6a8], R6 ;  /* 0x0006a80601007387 */ /* 0x000fe80000100a00 */
        /* <DEDUP_REMOVED lines=33> */
[----:B-1----:R-:W-:Y:S04]  /*9cec0*/  STL.64 [R1+0x6c0], R8 ;  /* 0x0006c00801007387 */ /* 0x002fe80000100a00 */
[----:B------:R-:W-:Y:S04]  /*9ced0*/  STL.64 [R1+0x6c8], R10 ;  /* 0x0006c80a01007387 */ /* 0x000fe80000100a00 */
[----:B------:R-:W2:Y:S04]  /*9cee0*/  LDL.LU R41, [R1+0xb44] ;  /* 0x000b440001297983 */ /* 0x000ea80000300800 */
[----:B------:R-:W2:Y:S04]  /*9cef0*/  LDL.LU R42, [R1+0xb48] ;  /* 0x000b4800012a7983 */ /* 0x000ea80000300800 */
[----:B------:R-:W2:Y:S04]  /*9cf00*/  LDL.LU R43, [R1+0xb4c] ;  /* 0x000b4c00012b7983 */ /* 0x000ea80000300800 */
[----:B------:R0:W-:Y:S01]  /*9cf10*/  STSM.16.M88.4 [R0], R56 ;  /* 0x0000003800007844 */ /* 0x0001e20000000200 */
        /* <DEDUP_REMOVED lines=9> */
[----:B---3--:R-:W-:Y:S01]  /*9cfb0*/  STSM.16.M88.4 [R0], R4 ;  /* 0x0000000400007844 */ /* 0x008fe20000000200 */
[----:B------:R-:W-:-:S03]  /*9cfc0*/  NOP ;  /* 0x0000000000007918 */ /* 0x000fc60000000000 */
[----:B------:R-:W0:Y:S01]  /*9cfd0*/  LDS.128 R4, [R0] ;  /* 0x0000000000047984 */ /* 0x000e220000000c00 */
[----:B------:R-:W-:-:S03]  /*9cfe0*/  NOP ;  /* 0x0000000000007918 */ /* 0x000fc60000000000 */
[----:B------:R1:W-:Y:S04]  /*9cff0*/  STSM.16.M88.4 [R0], R44 ;  /* 0x0000002c00007844 */ /* 0x0003e80000000200 */
[----:B0-----:R-:W-:Y:S04]  /*9d000*/  STL.64 [R1+0x6e0], R4 ;  /* 0x0006e00401007387 */ /* 0x001fe80000100a00 */
[----:B------:R-:W-:Y:S01]  /*9d010*/  STL.64 [R1+0x6e8], R6 ;  /* 0x0006e80601007387 */ /* 0x000fe20000100a00 */
[----:B------:R-:W-:-:S03]  /*9d020*/  NOP ;  /* 0x0000000000007918 */ /* 0x000fc60000000000 */
[----:B------:R-:W0:Y:S01]  /*9d030*/  LDS.128 R4, [R0] ;  /* 0x0000000000047984 */ /* 0x000e220000000c00 */
[----:B------:R-:W-:-:S03]  /*9d040*/  NOP ;  /* 0x0000000000007918 */ /* 0x000fc60000000000 */
[----:B-1----:R-:W3:Y:S04]  /*9d050*/  LDL.LU R44, [R1+0xb50] ;  /* 0x000b5000012c7983 */ /* 0x002ee80000300800 */
[----:B0-----:R-:W-:Y:S04]  /*9d060*/  STL.64 [R1+0x750], R4 ;  /* 0x0007500401007387 */ /* 0x001fe80000100a00 */
        /* <DEDUP_REMOVED lines=23> */
[----:B------:R-:W-:Y:S04]  /*9d1e0*/  STL.64 [R1+0x738], R6 ;  /* 0x0007380601007387 */ /* 0x000fe80000100a00 */
[----:B------:R-:W2:Y:S04]  /*9d1f0*/  LDL.LU R8, [R1+0xb80] ;  /* 0x000b800001087983 */ /* 0x000ea80000300800 */
[----:B------:R-:W2:Y:S04]  /*9d200*/  LDL.LU R9, [R1+0xb84] ;  /* 0x000b840001097983 */ /* 0x000ea80000300800 */
[----:B------:R-:W2:Y:S04]  /*9d210*/  LDL.LU R10, [R1+0xb88] ;  /* 0x000b8800010a7983 */ /* 0x000ea80000300800 */
[----:B------:R-:W2:Y:S04]  /*9d220*/  LDL.LU R11, [R1+0xb8c] ;  /* 0x000b8c00010b7983 */ /* 0x000ea80000300800 */
[----:B------:R1:W-:Y:S01]  /*9d230*/  STSM.16.M88.4 [R0], R56 ;  /* 0x0000003800007844 */ /* 0x0003e20000000200 */
[----:B------:R-:W-:-:S03]  /*9d240*/  NOP ;  /* 0x0000000000007918 */ /* 0x000fc60000000000 */
[----:B------:R-:W1:Y:S01]  /*9d250*/  LDS.128 R12, [R0] ;  /* 0x00000000000c7984 */ /* 0x000e620000000c00 */
[----:B------:R-:W-:-:S03]  /*9d260*/  NOP ;  /* 0x0000000000007918 */ /* 0x000fc60000000000 */
[----:B0-----:R-:W2:Y:S04]  /*9d270*/  LDL R5, [R1+0x19fc] ;  /* 0x0019fc0001057983 */ /* 0x001ea80000100800 */
[----:B-1----:R-:W2:Y:S04]  /*9d280*/  LDL R59, [R1+0xfc0] ;  /* 0x000fc000013b7983 */ /* 0x002ea80000100800 */
[----:B------:R-:W-:Y:S04]  /*9d290*/  STL.64 [R1+0x720], R12 ;  /* 0x0007200c01007387 */ /* 0x000fe80000100a00 */
[----:B------:R-:W-:Y:S01]  /*9d2a0*/  STL.64 [R1+0x728], R14 ;  /* 0x0007280e01007387 */ /* 0x000fe20000100a00 */
[----:B------:R-:W-:Y:S01]  /*9d2b0*/  IMAD.U32 R58, RZ, RZ, UR13 ;  /* 0x0000000dff3a7e24 */ /* 0x000fe2000f8e00ff */
[----:B------:R-:W0:Y:S04]  /*9d2c0*/  LDCU.64 UR12, c[0x0][0x398] ;  /* 0x00007300ff0c77ac */ /* 0x000e280008000a00 */
[----:B------:R-:W-:Y:S04]  /*9d2d0*/  STL [R1+0x3374], R58 ;  /* 0x0033743a01007387 */ /* 0x000fe80000100800 */
[----:B---3--:R1:W-:Y:S01]  /*9d2e0*/  STSM.16.M88.4 [R0], R44 ;  /* 0x0000002c00007844 */ /* 0x0083e20000000200 */
[----:B------:R-:W-:-:S03]  /*9d2f0*/  NOP ;  /* 0x0000000000007918 */ /* 0x000fc60000000000 */
[----:B------:R-:W3:Y:S01]  /*9d300*/  LDS.128 R12, [R0] ;  /* 0x00000000000c7984 */ /* 0x000ee20000000c00 */
[----:B------:R-:W-:Y:S01]  /*9d310*/  NOP ;  /* 0x0000000000007918 */ /* 0x000fe20000000000 */
[----:B------:R-:W-:Y:S01]  /*9d320*/  IMAD.U32 R57, RZ, RZ, UR38 ;  /* 0x00000026ff397e24 */ /* 0x000fe2000f8e00ff */
[----:B------:R-:W0:Y:S01]  /*9d330*/  LDCU.64 UR38, c[0x0][0x398] ;  /* 0x00007300ff2677ac */ /* 0x000e220008000a00 */
[----:B-1----:R-:W1:Y:S01]  /*9d340*/  LDC R46, c[0x0][0x3b4] ;  /* 0x0000ed00ff2e7b82 */ /* 0x002e620000000800 */
[----:B----4-:R-:W-:Y:S04]  /*9d350*/  STSM.16.M88.4 [R0], R36 ;  /* 0x0000002400007844 */ /* 0x010fe80000000200 */
[----:B---3--:R-:W-:Y:S04]  /*9d360*/  STL.64 [R1+0x710], R12 ;  /* 0x0007100c01007387 */ /* 0x008fe80000100a00 */
[----:B------:R-:W-:Y:S01]  /*9d370*/  STL.64 [R1+0x718], R14 ;  /* 0x0007180e01007387 */ /* 0x000fe20000100a00 */
[----:B------:R-:W-:-:S03]  /*9d380*/  NOP ;  /* 0x0000000000007918 */ /* 0x000fc60000000000 */
[----:B------:R-:W3:Y:S01]  /*9d390*/  LDS.128 R12, [R0] ;  /* 0x00000000000c7984 */ /* 0x000ee20000000c00 */
[----:B------:R-:W-:-:S03]  /*9d3a0*/  NOP ;  /* 0x0000000000007918 */ /* 0x000fc60000000000 */
[----:B------:R-:W4:Y:S04]  /*9d3b0*/  LDL.LU R47, [R1+0x2d0] ;  /* 0x0002d000012f7983 */ /* 0x000f280000300800 */
[----:B------:R-:W4:Y:S04]  /*9d3c0*/  LDL R4, [R1+0x1a00] ;  /* 0x001a000001047983 */ /* 0x000f280000100800 */
[----:B---3--:R-:W-:Y:S04]  /*9d3d0*/  STL.64 [R1+0x700], R12 ;  /* 0x0007000c01007387 */ /* 0x008fe80000100a00 */
[----:B------:R-:W-:Y:S04]  /*9d3e0*/  STL.64 [R1+0x708], R14 ;  /* 0x0007080e01007387 */ /* 0x000fe80000100a00 */
[----:B--2---:R2:W-:Y:S01]  /*9d3f0*/  STSM.16.M88.4 [R0], R40 ;  /* 0x0000002800007844 */ /* 0x0045e20000000200 */
[----:B------:R-:W-:-:S03]  /*9d400*/  NOP ;  /* 0x0000000000007918 */ /* 0x000fc60000000000 */
[----:B------:R-:W3:Y:S01]  /*9d410*/  LDS.128 R12, [R0] ;  /* 0x00000000000c7984 */ /* 0x000ee20000000c00 */
[----:B------:R-:W-:-:S03]  /*9d420*/  NOP ;  /* 0x0000000000007918 */ /* 0x000fc60000000000 */
[----:B------:R-:W-:Y:S01]  /*9d430*/  STL [R1+0x3378], R57 ;  /* 0x0033783901007387 */ /* 0x000fe20000100800 */
[----:B--2---:R-:W2:Y:S03]  /*9d440*/  LDC R40, c[0x0][0x3b4] ;  /* 0x0000ed00ff287b82 */ /* 0x004ea60000000800 */
[----:B---3--:R-:W-:Y:S04]  /*9d450*/  STL.64 [R1+0x6b0], R12 ;  /* 0x0006b00c01007387 */ /* 0x008fe80000100a00 */
[----:B------:R-:W-:Y:S04]  /*9d460*/  STL.64 [R1+0x6b8], R14 ;  /* 0x0006b80e01007387 */ /* 0x000fe80000100a00 */
[----:B------:R-:W3:Y:S04]  /*9d470*/  LDL.LU R36, [R1+0x2c0] ;  /* 0x0002c00001247983 */ /* 0x000ee80000300800 */
[----:B------:R-:W3:Y:S04]  /*9d480*/  LDL R3, [R1+0x1a04] ;  /* 0x001a040001037983 */ /* 0x000ee80000100800 */
[----:B------:R-:W-:Y:S04]  /*9d490*/  STSM.16.M88.4 [R0], R8 ;  /* 0x0000000800007844 */ /* 0x000fe80000000200 */
[----:B------:R0:W-:Y:S04]  /*9d4a0*/  STL [R1+0x320c], R0 ;  /* 0x00320c0001007387 */ /* 0x0001e80000100800 */
[----:B0-----:R-:W3:Y:S04]  /*9d4b0*/  LDL R0, [R1+0x1a08] ;  /* 0x001a080001007983 */ /* 0x001ee80000100800 */
[----:B------:R-:W3:Y:S01]  /*9d4c0*/  LDL.LU R55, [R1+0x2b0] ;  /* 0x0002b00001377983 */ /* 0x000ee20000300800 */
[C---:B------:R-:W-:Y:S01]  /*9d4d0*/  IMAD R37, R5.reuse, UR8, RZ ;  /* 0x0000000805257c24 */ /* 0x040fe2000f8e02ff */
[----:B------:R-:W-:Y:S01]  /*9d4e0*/  ISETP.GE.AND P0, PT, R5, UR9, PT ;  /* 0x0000000905007c0c */ /* 0x000fe2000bf06270 */
[----:B------:R-:W-:Y:S01]  /*9d4f0*/  IMAD R48, R59, UR21, RZ ;  /* 0x000000153b307c24 */ /* 0x000fe2000f8e02ff */
[----:B------:R-:W0:Y:S01]  /*9d500*/  LDCU.64 UR8, c[0x0][0x390] ;  /* 0x00007200ff0877ac */ /* 0x000e220008000a00 */
[----:B------:R-:W3:Y:S01]  /*9d510*/  LDL.LU R54, [R1+0x2a0] ;  /* 0x0002a00001367983 */ /* 0x000ee20000300800 */
[----:B------:R-:W-:-:S02]  /*9d520*/  LEA R44, P4, R37, UR6, 0x1 ;  /* 0x00000006252c7c11 */ /* 0x000fc4000f8808ff */
[----:B------:R-:W-:Y:S02]  /*9d530*/  ISETP.LT.AND P0, PT, R59, UR34, !P0 ;  /* 0x000000223b007c0c */ /* 0x000fe4000c701270 */
[----:B------:R-:W-:Y:S01]  /*9d540*/  LEA.HI.X.SX32 R45, R37, UR7, 0x1, P4 ;  /* 0x00000007252d7c11 */ /* 0x000fe2000a0f0eff */
[----:B--2---:R-:W-:Y:S01]  /*9d550*/  IMAD R37, R40, 0x40, R37 ;  /* 0x0000004028257824 */ /* 0x004fe200078e0225 */
[----:B------:R-:W2:Y:S01]  /*9d560*/  LDCU.64 UR6, c[0x0][0x390] ;  /* 0x00007200ff0677ac */ /* 0x000ea20008000a00 */
[----:B------:R-:W-:Y:S01]  /*9d570*/  IMAD.WIDE R38, R48, 0x2, R44 ;  /* 0x0000000230267825 */ /* 0x000fe200078e022c */
[----:B------:R-:W-:Y:S02]  /*9d580*/  NOP ;  /* 0x0000000000007918 */ /* 0x000fe40000000000 */
[----:B0-----:R-:W-:-:S05]  /*9d590*/  LEA R40, P6, R37, UR8, 0x1 ;  /* 0x0000000825287c11 */ /* 0x001fca000f8c08ff */
[----:B----4-:R0:W-:Y:S01]  /*9d5a0*/  @P0 STG.E.U16 desc[UR66][R38.64], R47 ;  /* 0x0000002f26000986 */ /* 0x0101e2000c101542 */
[----:B------:R-:W-:Y:S01]  /*9d5b0*/  ISETP.GE.AND P0, PT, R59, UR35, PT ;  /* 0x000000233b007c0c */ /* 0x000fe2000bf06270 */
[----:B------:R-:W4:Y:S01]  /*9d5c0*/  LDCU.64 UR34, c[0x0][0x398] ;  /* 0x00007300ff2277ac */ /* 0x000f220008000a00 */
[C---:B------:R-:W-:Y:S01]  /*9d5d0*/  IMAD R41, R4.reuse, UR24, RZ ;  /* 0x0000001804297c24 */ /* 0x040fe2000f8e02ff */
[----:B------:R-:W-:Y:S01]  /*9d5e0*/  ISETP.GE.AND P4, PT, R4, UR36, PT ;  /* 0x0000002404007c0c */ /* 0x000fe2000bf86270 */
[----:B------:R-:W2:Y:S03]  /*9d5f0*/  LDCU.64 UR36, c[0x0][0x398] ;  /* 0x00007300ff2477ac */ /* 0x000ea60008000a00 */
[----:B------:R-:W-:Y:S02]  /*9d600*/  LEA R42, P5, R41, UR10, 0x1 ;  /* 0x0000000a292a7c11 */ /* 0x000fe4000f8a08ff */
[----:B------:R-:W-:-:S02]  /*9d610*/  ISETP.LT.AND P4, PT, R59, UR13, !P4 ;  /* 0x0000000d3b007c0c */ /* 0x000fc4000e781270 */
[----:B------:R-:W-:Y:S01]  /*9d620*/  LEA.HI.X.SX32 R43, R41, UR11, 0x1, P5 ;  /* 0x0000000b292b7c11 */ /* 0x000fe2000a8f0eff */
[----:B------:R-:W2:Y:S01]  /*9d630*/  LDCU.64 UR10, c[0x0][0x398] ;  /* 0x00007300ff0a77ac */ /* 0x000ea20008000a00 */
[----:B------:R-:W-:Y:S01]  /*9d640*/  LEA.HI.X.SX32 R41, R37, UR9, 0x1, P6 ;  /* 0x0000000925297c11 */ /* 0x000fe2000b0f0eff */
[----:B-1----:R-:W-:Y:S01]  /*9d650*/  IMAD R37, R46, 0x20, R37 ;  /* 0x000000202e257824 */ /* 0x002fe200078e0225 */
[----:B------:R-:W-:Y:S01]  /*9d660*/  PRMT R49, R47, 0x7632, R49 ;  /* 0x000076322f317816 */ /* 0x000fe20000000031 */
[C---:B0-----:R-:W-:Y:S01]  /*9d670*/  IMAD.WIDE R38, R48.reuse, 0x2, R42 ;  /* 0x0000000230267825 */ /* 0x041fe200078e022a */
[----:B------:R-:W0:Y:S03]  /*9d680*/  LDCU.64 UR8, c[0x0][0x398] ;  /* 0x00007300ff0877ac */ /* 0x000e260008000a00 */
[----:B----4-:R-:W-:Y:S02]  /*9d690*/  IMAD.U32 R56, RZ, RZ, UR34 ;  /* 0x00000022ff387e24 */ /* 0x010fe4000f8e00ff */
[----:B------:R-:W-:Y:S01]  /*9d6a0*/  IMAD.WIDE R46, R48, 0x2, R40 ;  /* 0x00000002302e7825 */ /* 0x000fe200078e0228 */
[----:B------:R2:W-:Y:S04]  /*9d6b0*/  @P4 STG.E.U16 desc[UR66][R38.64], R49 ;  /* 0x0000003126004986 */ /* 0x0005e8000c101542 */
[----:B------:R-:W-:Y:S01]  /*9d6c0*/  STL [R1+0x337c], R56 ;  /* 0x00337c3801007387 */ /* 0x000fe20000100800 */
[----:B--2---:R-:W-:-:S04]  /*9d6d0*/  LEA R38, P4, R37, UR6, 0x1 ;  /* 0x0000000625267c11 */ /* 0x004fc8000f8808ff */
[----:B------:R-:W-:Y:S01]  /*9d6e0*/  LEA.HI.X.SX32 R39, R37, UR7, 0x1, P4 ;  /* 0x0000000725277c11 */ /* 0x000fe2000a0f0eff */
[----:B------:R-:W1:Y:S01]  /*9d6f0*/  LDCU.64 UR6, c[0x0][0x398] ;  /* 0x00007300ff0677ac */ /* 0x000e620008000a00 */
[----:B------:R-:W-:Y:S01]  /*9d700*/  ISETP.LT.AND P6, PT, R5, UR30, !P3 ;  /* 0x0000001e05007c0c */ /* 0x000fe2000dfc1270 */
[----:B------:R-:W-:Y:S01]  /*9d710*/  VIADD R37, R48, UR25 ;  /* 0x0000001930257c36 */ /* 0x000fe20008000000 */
[----:B---3--:R-:W-:Y:S02]  /*9d720*/  ISETP.LT.AND P5, PT, R3, UR4, !P0 ;  /* 0x0000000403007c0c */ /* 0x008fe4000c7a1270 */
[----:B------:R-:W-:Y:S01]  /*9d730*/  PRMT R50, R36, 0x7632, R50 ;  /* 0x0000763224327816 */ /* 0x000fe20000000032 */
[----:B-1----:R-:W-:Y:S01]  /*9d740*/  IMAD.U32 R2, RZ, RZ, UR6 ;  /* 0x00000006ff027e24 */ /* 0x002fe2000f8e00ff */
[----:B------:R-:W-:-:S09]  /*9d750*/  PRMT R52, R55, 0x7632, R52 ;  /* 0x0000763237347816 */ /* 0x000fd20000000034 */
[----:B------:R1:W-:Y:S01]  /*9d760*/  @P5 STG.E.U16 desc[UR66][R46.64], R36 ;  /* 0x000000242e005986 */ /* 0x0003e2000c101542 */
[----:B------:R-:W-:Y:S01]  /*9d770*/  ISETP.LT.AND P0, PT, R0, UR31, !P0 ;  /* 0x0000001f00007c0c */ /* 0x000fe2000c701270 */
[----:B------:R-:W-:Y:S01]  /*9d780*/  VIADD R49, R59, 0x4 ;  /* 0x000000043b317836 */ /* 0x000fe20000000000 */
[----:B------:R-:W-:Y:S01]  /*9d790*/  ISETP.LT.AND P4, PT, R4, UR29, !P3 ;  /* 0x0000001d04007c0c */ /* 0x000fe2000df81270 */
[----:B------:R-:W-:Y:S01]  /*9d7a0*/  UMOV UR4, UR35 ;  /* 0x0000002300047c82 */ /* 0x000fe20008000000 */
[----:B------:R-:W-:Y:S01]  /*9d7b0*/  IMAD.U32 R21, RZ, RZ, UR10 ;  /* 0x0000000aff157e24 */ /* 0x000fe2000f8e00ff */
[----:B------:R-:W2:Y:S01]  /*9d7c0*/  LDCU.64 UR24, c[0x0][0x398] ;  /* 0x00007300ff1877ac */ /* 0x000ea20008000a00 */
[----:B-1----:R-:W3:Y:S01]  /*9d7d0*/  LDL.LU R36, [R1+0x2d4] ;  /* 0x0002d40001247983 */ /* 0x002ee20000300800 */
[----:B------:R-:W-:Y:S01]  /*9d7e0*/  IMAD.WIDE R46, R48, 0x2, R38 ;  /* 0x00000002302e7825 */ /* 0x000fe200078e0226 */
[----:B------:R-:W-:Y:S01]  /*9d7f0*/  ISETP.LT.AND P5, PT, R3, UR28, !P3 ;  /* 0x0000001c03007c0c */ /* 0x000fe2000dfa1270 */
[----:B------:R-:W1:Y:S04]  /*9d800*/  LDCU.64 UR28, c[0x0][0x398] ;  /* 0x00007300ff1c77ac */ /* 0x000e680008000a00 */
[----:B------:R4:W-:Y:S01]  /*9d810*/  @P0 STG.E.U16 desc[UR66][R46.64], R50 ;  /* 0x000000322e000986 */ /* 0x0009e2000c101542 */
[----:B------:R-:W0:Y:S03]  /*9d820*/  LDCU.64 UR34, c[0x0][0x398] ;  /* 0x00007300ff2277ac */ /* 0x000e260008000a00 */
[----:B------:R-:W-:Y:S01]  /*9d830*/  STL [R1+0x3380], R2 ;  /* 0x0033800201007387 */ /* 0x000fe20000100800 */
[----:B------:R-:W0:Y:S01]  /*9d840*/  LDCU.64 UR30, c[0x0][0x398] ;  /* 0x00007300ff1e77ac */ /* 0x000e220008000a00 */
[----:B----4-:R-:W-:-:S05]  /*9d850*/  IMAD.WIDE R50, R37, 0x2, R44 ;  /* 0x0000000225327825 */ /* 0x010fca00078e022c */
[----:B------:R4:W-:Y:S04]  /*9d860*/  @P6 STG.E.U16 desc[UR66][R50.64], R55 ;  /* 0x0000003732006986 */ /* 0x0009e8000c101542 */
[----:B----4-:R-:W4:Y:S01]  /*9d870*/  LDL.LU R55, [R1+0x2c4] ;  /* 0x0002c40001377983 */ /* 0x010f220000300800 */
[----:B------:R-:W-:Y:S01]  /*9d880*/  ISETP.GE.AND P0, PT, R49, UR4, PT ;  /* 0x0000000431007c0c */ /* 0x000fe2000bf06270 */
[----:B------:R-:W-:Y:S01]  /*9d890*/  UMOV UR4, UR7 ;  /* 0x0000000700047c82 */ /* 0x000fe20008000000 */
[----:B------:R-:W1:Y:S01]  /*9d8a0*/  LDCU.64 UR6, c[0x0][0x398] ;  /* 0x00007300ff0677ac */ /* 0x000e620008000a00 */
[----:B------:R-:W-:Y:S01]  /*9d8b0*/  IMAD.WIDE R48, R37, 0x2, R42 ;  /* 0x0000000225307825 */ /* 0x000fe200078e022a */
[----:B------:R-:W-:-:S03]  /*9d8c0*/  ISETP.LT.AND P3, PT, R0, UR20, !P3 ;  /* 0x0000001400007c0c */ /* 0x000fc6000df61270 */
[----:B------:R-:W-:Y:S01]  /*9d8d0*/  IMAD.WIDE R46, R37, 0x2, R40 ;  /* 0x00000002252e7825 */ /* 0x000fe200078e0228 */
[----:B------:R-:W-:Y:S01]  /*9d8e0*/  @P4 STG.E.U16 desc[UR66][R48.64], R52 ;  /* 0x0000003430004986 */ /* 0x000fe2000c101542 */
[----:B------:R-:W-:Y:S01]  /*9d8f0*/  ISETP.LT.AND P6, PT, R5, UR19, !P2 ;  /* 0x0000001305007c0c */ /* 0x000fe2000d7c1270 */
[----:B------:R-:W1:Y:S01]  /*9d900*/  LDCU.64 UR20, c[0x0][0x398] ;  /* 0x00007300ff1477ac */ /* 0x000e620008000a00 */
[----:B0-----:R-:W-:Y:S01]  /*9d910*/  MOV.SPILL R2, UR9 ;  /* 0x0000000900027c02 */ /* 0x001fe20009000f00 */
[----:B------:R0:W-:Y:S01]  /*9d920*/  @P5 STG.E.U16 desc[UR66][R46.64], R54 ;  /* 0x000000362e005986 */ /* 0x0001e2000c101542 */
[----:B------:R-:W-:Y:S01]  /*9d930*/  ISETP.LT.AND P4, PT, R4, UR18, !P2 ;  /* 0x0000001204007c0c */ /* 0x000fe2000d781270 */
[----:B------:R-:W2:Y:S02]  /*9d940*/  LDCU.64 UR18, c[0x0][0x398] ;  /* 0x00007300ff1277ac */ /* 0x000ea40008000a00 */
[----:B------:R1:W-:Y:S01]  /*9d950*/  STL [R1+0x7c8], R2 ;  /* 0x0007c80201007387 */ /* 0x0003e20000100800 */
[C---:B0-----:R-:W-:Y:S01]  /*9d960*/  IMAD.WIDE R46, R37.reuse, 0x2, R38 ;  /* 0x00000002252e7825 */ /* 0x041fe200078e0226 */
[----:B------:R-:W-:-:S02]  /*9d970*/  IADD3 R37, PT, PT, R37, UR16, RZ ;  /* 0x0000001025257c10 */ /* 0x000fc4000fffe0ff */
[----:B------:R-:W-:Y:S01]  /*9d980*/  PRMT R49, R54, 0x7632, R49 ;  /* 0x0000763236317816 */ /* 0x000fe20000000031 */
[----:B------:R-:W-:Y:S01]  /*9d990*/  VIADD R48, R59, 0x5 ;  /* 0x000000053b307836 */ /* 0x000fe20000000000 */
[----:B-1----:R-:W-:Y:S01]  /*9d9a0*/  MOV.SPILL R2, UR7 ;  /* 0x0000000700027c02 */ /* 0x002fe20009000f00 */
[----:B------:R-:W2:Y:S01]  /*9d9b0*/  LDL.LU R54, [R1+0x2b4] ;  /* 0x0002b40001367983 */ /* 0x000ea20000300800 */
[C---:B------:R-:W-:Y:S01]  /*9d9c0*/  IMAD.WIDE R50, R37.reuse, 0x2, R44 ;  /* 0x0000000225327825 */ /* 0x040fe200078e022c */
[----:B------:R-:W-:Y:S01]  /*9d9d0*/  UMOV UR7, UR11 ;  /* 0x0000000b00077c82 */ /* 0x000fe20008000000 */
[----:B------:R-:W0:Y:S01]  /*9d9e0*/  LDCU.64 UR10, c[0x0][0x398] ;  /* 0x00007300ff0a77ac */ /* 0x000e220008000a00 */
[----:B------:R-:W-:Y:S04]  /*9d9f0*/  STL [R1+0x7cc], R2 ;  /* 0x0007cc0201007387 */ /* 0x000fe80000100800 */
[----:B------:R1:W-:Y:S01]  /*9da00*/  @P3 STG.E.U16 desc[UR66][R46.64], R49 ;  /* 0x000000312e003986 */ /* 0x0003e2000c101542 */
[----:B------:R-:W-:Y:S01]  /*9da10*/  ISETP.GE.AND P3, PT, R48, UR4, PT ;  /* 0x0000000430007c0c */ /* 0x000fe2000bf66270 */
[----:B------:R-:W2:Y:S02]  /*9da20*/  LDCU UR4, c[0x0][0x3b8] ;  /* 0x00007700ff0477ac */ /* 0x000ea40008000800 */
[----:B------:R-:W-:Y:S01]  /*9da30*/  STL [R1+0x3384], R21 ;  /* 0x0033841501007387 */ /* 0x000fe20000100800 */
[----:B-1----:R-:W-:Y:S01]  /*9da40*/  IMAD.WIDE R48, R37, 0x2, R42 ;  /* 0x0000000225307825 */ /* 0x002fe200078e022a */
[----:B------:R-:W-:Y:S01]  /*9da50*/  ISETP.LT.AND P5, PT, R3, UR17, !P2 ;  /* 0x0000001103007c0c */ /* 0x000fe2000d7a1270 */
[----:B------:R-:W1:Y:S01]  /*9da60*/  LDCU.64 UR16, c[0x0][0x398] ;  /* 0x00007300ff1077ac */ /* 0x000e620008000a00 */
[----:B0-----:R-:W-:Y:S01]  /*9da70*/  MOV.SPILL R2, UR11 ;  /* 0x0000000b00027c02 */ /* 0x001fe20009000f00 */
[----:B------:R-:W-:Y:S01]  /*9da80*/  IMAD.WIDE R46, R37, 0x2, R40 ;  /* 0x00000002252e7825 */ /* 0x000fe200078e0228 */
[----:B------:R-:W-:-:S02]  /*9da90*/  ISETP.LT.AND P2, PT, R0, UR15, !P2 ;  /* 0x0000000f00007c0c */ /* 0x000fc4000d741270 */
[----:B---3--:R-:W-:Y:S01]  /*9daa0*/  PRMT R52, R36, 0x7632, R52 ;  /* 0x0000763224347816 */ /* 0x008fe20000000034 */
[----:B------:R0:W-:Y:S04]  /*9dab0*/  @P6 STG.E.U16 desc[UR66][R50.64], R36 ;  /* 0x0000002432006986 */ /* 0x0001e8000c101542 */
[----:B------:R-:W-:Y:S01]  /*9dac0*/  @P4 STG.E.U16 desc[UR66][R48.64], R52 ;  /* 0x0000003430004986 */ /* 0x000fe2000c101542 */
[----:B------:R-:W-:Y:S01]  /*9dad0*/  ISETP.LT.AND P4, PT, R4, UR12, !P1 ;  /* 0x0000000c04007c0c */ /* 0x000fe2000cf81270 */
[----:B------:R-:W3:Y:S02]  /*9dae0*/  LDCU.64 UR12, c[0x0][0x398] ;  /* 0x00007300ff0c77ac */ /* 0x000ee40008000a00 */
[----:B0-----:R-:W2:Y:S04]  /*9daf0*/  LDL.LU R36, [R1+0x2a4] ;  /* 0x0002a40001247983 */ /* 0x001ea80000300800 */
[----:B------:R3:W-:Y:S02]  /*9db00*/  STL [R1+0x7c4], R2 ;  /* 0x0007c40201007387 */ /* 0x0007e40000100800 */
[----:B---3--:R-:W-:-:S05]  /*9db10*/  MOV.SPILL R2, UR13 ;  /* 0x0000000d00027c02 */ /* 0x008fca0009000f00 */
[----:B------:R-:W-:Y:S01]  /*9db20*/  STL [R1+0x7c0], R2 ;  /* 0x0007c00201007387 */ /* 0x000fe20000100800 */
[----:B----4-:R-:W-:-:S03]  /*9db30*/  PRMT R49, R55, 0x7632, R49 ;  /* 0x0000763237317816 */ /* 0x010fc60000000031 */
[----:B------:R0:W-:Y:S04]  /*9db40*/  @P5 STG.E.U16 desc[UR66][R46.64], R55 ;  /* 0x000000372e005986 */ /* 0x0001e8000c101542 */
[----:B0-----:R-:W3:Y:S01]  /*9db50*/  LDL.LU R55, [R1+0x2d8] ;  /* 0x0002d80001377983 */ /* 0x001ee20000300800 */
[----:B------:R-:W-:-:S04]  /*9db60*/  IMAD.WIDE R46, R37, 0x2, R38 ;  /* 0x00000002252e7825 */ /* 0x000fc800078e0226 */
[----:B------:R-:W-:Y:S01]  /*9db70*/  VIADD R48, R59, 0x6 ;  /* 0x000000063b307836 */ /* 0x000fe20000000000 */
[----:B------:R0:W-:Y:S01]  /*9db80*/  @P2 STG.E.U16 desc[UR66][R46.64], R49 ;  /* 0x000000312e002986 */ /* 0x0001e2000c101542 */
[----:B------:R-:W-:Y:S01]  /*9db90*/  VIADD R37, R37, UR14 ;  /* 0x0000000e25257c36 */ /* 0x000fe20008000000 */
[----:B------:R-:W-:Y:S01]  /*9dba0*/  ISETP.LT.AND P6, PT, R5, UR6, !P1 ;  /* 0x0000000605007c0c */ /* 0x000fe2000cfc1270 */
[----:B------:R-:W4:Y:S01]  /*9dbb0*/  LDCU.64 UR14, c[0x0][0x398] ;  /* 0x00007300ff0e77ac */ /* 0x000f220008000a00 */
[----:B------:R-:W-:Y:S01]  /*9dbc0*/  ISETP.GE.AND P2, PT, R48, UR7, PT ;  /* 0x0000000730007c0c */ /* 0x000fe2000bf46270 */
[----:B------:R-:W0:Y:S01]  /*9dbd0*/  LDCU.64 UR6, c[0x0][0x398] ;  /* 0x00007300ff0677ac */ /* 0x000e220008000a00 */
[----:B----4-:R-:W-:Y:S01]  /*9dbe0*/  MOV.SPILL R2, UR15 ;  /* 0x0000000f00027c02 */ /* 0x010fe20009000f00 */
[----:B0-----:R-:W-:-:S04]  /*9dbf0*/  IMAD.U32 R20, RZ, RZ, UR6 ;  /* 0x00000006ff147e24 */ /* 0x001fc8000f8e00ff */
[----:B------:R1:W-:Y:S04]  /*9dc00*/  STL [R1+0x7bc], R2 ;  /* 0x0007bc0201007387 */ /* 0x0003e80000100800 */
[----:B------:R-:W-:Y:S04]  /*9dc10*/  STL [R1+0x3388], R20 ;  /* 0x0033881401007387 */ /* 0x000fe80000100800 */
[----:B------:R-:W4:Y:S01]  /*9dc20*/  LDL.LU R6, [R1+0x2c8] ;  /* 0x0002c80001067983 */ /* 0x000f220000300800 */
[----:B------:R-:W-:Y:S01]  /*9dc30*/  ISETP.LT.AND P5, PT, R3, UR8, !P1 ;  /* 0x0000000803007c0c */ /* 0x000fe2000cfa1270 */
[----:B------:R-:W-:Y:S01]  /*9dc40*/  IMAD.WIDE R50, R37, 0x2, R44 ;  /* 0x0000000225327825 */ /* 0x000fe200078e022c */
[----:B------:R-:W-:-:S02]  /*9dc50*/  ISETP.LT.AND P1, PT, R0, UR10, !P1 ;  /* 0x0000000a00007c0c */ /* 0x000fc4000cf21270 */
[----:B--2---:R-:W-:Y:S01]  /*9dc60*/  PRMT R52, R54, 0x7632, R52 ;  /* 0x0000763236347816 */ /* 0x004fe20000000034 */
[C---:B------:R-:W-:Y:S01]  /*9dc70*/  IMAD.WIDE R46, R37.reuse, 0x2, R42 ;  /* 0x00000002252e7825 */ /* 0x040fe200078e022a */
[----:B------:R-:W-:Y:S03]  /*9dc80*/  @P6 STG.E.U16 desc[UR66][R50.64], R54 ;  /* 0x0000003632006986 */ /* 0x000fe6000c101542 */
[C---:B------:R-:W-:Y:S01]  /*9dc90*/  IMAD.WIDE R48, R37.reuse, 0x2, R40 ;  /* 0x0000000225307825 */ /* 0x040fe200078e0228 */
[----:B------:R0:W-:Y:S01]  /*9dca0*/  @P4 STG.E.U16 desc[UR66][R46.64], R52 ;  /* 0x000000342e004986 */ /* 0x0001e2000c101542 */
[----:B------:R-:W-:Y:S01]  /*9dcb0*/  UMOV UR6, UR7 ;  /* 0x0000000700067c82 */ /* 0x000fe20008000000 */
[----:B-1----:R-:W-:Y:S01]  /*9dcc0*/  MOV.SPILL R2, UR17 ;  /* 0x0000001100027c02 */ /* 0x002fe20009000f00 */
[----:B------:R-:W1:Y:S01]  /*9dcd0*/  LDCU.64 UR8, c[0x0][0x398] ;  /* 0x00007300ff0877ac */ /* 0x000e620008000a00 */
[----:B0-----:R-:W-:Y:S01]  /*9dce0*/  IMAD.WIDE R46, R37, 0x2, R38 ;  /* 0x00000002252e7825 */ /* 0x001fe200078e0226 */
[----:B------:R-:W-:-:S02]  /*9dcf0*/  ISETP.LT.AND P6, PT, R5, UR12, !P0 ;  /* 0x0000000c05007c0c */ /* 0x000fc4000c7c1270 */
[----:B------:R0:W-:Y:S01]  /*9dd00*/  STL [R1+0x7b8], R2 ;  /* 0x0007b80201007387 */ /* 0x0001e20000100800 */
[----:B------:R-:W-:Y:S01]  /*9dd10*/  ISETP.LT.AND P4, PT, R4, UR22, !P0 ;  /* 0x0000001604007c0c */ /* 0x000fe2000c781270 */
[----:B------:R-:W-:Y:S01]  /*9dd20*/  VIADD R37, R37, UR23 ;  /* 0x0000001725257c36 */ /* 0x000fe20008000000 */
[----:B------:R-:W2:Y:S01]  /*9dd30*/  LDCU.64 UR22, c[0x0][0x398] ;  /* 0x00007300ff1677ac */ /* 0x000ea20008000a00 */
[----:B------:R-:W4:Y:S02]  /*9dd40*/  LDL.LU R54, [R1+0x2b8] ;  /* 0x0002b80001367983 */ /* 0x000f240000300800 */
[----:B------:R-:W-:Y:S01]  /*9dd50*/  IMAD.WIDE R50, R37, 0x2, R44 ;  /* 0x0000000225327825 */ /* 0x000fe200078e022c */
[----:B------:R-:W-:Y:S01]  /*9dd60*/  MOV.SPILL R19, UR35 ;  /* 0x0000002300137c02 */ /* 0x000fe20009000f00 */
[----:B------:R-:W1:Y:S01]  /*9dd70*/  LDCU.64 UR12, c[0x0][0x398] ;  /* 0x00007300ff0c77ac */ /* 0x000e620008000a00 */
[----:B0-----:R-:W-:-:S05]  /*9dd80*/  MOV.SPILL R2, UR21 ;  /* 0x0000001500027c02 */ /* 0x001fca0009000f00 */
[----:B------:R-:W-:Y:S04]  /*9dd90*/  STL [R1+0x7b0], R2 ;  /* 0x0007b00201007387 */ /* 0x000fe80000100800 */
[----:B------:R0:W-:Y:S02]  /*9dda0*/  @P5 STG.E.U16 desc[UR66][R48.64], R36 ;  /* 0x0000002430005986 */ /* 0x0001e4000c101542 */
[----:B0-----:R-:W-:Y:S01]  /*9ddb0*/  PRMT R49, R36, 0x7632, R49 ;  /* 0x0000763224317816 */ /* 0x001fe20000000031 */
[----:B------:R-:W-:-:S04]  /*9ddc0*/  VIADD R48, R59, 0x7 ;  /* 0x000000073b307836 */ /* 0x000fc80000000000 */
[----:B------:R-:W-:Y:S01]  /*9ddd0*/  @P1 STG.E.U16 desc[UR66][R46.64], R49 ;  /* 0x000000312e001986 */ /* 0x000fe2000c101542 */
[----:B------:R-:W-:Y:S01]  /*9dde0*/  ISETP.GE.AND P1, PT, R48, UR6, PT ;  /* 0x0000000630007c0c */ /* 0x000fe2000bf26270 */
[----:B------:R-:W0:Y:S01]  /*9ddf0*/  LDCU.64 UR6, c[0x0][0x398] ;  /* 0x00007300ff0677ac */ /* 0x000e220008000a00 */
[----:B------:R-:W-:-:S05]  /*9de00*/  MOV.SPILL R36, UR19 ;  /* 0x0000001300247c02 */ /* 0x000fca0009000f00 */
[----:B------:R-:W-:Y:S01]  /*9de10*/  STL [R1+0x32c8], R36 ;  /* 0x0032c82401007387 */ /* 0x000fe20000100800 */
[----:B0-----:R-:W-:Y:S01]  /*9de20*/  IMAD.U32 R27, RZ, RZ, UR6 ;  /* 0x00000006ff1b7e24 */ /* 0x001fe2000f8e00ff */
[----:B---3--:R-:W-:Y:S02]  /*9de30*/  PRMT R52, R55, 0x7632, R52 ;  /* 0x0000763237347816 */ /* 0x008fe40000000034 */
[----:B------:R0:W-:Y:S04]  /*9de40*/  @P6 STG.E.U16 desc[UR66][R50.64], R55 ;  /* 0x0000003732006986 */ /* 0x0001e8000c101542 */
[----:B------:R-:W-:Y:S04]  /*9de50*/  STL [R1+0x338c], R27 ;  /* 0x00338c1b01007387 */ /* 0x000fe80000100800 */
[----:B0-----:R-:W3:Y:S01]  /*9de60*/  LDL.LU R55, [R1+0x2a8] ;  /* 0x0002a80001377983 */ /* 0x001ee20000300800 */
[----:B------:R-:W-:Y:S01]  /*9de70*/  ISETP.LT.AND P5, PT, R3, UR14, !P0 ;  /* 0x0000000e03007c0c */ /* 0x000fe2000c7a1270 */
[----:B------:R-:W-:Y:S01]  /*9de80*/  IMAD.WIDE R46, R37, 0x2, R42 ;  /* 0x00000002252e7825 */ /* 0x000fe200078e022a */
[----:B------:R-:W-:-:S03]  /*9de90*/  ISETP.LT.AND P0, PT, R0, UR16, !P0 ;  /* 0x0000001000007c0c */ /* 0x000fc6000c701270 */
[C---:B------:R-:W-:Y:S01]  /*9dea0*/  IMAD.WIDE R48, R37.reuse, 0x2, R40 ;  /* 0x0000000225307825 */ /* 0x040fe200078e0228 */
[----:B------:R0:W-:Y:S01]  /*9deb0*/  @P4 STG.E.U16 desc[UR66][R46.64], R52 ;  /* 0x000000342e004986 */ /* 0x0001e2000c101542 */
[----:B------:R-:W-:Y:S01]  /*9dec0*/  UMOV UR6, UR7 ;  /* 0x0000000700067c82 */ /* 0x000fe20008000000 */
[----:B------:R-:W-:Y:S01]  /*9ded0*/  ISETP.LT.AND P4, PT, R4, UR26, !P3 ;  /* 0x0000001a04007c0c */ /* 0x000fe2000df81270 */
[----:B------:R-:W1:Y:S01]  /*9dee0*/  LDCU.64 UR16, c[0x0][0x398] ;  /* 0x00007300ff1077ac */ /* 0x000e620008000a00 */
[----:B--2---:R-:W-:Y:S02]  /*9def0*/  MOV.SPILL R2, UR23 ;  /* 0x0000001700027c02 */ /* 0x004fe40009000f00 */
[----:B------:R-:W-:Y:S01]  /*9df00*/  MOV.SPILL R36, UR25 ;  /* 0x0000001900247c02 */ /* 0x000fe20009000f00 */
[----:B------:R-:W2:Y:S01]  /*9df10*/  LDCU UR14, c[0x0][0x398] ;  /* 0x00007300ff0e77ac */ /* 0x000ea20008000800 */
[C---:B0-----:R-:W-:Y:S01]  /*9df20*/  IMAD.WIDE R46, R37.reuse, 0x2, R38 ;  /* 0x00000002252e7825 */ /* 0x041fe200078e0226 */
[----:B----4-:R0:W-:Y:S03]  /*9df30*/  @P5 STG.E.U16 desc[UR66][R48.64], R6 ;  /* 0x0000000630005986 */ /* 0x0101e6000c101542 */
[----:B------:R-:W-:Y:S01]  /*9df40*/  VIADD R37, R37, UR27 ;  /* 0x0000001b25257c36 */ /* 0x000fe20008000000 */
[----:B------:R-:W4:Y:S01]  /*9df50*/  LDCU.64 UR26, c[0x0][0x398] ;  /* 0x00007300ff1a77ac */ /* 0x000f220008000a00 */
[----:B0-----:R-:W-:Y:S01]  /*9df60*/  PRMT R49, R6, 0x7632, R49 ;  /* 0x0000763206317816 */ /* 0x001fe20000000031 */
[----:B------:R-:W-:-:S04]  /*9df70*/  VIADD R48, R59, 0x8 ;  /* 0x000000083b307836 */ /* 0x000fc80000000000 */
[----:B------:R-:W-:Y:S01]  /*9df80*/  @P0 STG.E.U16 desc[UR66][R46.64], R49 ;  /* 0x000000312e000986 */ /* 0x000fe2000c101542 */
[----:B------:R-:W-:Y:S01]  /*9df90*/  ISETP.GE.AND P0, PT, R48, UR6, PT ;  /* 0x0000000630007c0c */ /* 0x000fe2000bf06270 */
[----:B------:R-:W0:Y:S02]  /*9dfa0*/  LDCU.64 UR6, c[0x0][0x398] ;  /* 0x00007300ff0677ac */ /* 0x000e240008000a00 */
[----:B------:R4:W-:Y:S04]  /*9dfb0*/  STL [R1+0x7ac], R2 ;  /* 0x0007ac0201007387 */ /* 0x0009e80000100800 */
[----:B------:R1:W-:Y:S01]  /*9dfc0*/  STL [R1+0x32cc], R36 ;  /* 0x0032cc2401007387 */ /* 0x0003e20000100800 */
[----:B----4-:R-:W-:Y:S02]  /*9dfd0*/  MOV.SPILL R2, UR27 ;  /* 0x0000001b00027c02 */ /* 0x010fe40009000f00 */
[----:B-1----:R-:W-:Y:S01]  /*9dfe0*/  MOV.SPILL R36, UR29 ;  /* 0x0000001d00247c02 */ /* 0x002fe20009000f00 */
[----:B0-----:R-:W-:-:S02]  /*9dff0*/  IMAD.U32 R26, RZ, RZ, UR6 ;  /* 0x00000006ff1a7e24 */ /* 0x001fc4000f8e00ff */
[----:B------:R-:W-:Y:S04]  /*9e000*/  STL [R1+0x7a4], R2 ;  /* 0x0007a40201007387 */ /* 0x000fe80000100800 */
[----:B------:R-:W-:Y:S04]  /*9e010*/  STL [R1+0x3390], R26 ;  /* 0x0033901a01007387 */ /* 0x000fe80000100800 */
[----:B------:R-:W4:Y:S04]  /*9e020*/  LDL.LU R4, [R1+0x2dc] ;  /* 0x0002dc0001047983 */ /* 0x000f280000300800 */
[----:B------:R0:W-:Y:S04]  /*9e030*/  STL [R1+0x32d4], R36 ;  /* 0x0032d42401007387 */ /* 0x0001e80000100800 */
[----:B0-----:R-:W2:Y:S01]  /*9e040*/  LDL R36, [R1+0x1a00] ;  /* 0x001a000001247983 */ /* 0x001ea20000100800 */
[----:B------:R-:W-:-:S02]  /*9e050*/  ISETP.LT.AND P6, PT, R5, UR18, !P3 ;  /* 0x0000001205007c0c */ /* 0x000fc4000dfc1270 */
[----:B------:R-:W-:Y:S01]  /*9e060*/  ISETP.LT.AND P5, PT, R3, UR20, !P3 ;  /* 0x0000001403007c0c */ /* 0x000fe2000dfa1270 */
[----:B------:R-:W-:Y:S01]  /*9e070*/  IMAD.WIDE R50, R37, 0x2, R44 ;  /* 0x0000000225327825 */ /* 0x000fe200078e022c */
[----:B------:R-:W-:-:S03]  /*9e080*/  PRMT R52, R54, 0x7632, R52 ;  /* 0x0000763236347816 */ /* 0x000fc60000000034 */
[----:B------:R-:W-:-:S04]  /*9e090*/  IMAD.WIDE R46, R37, 0x2, R42 ;  /* 0x00000002252e7825 */ /* 0x000fc800078e022a */
[----:B------:R-:W-:Y:S02]  /*9e0a0*/  IMAD.WIDE R48, R37, 0x2, R40 ;  /* 0x0000000225307825 */ /* 0x000fe400078e0228 */
[----:B------:R-:W-:Y:S04]  /*9e0b0*/  @P6 STG.E.U16 desc[UR66][R50.64], R54 ;  /* 0x0000003632006986 */ /* 0x000fe8000c101542 */
[----:B------:R-:W-:Y:S04]  /*9e0c0*/  @P4 STG.E.U16 desc[UR66][R46.64], R52 ;  /* 0x000000342e004986 */ /* 0x000fe8000c101542 */
[----:B------:R-:W-:Y:S04]  /*9e0d0*/  STL [R1+0x3394], R19 ;  /* 0x0033941301007387 */ /* 0x000fe80000100800 */
[----:B---3--:R0:W-:Y:S02]  /*9e0e0*/  @P5 STG.E.U16 desc[UR66][R48.64], R55 ;  /* 0x0000003730005986 */ /* 0x0081e4000c101542 */
[----:B0-----:R-:W-:-:S02]  /*9e0f0*/  PRMT R49, R55, 0x7632, R49 ;  /* 0x0000763237317816 */ /* 0x001fc40000000031 */
[----:B------:R-:W3:Y:S01]  /*9e100*/  LDL.LU R55, [R1+0x2cc] ;  /* 0x0002cc0001377983 */ /* 0x000ee20000300800 */
[C---:B------:R-:W-:Y:S01]  /*9e110*/  IMAD.WIDE R46, R37.reuse, 0x2, R38 ;  /* 0x00000002252e7825 */ /* 0x040fe200078e0226 */
[----:B------:R-:W-:Y:S01]  /*9e120*/  ISETP.LT.AND P3, PT, R0, UR22, !P3 ;  /* 0x0000001600007c0c */ /* 0x000fe2000df61270 */
[----:B------:R-:W-:Y:S01]  /*9e130*/  UMOV UR6, UR7 ;  /* 0x0000000700067c82 */ /* 0x000fe20008000000 */
[----:B------:R-:W-:Y:S01]  /*9e140*/  MOV.SPILL R7, UR31 ;  /* 0x0000001f00077c02 */ /* 0x000fe20009000f00 */
[----:B------:R-:W-:Y:S01]  /*9e150*/  VIADD R37, R37, UR33 ;  /* 0x0000002125257c36 */ /* 0x000fe20008000000 */
[----:B------:R-:W3:Y:S01]  /*9e160*/  LDL.LU R54, [R1+0x2bc] ;  /* 0x0002bc0001367983 */ /* 0x000ee20000300800 */
[----:B------:R-:W-:-:S03]  /*9e170*/  VIADD R48, R59, 0x9 ;  /* 0x000000093b307836 */ /* 0x000fc60000000000 */
[----:B------:R-:W-:Y:S05]  /*9e180*/  STL [R1+0x3398], R7 ;  /* 0x0033980701007387 */ /* 0x000fea0000100800 */
[----:B------:R0:W-:Y:S01]  /*9e190*/  @P3 STG.E.U16 desc[UR66][R46.64], R49 ;  /* 0x000000312e003986 */ /* 0x0001e2000c101542 */
[----:B------:R-:W-:Y:S01]  /*9e1a0*/  ISETP.GE.AND P3, PT, R48, UR6, PT ;  /* 0x0000000630007c0c */ /* 0x000fe2000bf66270 */
[----:B------:R-:W1:Y:S01]  /*9e1b0*/  LDCU.64 UR6, c[0x0][0x398] ;  /* 0x00007300ff0677ac */ /* 0x000e620008000a00 */
[----:B------:R-:W-:Y:S02]  /*9e1c0*/  ISETP.LT.AND P6, PT, R5, UR24, !P2 ;  /* 0x0000001805007c0c */ /* 0x000fe4000d7c1270 */
[----:B------:R-:W-:Y:S01]  /*9e1d0*/  ISETP.LT.AND P5, PT, R3, UR26, !P2 ;  /* 0x0000001a03007c0c */ /* 0x000fe2000d7a1270 */
[----:B0-----:R-:W-:Y:S01]  /*9e1e0*/  IMAD.WIDE R46, R37, 0x2, R44 ;  /* 0x00000002252e7825 */ /* 0x001fe200078e022c */
[----:B--2---:R-:W-:Y:S01]  /*9e1f0*/  ISETP.LT.AND P4, PT, R36, UR32, !P2 ;  /* 0x0000002024007c0c */ /* 0x004fe2000d781270 */
[----:B------:R-:W0:Y:S02]  /*9e200*/  LDCU.64 UR32, c[0x0][0x398] ;  /* 0x00007300ff2077ac */ /* 0x000e240008000a00 */
[----:B0-----:R-:W-:-:S05]  /*9e210*/  MOV.SPILL R11, UR33 ;  /* 0x00000021000b7c02 */ /* 0x001fca0009000f00 */
[----:B------:R0:W-:Y:S04]  /*9e220*/  STL [R1+0x339c], R11 ;  /* 0x00339c0b01007387 */ /* 0x0001e80000100800 */
[----:B0-----:R-:W2:Y:S01]  /*9e230*/  LDL R11, [R1+0x19fc] ;  /* 0x0019fc00010b7983 */ /* 0x001ea20000100800 */
[----:B-1----:R-:W-:Y:S01]  /*9e240*/  IMAD.U32 R25, RZ, RZ, UR6 ;  /* 0x00000006ff197e24 */ /* 0x002fe2000f8e00ff */
[----:B----4-:R-:W-:Y:S02]  /*9e250*/  PRMT R50, R4, 0x7632, R50 ;  /* 0x0000763204327816 */ /* 0x010fe40000000032 */
[----:B------:R0:W-:Y:S04]  /*9e260*/  @P6 STG.E.U16 desc[UR66][R46.64], R4 ;  /* 0x000000042e006986 */ /* 0x0001e8000c101542 */
[----:B------:R-:W-:Y:S01]  /*9e270*/  STL [R1+0x33a0], R25 ;  /* 0x0033a01901007387 */ /* 0x000fe20000100800 */
[----:B------:R-:W-:Y:S01]  /*9e280*/  IMAD.WIDE R48, R37, 0x2, R42 ;  /* 0x0000000225307825 */ /* 0x000fe200078e022a */
[----:B------:R-:W-:-:S02]  /*9e290*/  MOV.SPILL R6, UR41 ;  /* 0x0000002900067c02 */ /* 0x000fc40009000f00 */
[----:B0-----:R-:W4:Y:S01]  /*9e2a0*/  LDL.LU R4, [R1+0x2ac] ;  /* 0x0002ac0001047983 */ /* 0x001f220000300800 */
[----:B------:R-:W-:-:S03]  /*9e2b0*/  IMAD.WIDE R46, R37, 0x2, R40 ;  /* 0x00000002252e7825 */ /* 0x000fc600078e0228 */
[----:B------:R3:W-:Y:S04]  /*9e2c0*/  @P4 STG.E.U16 desc[UR66][R48.64], R50 ;  /* 0x0000003230004986 */ /* 0x0007e8000c101542 */
[----:B------:R-:W-:Y:S01]  /*9e2d0*/  STL [R1+0x33a4], R6 ;  /* 0x0033a40601007387 */ /* 0x000fe20000100800 */
[----:B---3--:R-:W-:-:S03]  /*9e2e0*/  PRMT R49, R55, 0x7632, R49 ;  /* 0x0000763237317816 */ /* 0x008fc60000000031 */
[----:B------:R0:W-:Y:S04]  /*9e2f0*/  @P5 STG.E.U16 desc[UR66][R46.64], R55 ;  /* 0x000000372e005986 */ /* 0x0001e8000c101542 */
[----:B0-----:R-:W3:Y:S01]  /*9e300*/  LDL.LU R55, [R1+0x290] ;  /* 0x0002900001377983 */ /* 0x001ee20000300800 */
[----:B------:R-:W-:Y:S01]  /*9e310*/  ISETP.LT.AND P2, PT, R0, UR28, !P2 ;  /* 0x0000001c00007c0c */ /* 0x000fe2000d741270 */
[----:B------:R-:W-:Y:S01]  /*9e320*/  IMAD.WIDE R46, R37, 0x2, R38 ;  /* 0x00000002252e7825 */ /* 0x000fe200078e0226 */
[----:B------:R-:W-:-:S03]  /*9e330*/  ISETP.LT.AND P5, PT, R36, UR43, !P1 ;  /* 0x0000002b24007c0c */ /* 0x000fc6000cfa1270 */
[----:B------:R-:W-:Y:S01]  /*9e340*/  VIADD R37, R37, UR42 ;  /* 0x0000002a25257c36 */ /* 0x000fe20008000000 */
[----:B------:R-:W-:Y:S01]  /*9e350*/  UMOV UR6, UR7 ;  /* 0x0000000700067c82 */ /* 0x000fe20008000000 */
[----:B------:R-:W-:Y:S01]  /*9e360*/  VIADD R48, R59, 0xa ;  /* 0x0000000a3b307836 */ /* 0x000fe20000000000 */
[----:B------:R-:W-:-:S05]  /*9e370*/  ISETP.LT.AND P6, PT, R3, UR32, !P1 ;  /* 0x0000002003007c0c */ /* 0x000fca000cfc1270 */
[----:B------:R0:W-:Y:S01]  /*9e380*/  @P2 STG.E.U16 desc[UR66][R46.64], R49 ;  /* 0x000000312e002986 */ /* 0x0001e2000c101542 */
[----:B------:R-:W-:Y:S01]  /*9e390*/  PRMT R52, R54, 0x7632, R52 ;  /* 0x0000763236347816 */ /* 0x000fe20000000034 */
[----:B------:R-:W1:Y:S01]  /*9e3a0*/  LDCU.64 UR42, c[0x0][0x398] ;  /* 0x00007300ff2a77ac */ /* 0x000e620008000a00 */
[----:B------:R-:W-:Y:S01]  /*9e3b0*/  ISETP.GE.AND P2, PT, R48, UR6, PT ;  /* 0x0000000630007c0c */ /* 0x000fe2000bf46270 */
[C---:B------:R-:W-:Y:S01]  /*9e3c0*/  IMAD.WIDE R50, R37.reuse, 0x2, R40 ;  /* 0x0000000225327825 */ /* 0x040fe200078e0228 */
[----:B------:R-:W1:Y:S03]  /*9e3d0*/  LDCU.64 UR6, c[0x0][0x398] ;  /* 0x00007300ff0677ac */ /* 0x000e660008000a00 */
[----:B0-----:R-:W-:-:S04]  /*9e3e0*/  IMAD.WIDE R46, R37, 0x2, R44 ;  /* 0x00000002252e7825 */ /* 0x001fc800078e022c */
[----:B------:R-:W-:Y:S01]  /*9e3f0*/  IMAD.WIDE R48, R37, 0x2, R42 ;  /* 0x0000000225307825 */ /* 0x000fe200078e022a */
[----:B--2---:R-:W-:Y:S02]  /*9e400*/  ISETP.LT.AND P4, PT, R11, UR30, !P1 ;  /* 0x0000001e0b007c0c */ /* 0x004fe4000cf81270 */
[----:B------:R-:W-:-:S11]  /*9e410*/  ISETP.LT.AND P1, PT, R0, UR34, !P1 ;  /* 0x0000002200007c0c */ /* 0x000fd6000cf21270 */
[----:B------:R0:W-:Y:S01]  /*9e420*/  @P4 STG.E.U16 desc[UR66][R46.64], R54 ;  /* 0x000000362e004986 */ /* 0x0001e2000c101542 */
[----:B------:R-:W-:-:S03]  /*9e430*/  ISETP.LT.AND P4, PT, R11, UR36, !P0 ;  /* 0x000000240b007c0c */ /* 0x000fc6000c781270 */
[----:B------:R4:W-:Y:S04]  /*9e440*/  @P5 STG.E.U16 desc[UR66][R48.64], R52 ;  /* 0x0000003430005986 */ /* 0x0009e8000c101542 */
[----:B0-----:R-:W2:Y:S01]  /*9e450*/  LDL.LU R54, [R1+0x280] ;  /* 0x0002800001367983 */ /* 0x001ea20000300800 */
[----:B------:R-:W-:Y:S01]  /*9e460*/  IMAD.WIDE R46, R37, 0x2, R38 ;  /* 0x00000002252e7825 */ /* 0x000fe200078e0226 */
[----:B----4-:R-:W-:-:S03]  /*9e470*/  PRMT R48, R4, 0x7632, R48 ;  /* 0x0000763204307816 */ /* 0x010fc60000000030 */
[----:B------:R-:W-:Y:S01]  /*9e480*/  VIADD R37, R37, UR47 ;  /* 0x0000002f25257c36 */ /* 0x000fe20008000000 */
[----:B------:R-:W-:Y:S04]  /*9e490*/  @P6 STG.E.U16 desc[UR66][R50.64], R4 ;  /* 0x0000000432006986 */ /* 0x000fe8000c101542 */
[----:B------:R0:W-:Y:S04]  /*9e4a0*/  @P1 STG.E.U16 desc[UR66][R46.64], R48 ;  /* 0x000000302e001986 */ /* 0x0001e8000c101542 */
[----:B------:R-:W4:Y:S01]  /*9e4b0*/  LDL.LU R12, [R1+0x270] ;  /* 0x00027000010c7983 */ /* 0x000f220000300800 */
[----:B0-----:R-:W-:Y:S01]  /*9e4c0*/  IMAD.WIDE R46, R37, 0x2, R44 ;  /* 0x00000002252e7825 */ /* 0x001fe200078e022c */
[----:B---3--:R-:W-:-:S04]  /*9e4d0*/  PRMT R53, R55, 0x7632, R53 ;  /* 0x0000763237357816 */ /* 0x008fc80000000035 */
[----:B------:R0:W-:Y:S04]  /*9e4e0*/  @P4 STG.E.U16 desc[UR66][R46.64], R55 ;  /* 0x000000372e004986 */ /* 0x0001e8000c101542 */
[----:B0-----:R-:W3:Y:S01]  /*9e4f0*/  LDL.LU R55, [R1+0x260] ;  /* 0x0002600001377983 */ /* 0x001ee20000300800 */
[----:B------:R-:W-:Y:S02]  /*9e500*/  ISETP.LT.AND P6, PT, R36, UR46, !P0 ;  /* 0x0000002e24007c0c */ /* 0x000fe4000c7c1270 */
[----:B------:R-:W-:Y:S01]  /*9e510*/  ISETP.LT.AND P5, PT, R3, UR38, !P0 ;  /* 0x0000002603007c0c */ /* 0x000fe2000c7a1270 */
[C---:B------:R-:W-:Y:S01]  /*9e520*/  IMAD.WIDE R48, R37.reuse, 0x2, R42 ;  /* 0x0000000225307825 */ /* 0x040fe200078e022a */
[----:B------:R-:W-:Y:S01]  /*9e530*/  ISETP.LT.AND P0, PT, R0, UR40, !P0 ;  /* 0x0000002800007c0c */ /* 0x000fe2000c701270 */
[----:B------:R-:W0:Y:S02]  /*9e540*/  LDCU.64 UR46, c[0x0][0x398] ;  /* 0x00007300ff2e77ac */ /* 0x000e240008000a00 */
[----:B------:R-:W-:Y:S01]  /*9e550*/  IMAD.WIDE R50, R37, 0x2, R40 ;  /* 0x0000000225327825 */ /* 0x000fe200078e0228 */
[----:B-1----:R-:W-:-:S05]  /*9e560*/  ISETP.LT.AND P4, PT, R11, UR42, !P3 ;  /* 0x0000002a0b007c0c */ /* 0x002fca000df81270 */
[----:B------:R1:W-:Y:S01]  /*9e570*/  @P6 STG.E.U16 desc[UR66][R48.64], R53 ;  /* 0x0000003530006986 */ /* 0x0003e2000c101542 */
[----:B------:R-:W-:Y:S01]  /*9e580*/  ISETP.LT.AND P6, PT, R36, UR50, !P3 ;  /* 0x0000003224007c0c */ /* 0x000fe2000dfc1270 */
[----:B------:R-:W-:-:S04]  /*9e590*/  IMAD.WIDE R46, R37, 0x2, R38 ;  /* 0x00000002252e7825 */ /* 0x000fc800078e0226 */
[----:B------:R-:W-:Y:S01]  /*9e5a0*/  VIADD R37, R37, UR51 ;  /* 0x0000003325257c36 */ /* 0x000fe20008000000 */
[----:B------:R-:W0:Y:S01]  /*9e5b0*/  LDCU.64 UR50, c[0x0][0x398] ;  /* 0x00007300ff3277ac */ /* 0x000e220008000a00 */
[----:B--2---:R2:W-:Y:S01]  /*9e5c0*/  @P5 STG.E.U16 desc[UR66][R50.64], R54 ;  /* 0x0000003632005986 */ /* 0x0045e2000c101542 */
[----:B-1----:R-:W-:Y:S02]  /*9e5d0*/  PRMT R48, R54, 0x7632, R48 ;  /* 0x0000763236307816 */ /* 0x002fe40000000030 */
[----:B------:R-:W-:Y:S01]  /*9e5e0*/  ISETP.LT.AND P5, PT, R3, UR5, !P3 ;  /* 0x0000000503007c0c */ /* 0x000fe2000dfa1270 */
[----:B--2---:R-:W2:Y:S04]  /*9e5f0*/  LDL.LU R54, [R1+0x294] ;  /* 0x0002940001367983 */ /* 0x004ea80000300800 */
[----:B------:R-:W2:Y:S01]  /*9e600*/  LDL.LU R16, [R1+0x284] ;  /* 0x0002840001107983 */ /* 0x000ea20000300800 */
[----:B----4-:R-:W-:-:S03]  /*9e610*/  PRMT R53, R12, 0x7632, R53 ;  /* 0x000076320c357816 */ /* 0x010fc60000000035 */
[----:B------:R1:W-:Y:S01]  /*9e620*/  @P0 STG.E.U16 desc[UR66][R46.64], R48 ;  /* 0x000000302e000986 */ /* 0x0003e2000c101542 */
[----:B------:R-:W-:-:S04]  /*9e630*/  IMAD.WIDE R50, R37, 0x2, R40 ;  /* 0x0000000225327825 */ /* 0x000fc800078e0228 */
[----:B-1----:R-:W-:-:S04]  /*9e640*/  IMAD.WIDE R46, R37, 0x2, R44 ;  /* 0x00000002252e7825 */ /* 0x002fc800078e022c */
[----:B------:R-:W-:Y:S01]  /*9e650*/  IMAD.WIDE R48, R37, 0x2, R42 ;  /* 0x0000000225307825 */ /* 0x000fe200078e022a */
[----:B------:R-:W-:Y:S04]  /*9e660*/  @P4 STG.E.U16 desc[UR66][R46.64], R12 ;  /* 0x0000000c2e004986 */ /* 0x000fe8000c101542 */
[----:B------:R1:W-:Y:S04]  /*9e670*/  @P6 STG.E.U16 desc[UR66][R48.64], R53 ;  /* 0x0000003530006986 */ /* 0x0003e8000c101542 */
[----:B---3--:R3:W-:Y:S01]  /*9e680*/  @P5 STG.E.U16 desc[UR66][R50.64], R55 ;  /* 0x0000003732005986 */ /* 0x0087e2000c101542 */
[----:B-1----:R-:W-:-:S03]  /*9e690*/  PRMT R48, R55, 0x7632, R48 ;  /* 0x0000763237307816 */ /* 0x002fc60000000030 */
[----:B---3--:R-:W3:Y:S01]  /*9e6a0*/  LDL.LU R55, [R1+0x274] ;  /* 0x0002740001377983 */ /* 0x008ee20000300800 */
[----:B------:R-:W-:Y:S02]  /*9e6b0*/  ISETP.LT.AND P3, PT, R0, UR44, !P3 ;  /* 0x0000002c00007c0c */ /* 0x000fe4000df61270 */
[----:B0-----:R-:W-:Y:S01]  /*9e6c0*/  ISETP.LT.AND P4, PT, R11, UR46, !P2 ;  /* 0x0000002e0b007c0c */ /* 0x001fe2000d781270 */
[C---:B------:R-:W-:Y:S01]  /*9e6d0*/  IMAD.WIDE R46, R37.reuse, 0x2, R38 ;  /* 0x00000002252e7825 */ /* 0x040fe200078e0226 */
[----:B------:R-:W-:Y:S01]  /*9e6e0*/  IADD3 R37, PT, PT, R37, UR56, RZ ;  /* 0x0000003825257c10 */ /* 0x000fe2000fffe0ff */
[----:B------:R-:W0:Y:S01]  /*9e6f0*/  LDCU.64 UR56, c[0x0][0x398] ;  /* 0x00007300ff3877ac */ /* 0x000e220008000a00 */
[----:B------:R-:W-:Y:S01]  /*9e700*/  ISETP.LT.AND P6, PT, R36, UR54, !P2 ;  /* 0x0000003624007c0c */ /* 0x000fe2000d7c1270 */
[----:B------:R-:W-:Y:S01]  /*9e710*/  VIADD R52, R59, 0xb ;  /* 0x0000000b3b347836 */ /* 0x000fe20000000000 */
[----:B------:R-:W-:-:S05]  /*9e720*/  ISETP.LT.AND P5, PT, R3, UR55, !P2 ;  /* 0x0000003703007c0c */ /* 0x000fca000d7a1270 */
[----:B------:R1:W-:Y:S01]  /*9e730*/  @P3 STG.E.U16 desc[UR66][R46.64], R48 ;  /* 0x000000302e003986 */ /* 0x0003e2000c101542 */
[----:B------:R-:W-:Y:S01]  /*9e740*/  IMAD.U32 R24, RZ, RZ, UR6 ;  /* 0x00000006ff187e24 */ /* 0x000fe2000f8e00ff */
[----:B------:R-:W-:Y:S01]  /*9e750*/  UMOV UR6, UR7 ;  /* 0x0000000700067c82 */ /* 0x000fe20008000000 */
[----:B------:R-:W-:Y:S01]  /*9e760*/  ISETP.LT.AND P2, PT, R0, UR48, !P2 ;  /* 0x0000003000007c0c */ /* 0x000fe2000d741270 */
[C---:B------:R-:W-:Y:S01]  /*9e770*/  IMAD.WIDE R50, R37.reuse, 0x2, R40 ;  /* 0x0000000225327825 */ /* 0x040fe200078e0228 */
[----:B------:R-:W-:Y:S01]  /*9e780*/  ISETP.GE.AND P1, PT, R52, UR6, PT ;  /* 0x0000000634007c0c */ /* 0x000fe2000bf26270 */
[----:B------:R-:W4:Y:S01]  /*9e790*/  LDCU.64 UR6, c[0x0][0x398] ;  /* 0x00007300ff0677ac */ /* 0x000f220008000a00 */
[----:B------:R-:W0:Y:S01]  /*9e7a0*/  LDCU.64 UR54, c[0x0][0x398] ;  /* 0x00007300ff3677ac */ /* 0x000e220008000a00 */
[----:B-1----:R-:W-:-:S04]  /*9e7b0*/  IMAD.WIDE R46, R37, 0x2, R44 ;  /* 0x00000002252e7825 */ /* 0x002fc800078e022c */
[----:B------:R-:W-:Y:S01]  /*9e7c0*/  IMAD.WIDE R48, R37, 0x2, R42 ;  /* 0x0000000225307825 */ /* 0x000fe200078e022a */
[----:B--2---:R-:W-:Y:S01]  /*9e7d0*/  PRMT R53, R54, 0x7632, R53 ;  /* 0x0000763236357816 */ /* 0x004fe20000000035 */
[----:B------:R1:W-:Y:S01]  /*9e7e0*/  @P4 STG.E.U16 desc[UR66][R46.64], R54 ;  /* 0x000000362e004986 */ /* 0x0003e2000c101542 */
[----:B------:R-:W-:-:S03]  /*9e7f0*/  ISETP.LT.AND P4, PT, R11, UR50, !P1 ;  /* 0x000000320b007c0c */ /* 0x000fc6000cf81270 */
[----:B------:R2:W-:Y:S04]  /*9e800*/  @P6 STG.E.U16 desc[UR66][R48.64], R53 ;  /* 0x0000003530006986 */ /* 0x0005e8000c101542 */
[----:B-1----:R-:W4:Y:S01]  /*9e810*/  LDL.LU R54, [R1+0x264] ;  /* 0x0002640001367983 */ /* 0x002f220000300800 */
[----:B------:R-:W-:Y:S01]  /*9e820*/  IMAD.WIDE R46, R37, 0x2, R38 ;  /* 0x00000002252e7825 */ /* 0x000fe200078e0226 */
[----:B--2---:R-:W-:-:S03]  /*9e830*/  PRMT R48, R16, 0x7632, R48 ;  /* 0x0000763210307816 */ /* 0x004fc60000000030 */
[----:B------:R-:W-:Y:S01]  /*9e840*/  VIADD R37, R37, UR60 ;  /* 0x0000003c25257c36 */ /* 0x000fe20008000000 */
[----:B------:R-:W-:Y:S01]  /*9e850*/  @P5 STG.E.U16 desc[UR66][R50.64], R16 ;  /* 0x0000001032005986 */ /* 0x000fe2000c101542 */
[----:B---3--:R-:W-:-:S03]  /*9e860*/  PRMT R53, R55, 0x7632, R53 ;  /* 0x0000763237357816 */ /* 0x008fc60000000035 */
[----:B------:R1:W-:Y:S01]  /*9e870*/  @P2 STG.E.U16 desc[UR66][R46.64], R48 ;  /* 0x000000302e002986 */ /* 0x0003e2000c101542 */
[----:B------:R-:W-:Y:S01]  /*9e880*/  ISETP.LT.AND P6, PT, R36, UR58, !P1 ;  /* 0x0000003a24007c0c */ /* 0x000fe2000cfc1270 */
[----:B------:R-:W-:Y:S01]  /*9e890*/  VIADD R52, R59, 0xc ;  /* 0x0000000c3b347836 */ /* 0x000fe20000000000 */
[----:B------:R-:W2:Y:S01]  /*9e8a0*/  LDCU.64 UR60, c[0x0][0x398] ;  /* 0x00007300ff3c77ac */ /* 0x000ea20008000a00 */
[----:B------:R-:W3:Y:S01]  /*9e8b0*/  LDL.LU R22, [R1+0x298] ;  /* 0x0002980001167983 */ /* 0x000ee20000300800 */
[----:B-1----:R-:W-:-:S05]  /*9e8c0*/  IMAD.WIDE R46, R37, 0x2, R44 ;  /* 0x00000002252e7825 */ /* 0x002fca00078e022c */
[----:B------:R1:W-:Y:S04]  /*9e8d0*/  @P4 STG.E.U16 desc[UR66][R46.64], R55 ;  /* 0x000000372e004986 */ /* 0x0003e8000c101542 */
[----:B-1----:R-:W2:Y:S01]  /*9e8e0*/  LDL.LU R55, [R1+0x288] ;  /* 0x0002880001377983 */ /* 0x002ea20000300800 */
[----:B------:R-:W-:Y:S01]  /*9e8f0*/  ISETP.LT.AND P5, PT, R3, UR59, !P1 ;  /* 0x0000003b03007c0c */ /* 0x000fe2000cfa1270 */
[C---:B------:R-:W-:Y:S02]  /*9e900*/  IMAD.WIDE R48, R37.reuse, 0x2, R42 ;  /* 0x0000000225307825 */ /* 0x040fe400078e022a */
[----:B------:R-:W2:Y:S02]  /*9e910*/  LDL.LU R32, [R1+0x278] ;  /* 0x0002780001207983 */ /* 0x000ea40000300800 */
[----:B------:R-:W-:Y:S01]  /*9e920*/  IMAD.WIDE R50, R37, 0x2, R40 ;  /* 0x0000000225327825 */ /* 0x000fe200078e0228 */
[----:B------:R-:W-:Y:S01]  /*9e930*/  ISETP.LT.AND P1, PT, R0, UR52, !P1 ;  /* 0x0000003400007c0c */ /* 0x000fe2000cf21270 */
[----:B------:R1:W-:Y:S01]  /*9e940*/  @P6 STG.E.U16 desc[UR66][R48.64], R53 ;  /* 0x0000003530006986 */ /* 0x0003e2000c101542 */
[----:B------:R-:W1:Y:S01]  /*9e950*/  LDCU.64 UR58, c[0x0][0x398] ;  /* 0x00007300ff3a77ac */ /* 0x000e620008000a00 */
[----:B----4-:R-:W-:Y:S01]  /*9e960*/  IMAD.U32 R31, RZ, RZ, UR6 ;  /* 0x00000006ff1f7e24 */ /* 0x010fe2000f8e00ff */
[----:B------:R-:W-:-:S02]  /*9e970*/  UMOV UR6, UR7 ;  /* 0x0000000700067c82 */ /* 0x000fc40008000000 */
[----:B------:R-:W-:Y:S01]  /*9e980*/  ISETP.GE.AND P0, PT, R52, UR6, PT ;  /* 0x0000000634007c0c */ /* 0x000fe2000bf06270 */
[----:B------:R-:W-:Y:S01]  /*9e990*/  IMAD.WIDE R46, R37, 0x2, R38 ;  /* 0x00000002252e7825 */ /* 0x000fe200078e0226 */
[----:B------:R-:W4:Y:S02]  /*9e9a0*/  LDCU.64 UR6, c[0x0][0x398] ;  /* 0x00007300ff0677ac */ /* 0x000f240008000a00 */
[----:B0-----:R-:W-:Y:S02]  /*9e9b0*/  ISETP.LT.AND P4, PT, R11, UR54, !P0 ;  /* 0x000000360b007c0c */ /* 0x001fe4000c781270 */
[----:B------:R-:W-:Y:S01]  /*9e9c0*/  ISETP.LT.AND P6, PT, R36, UR62, !P0 ;  /* 0x0000003e24007c0c */ /* 0x000fe2000c7c1270 */
[----:B------:R-:W-:Y:S01]  /*9e9d0*/  VIADD R37, R37, UR64 ;  /* 0x0000004025257c36 */ /* 0x000fe20008000000 */
[----:B------:R0:W-:Y:S01]  /*9e9e0*/  @P5 STG.E.U16 desc[UR66][R50.64], R54 ;  /* 0x0000003632005986 */ /* 0x0001e2000c101542 */
[----:B-1----:R-:W-:Y:S02]  /*9e9f0*/  PRMT R48, R54, 0x7632, R48 ;  /* 0x0000763236307816 */ /* 0x002fe40000000030 */
[----:B------:R-:W-:-:S02]  /*9ea00*/  ISETP.LT.AND P5, PT, R3, UR63, !P0 ;  /* 0x0000003f03007c0c */ /* 0x000fc4000c7a1270 */
[----:B---3--:R-:W-:Y:S01]  /*9ea10*/  PRMT R53, R22, 0x7632, R53 ;  /* 0x0000763216357816 */ /* 0x008fe20000000035 */
[----:B0-----:R-:W3:Y:S01]  /*9ea20*/  LDL.LU R54, [R1+0x268] ;  /* 0x0002680001367983 */ /* 0x001ee20000300800 */
[----:B------:R-:W-:-:S03]  /*9ea30*/  IMAD.WIDE R50, R37, 0x2, R40 ;  /* 0x0000000225327825 */ /* 0x000fc600078e0228 */
[----:B------:R0:W-:Y:S01]  /*9ea40*/  @P1 STG.E.U16 desc[UR66][R46.64], R48 ;  /* 0x000000302e001986 */ /* 0x0001e2000c101542 */
[----:B------:R-:W-:Y:S01]  /*9ea50*/  VIADD R52, R59, 0xd ;  /* 0x0000000d3b347836 */ /* 0x000fe20000000000 */
[----:B----4-:R-:W-:Y:S01]  /*9ea60*/  UMOV UR5, UR7 ;  /* 0x0000000700057c82 */ /* 0x010fe20008000000 */
[----:B------:R-:W-:Y:S01]  /*9ea70*/  IMAD.U32 R30, RZ, RZ, UR6 ;  /* 0x00000006ff1e7e24 */ /* 0x000fe2000f8e00ff */
[----:B------:R-:W-:Y:S01]  /*9ea80*/  ISETP.LT.AND P0, PT, R0, UR56, !P0 ;  /* 0x0000003800007c0c */ /* 0x000fe2000c701270 */
[----:B------:R-:W1:Y:S01]  /*9ea90*/  LDCU.64 UR6, c[0x0][0x398] ;  /* 0x00007300ff0677ac */ /* 0x000e620008000a00 */
[----:B------:R-:W4:Y:S01]  /*9eaa0*/  LDCU.64 UR62, c[0x0][0x398] ;  /* 0x00007300ff3e77ac */ /* 0x000f220008000a00 */
[----:B0-----:R-:W-:-:S04]  /*9eab0*/  IMAD.WIDE R46, R37, 0x2, R44 ;  /* 0x00000002252e7825 */ /* 0x001fc800078e022c */
[----:B------:R-:W-:Y:S01]  /*9eac0*/  IMAD.WIDE R48, R37, 0x2, R42 ;  /* 0x0000000225307825 */ /* 0x000fe200078e022a */
[----:B------:R-:W-:Y:S04]  /*9ead0*/  @P4 STG.E.U16 desc[UR66][R46.64], R22 ;  /* 0x000000162e004986 */ /* 0x000fe8000c101542 */
[----:B------:R0:W-:Y:S04]  /*9eae0*/  @P6 STG.E.U16 desc[UR66][R48.64], R53 ;  /* 0x0000003530006986 */ /* 0x0001e8000c101542 */
[----:B--2---:R2:W-:Y:S01]  /*9eaf0*/  @P5 STG.E.U16 desc[UR66][R50.64], R55 ;  /* 0x0000003732005986 */ /* 0x0045e2000c101542 */
[----:B0-----:R-:W-:-:S03]  /*9eb00*/  PRMT R48, R55, 0x7632, R48 ;  /* 0x0000763237307816 */ /* 0x001fc60000000030 */
[----:B--2---:R-:W2:Y:S01]  /*9eb10*/  LDL.LU R55, [R1+0x29c] ;  /* 0x00029c0001377983 */ /* 0x004ea20000300800 */
[----:B------:R-:W-:Y:S01]  /*9eb20*/  ISETP.GE.AND P3, PT, R52, UR5, PT ;  /* 0x0000000534007c0c */ /* 0x000fe2000bf66270 */
[----:B------:R-:W-:-:S03]  /*9eb30*/  IMAD.WIDE R46, R37, 0x2, R38 ;  /* 0x00000002252e7825 */ /* 0x000fc600078e0226 */
[----:B------:R-:W-:Y:S02]  /*9eb40*/  ISETP.LT.AND P4, PT, R11, UR58, !P3 ;  /* 0x0000003a0b007c0c */ /* 0x000fe4000df81270 */
[----:B------:R-:W-:Y:S02]  /*9eb50*/  ISETP.LT.AND P5, PT, R36, UR65, !P3 ;  /* 0x0000004124007c0c */ /* 0x000fe4000dfa1270 */
[----:B------:R-:W-:Y:S01]  /*9eb60*/  ISETP.LT.AND P6, PT, R3, UR68, !P3 ;  /* 0x0000004403007c0c */ /* 0x000fe2000dfc1270 */
[----:B------:R-:W-:Y:S01]  /*9eb70*/  VIADD R37, R37, UR69 ;  /* 0x0000004525257c36 */ /* 0x000fe20008000000 */
[----:B------:R0:W-:Y:S01]  /*9eb80*/  @P0 STG.E.U16 desc[UR66][R46.64], R48 ;  /* 0x000000302e000986 */ /* 0x0001e2000c101542 */
[----:B------:R-:W-:Y:S01]  /*9eb90*/  PRMT R53, R32, 0x7632, R53 ;  /* 0x0000763220357816 */ /* 0x000fe20000000035 */
[----:B------:R-:W-:Y:S01]  /*9eba0*/  VIADD R52, R59, 0xe ;  /* 0x0000000e3b347836 */ /* 0x000fe20000000000 */
[----:B-1----:R-:W-:Y:S01]  /*9ebb0*/  UMOV UR5, UR7 ;  /* 0x0000000700057c82 */ /* 0x002fe20008000000 */
[----:B------:R-:W-:Y:S01]  /*9ebc0*/  IMAD.WIDE R50, R37, 0x2, R40 ;  /* 0x0000000225327825 */ /* 0x000fe200078e0228 */
[----:B------:R-:W-:Y:S01]  /*9ebd0*/  ISETP.LT.AND P3, PT, R0, UR60, !P3 ;  /* 0x0000003c00007c0c */ /* 0x000fe2000df61270 */
[----:B------:R-:W-:-:S02]  /*9ebe0*/  UMOV UR48, UR9 ;  /* 0x0000000900307c82 */ /* 0x000fc40008000000 */
[----:B------:R-:W-:Y:S01]  /*9ebf0*/  IMAD.U32 R29, RZ, RZ, UR6 ;  /* 0x00000006ff1d7e24 */ /* 0x000fe2000f8e00ff */
[----:B------:R-:W-:Y:S01]  /*9ec00*/  UMOV UR52, UR13 ;  /* 0x0000000d00347c82 */ /* 0x000fe20008000000 */
[----:B------:R-:W-:Y:S01]  /*9ec10*/  UMOV UR11, UR16 ;  /* 0x00000010000b7c82 */ /* 0x000fe20008000000 */
[----:B------:R-:W-:Y:S01]  /*9ec20*/  UMOV UR56, UR17 ;  /* 0x0000001100387c82 */ /* 0x000fe20008000000 */
[C---:B0-----:R-:W-:Y:S01]  /*9ec30*/  IMAD.WIDE R46, R37.reuse, 0x2, R44 ;  /* 0x00000002252e7825 */ /* 0x041fe200078e022c */
[----:B------:R-:W-:Y:S01]  /*9ec40*/  MOV.SPILL R18, UR55 ;  /* 0x0000003700127c02 */ /* 0x000fe20009000f00 */
[----:B------:R-:W0:Y:S02]  /*9ec50*/  LDCU.64 UR6, c[0x0][0x398] ;  /* 0x00007300ff0677ac */ /* 0x000e240008000a00 */
[----:B------:R-:W-:Y:S01]  /*9ec60*/  IMAD.WIDE R48, R37, 0x2, R42 ;  /* 0x0000000225307825 */ /* 0x000fe200078e022a */
[----:B------:R1:W-:Y:S01]  /*9ec70*/  @P4 STG.E.U16 desc[UR66][R46.64], R32 ;  /* 0x000000202e004986 */ /* 0x0003e2000c101542 */
[----:B------:R-:W-:Y:S01]  /*9ec80*/  ISETP.GE.AND P2, PT, R52, UR5, PT ;  /* 0x0000000534007c0c */ /* 0x000fe2000bf46270 */
[----:B------:R-:W2:Y:S02]  /*9ec90*/  LDCU.64 UR16, c[0x0][0x398] ;  /* 0x00007300ff1077ac */ /* 0x000ea40008000a00 */
[----:B------:R0:W-:Y:S01]  /*9eca0*/  @P5 STG.E.U16 desc[UR66][R48.64], R53 ;  /* 0x0000003530005986 */ /* 0x0001e2000c101542 */
[----:B----4-:R-:W-:Y:S01]  /*9ecb0*/  ISETP.LT.AND P4, PT, R11, UR62, !P2 ;  /* 0x0000003e0b007c0c */ /* 0x010fe2000d781270 */
[----:B------:R-:W4:Y:S01]  /*9ecc0*/  LDCU.64 UR68, c[0x0][0x398] ;  /* 0x00007300ff4477ac */ /* 0x000f220008000a00 */
[----:B------:R-:W-:-:S02]  /*9ecd0*/  MOV.SPILL R17, UR61 ;  /* 0x0000003d00117c02 */ /* 0x000fc40009000f00 */
[----:B------:R-:W-:Y:S01]  /*9ece0*/  MOV.SPILL R12, UR57 ;  /* 0x00000039000c7c02 */ /* 0x000fe20009000f00 */
[----:B------:R-:W2:Y:S01]  /*9ecf0*/  LDCU.64 UR64, c[0x0][0x398] ;  /* 0x00007300ff4077ac */ /* 0x000ea20008000a00 */
[----:B-1----:R-:W-:-:S04]  /*9ed00*/  IMAD.WIDE R46, R37, 0x2, R38 ;  /* 0x00000002252e7825 */ /* 0x002fc800078e0226 */
[----:B------:R-:W-:Y:S01]  /*9ed10*/  VIADD R37, R37, UR71 ;  /* 0x0000004725257c36 */ /* 0x000fe20008000000 */
[----:B0-----:R-:W-:Y:S01]  /*9ed20*/  UMOV UR5, UR7 ;  /* 0x0000000700057c82 */ /* 0x001fe20008000000 */
[----:B------:R-:W-:Y:S01]  /*9ed30*/  UMOV UR7, UR8 ;  /* 0x0000000800077c82 */ /* 0x000fe20008000000 */
[----:B------:R-:W0:Y:S01]  /*9ed40*/  LDCU.64 UR8, c[0x0][0x398] ;  /* 0x00007300ff0877ac */ /* 0x000e220008000a00 */
[----:B---3--:R1:W-:Y:S01]  /*9ed50*/  @P6 STG.E.U16 desc[UR66][R50.64], R54 ;  /* 0x0000003632006986 */ /* 0x0083e2000c101542 */
[----:B------:R-:W-:-:S03]  /*9ed60*/  PRMT R48, R54, 0x7632, R48 ;  /* 0x0000763236307816 */ /* 0x000fc60000000030 */
[----:B-1----:R-:W3:Y:S04]  /*9ed70*/  LDL.LU R54, [R1+0x28c] ;  /* 0x00028c0001367983 */ /* 0x002ee80000300800 */
[----:B------:R1:W-:Y:S04]  /*9ed80*/  @P3 STG.E.U16 desc[UR66][R46.64], R48 ;  /* 0x000000302e003986 */ /* 0x0003e8000c101542 */
[----:B------:R-:W4:Y:S01]  /*9ed90*/  LDL.LU R2, [R1+0x27c] ;  /* 0x00027c0001027983 */ /* 0x000f220000300800 */
[----:B-1----:R-:W-:Y:S01]  /*9eda0*/  IMAD.WIDE R46, R37, 0x2, R44 ;  /* 0x00000002252e7825 */ /* 0x002fe200078e022c */
[----:B--2---:R-:W-:-:S04]  /*9edb0*/  PRMT R51, R55, 0x7632, R51 ;  /* 0x0000763237337816 */ /* 0x004fc80000000033 */
[----:B------:R1:W-:Y:S04]  /*9edc0*/  @P4 STG.E.U16 desc[UR66][R46.64], R55 ;  /* 0x000000372e004986 */ /* 0x0003e8000c101542 */
[----:B-1----:R-:W2:Y:S01]  /*9edd0*/  LDL.LU R55, [R1+0x26c] ;  /* 0x00026c0001377983 */ /* 0x002ea20000300800 */
[----:B------:R-:W-:Y:S01]  /*9ede0*/  IMAD.U32 R28, RZ, RZ, UR6 ;  /* 0x00000006ff1c7e24 */ /* 0x000fe2000f8e00ff */
[----:B0-----:R-:W-:Y:S01]  /*9edf0*/  UMOV UR6, UR9 ;  /* 0x0000000900067c82 */ /* 0x001fe20008000000 */
[----:B------:R-:W-:Y:S01]  /*9ee00*/  IMAD.U32 R35, RZ, RZ, UR8 ;  /* 0x00000008ff237e24 */ /* 0x000fe2000f8e00ff */
[----:B------:R-:W0:Y:S01]  /*9ee10*/  LDCU.64 UR8, c[0x0][0x398] ;  /* 0x00007300ff0877ac */ /* 0x000e220008000a00 */
[----:B------:R-:W-:-:S05]  /*9ee20*/  VIADD R52, R59, 0xf ;  /* 0x0000000f3b347836 */ /* 0x000fca0000000000 */
[----:B------:R-:W-:Y:S01]  /*9ee30*/  ISETP.GE.AND P1, PT, R52, UR5, PT ;  /* 0x0000000534007c0c */ /* 0x000fe2000bf26270 */
[----:B0-----:R-:W-:Y:S01]  /*9ee40*/  IMAD.U32 R33, RZ, RZ, UR8 ;  /* 0x00000008ff217e24 */ /* 0x001fe2000f8e00ff */
[----:B------:R-:W-:Y:S01]  /*9ee50*/  UMOV UR5, UR9 ;  /* 0x0000000900057c82 */ /* 0x000fe20008000000 */
[----:B------:R-:W0:Y:S01]  /*9ee60*/  LDCU.64 UR8, c[0x0][0x398] ;  /* 0x00007300ff0877ac */ /* 0x000e220008000a00 */
[----:B------:R-:W-:Y:S01]  /*9ee70*/  VIADD R50, R59, 0x11 ;  /* 0x000000113b327836 */ /* 0x000fe20000000000 */
[----:B0-----:R-:W-:Y:S01]  /*9ee80*/  UMOV UR50, UR9 ;  /* 0x0000000900327c82 */ /* 0x001fe20008000000 */
[----:B------:R-:W0:Y:S01]  /*9ee90*/  LDCU UR9, c[0x0][0x3b8] ;  /* 0x00007700ff0977ac */ /* 0x000e220008000800 */
[----:B------:R-:W-:Y:S02]  /*9eea0*/  ISETP.LT.AND P5, PT, R36, UR70, !P2 ;  /* 0x0000004624007c0c */ /* 0x000fe4000d7a1270 */
[----:B------:R-:W-:Y:S02]  /*9eeb0*/  ISETP.GE.AND P3, PT, R50, UR5, PT ;  /* 0x0000000532007c0c */ /* 0x000fe4000bf66270 */
[----:B------:R-:W-:Y:S01]  /*9eec0*/  ISETP.LT.AND P6, PT, R3, UR72, !P2 ;  /* 0x0000004803007c0c */ /* 0x000fe2000d7c1270 */
[----:B------:R-:W-:Y:S01]  /*9eed0*/  IMAD.WIDE R48, R37, 0x2, R42 ;  /* 0x0000000225307825 */ /* 0x000fe200078e022a */
[----:B------:R-:W-:Y:S01]  /*9eee0*/  ISETP.LT.AND P2, PT, R0, UR7, !P2 ;  /* 0x0000000700007c0c */ /* 0x000fe2000d741270 */
[----:B------:R-:W-:-:S02]  /*9eef0*/  UMOV UR10, UR8 ;  /* 0x00000008000a7c82 */ /* 0x000fc40008000000 */
[C---:B------:R-:W-:Y:S01]  /*9ef00*/  IMAD.WIDE R46, R37.reuse, 0x2, R40 ;  /* 0x00000002252e7825 */ /* 0x040fe200078e0228 */
[----:B------:R-:W-:Y:S01]  /*9ef10*/  UMOV UR58, UR17 ;  /* 0x00000011003a7c82 */ /* 0x000fe20008000000 */
[----:B------:R-:W-:Y:S01]  /*9ef20*/  MOV.SPILL R34, UR50 ;  /* 0x0000003200227c02 */ /* 0x000fe20009000f00 */
[----:B------:R-:W1:Y:S01]  /*9ef30*/  LDCU.64 UR70, c[0x0][0x398] ;  /* 0x00007300ff4677ac */ /* 0x000e620008000a00 */
[----:B0-----:R-:W-:Y:S01]  /*9ef40*/  VIADD R50, R37, UR9 ;  /* 0x0000000925327c36 */ /* 0x001fe20008000000 */
[----:B------:R-:W0:Y:S01]  /*9ef50*/  LDCU UR9, c[0x0][0x398] ;  /* 0x00007300ff0977ac */ /* 0x000e220008000800 */
[----:B------:R1:W-:Y:S01]  /*9ef60*/  @P5 STG.E.U16 desc[UR66][R48.64], R51 ;  /* 0x0000003330005986 */ /* 0x0003e2000c101542 */
[----:B------:R-:W-:Y:S02]  /*9ef70*/  ISETP.LT.AND P4, PT, R11, UR10, !P1 ;  /* 0x0000000a0b007c0c */ /* 0x000fe4000cf81270 */
[----:B------:R-:W-:Y:S01]  /*9ef80*/  ISETP.LT.AND P5, PT, R36, UR76, !P1 ;  /* 0x0000004c24007c0c */ /* 0x000fe2000cfa1270 */
[----:B-1----:R-:W-:Y:S01]  /*9ef90*/  IMAD.WIDE R48, R37, 0x2, R38 ;  /* 0x0000000225307825 */ /* 0x002fe200078e0226 */
[----:B---3--:R-:W-:Y:S01]  /*9efa0*/  PRMT R51, R54, 0x7632, R51 ;  /* 0x0000763236337816 */ /* 0x008fe20000000033 */
[----:B------:R1:W-:Y:S04]  /*9efb0*/  @P6 STG.E.U16 desc[UR66][R46.64], R54 ;  /* 0x000000362e006986 */ /* 0x0003e8000c101542 */
[----:B------:R3:W-:Y:S01]  /*9efc0*/  @P2 STG.E.U16 desc[UR66][R48.64], R51 ;  /* 0x0000003330002986 */ /* 0x0007e2000c101542 */
[----:B0-----:R-:W-:Y:S01]  /*9efd0*/  ISETP.LT.AND P2, PT, R3, UR9, !P1 ;  /* 0x0000000903007c0c */ /* 0x001fe2000cf41270 */
[----:B-1----:R-:W-:-:S02]  /*9efe0*/  IMAD.WIDE R46, R50, 0x2, R44 ;  /* 0x00000002322e7825 */ /* 0x002fc400078e022c */
[----:B------:R-:W2:Y:S02]  /*9eff0*/  LDL.LU R54, [R1+0x250] ;  /* 0x0002500001367983 */ /* 0x000ea40000300800 */
[----:B---3--:R-:W-:Y:S01]  /*9f000*/  IMAD.WIDE R48, R50, 0x2, R42 ;  /* 0x0000000232307825 */ /* 0x008fe200078e022a */
[----:B----4-:R-:W-:Y:S01]  /*9f010*/  PRMT R51, R2, 0x7632, R51 ;  /* 0x0000763202337816 */ /* 0x010fe20000000033 */
[----:B------:R0:W-:Y:S04]  /*9f020*/  @P4 STG.E.U16 desc[UR66][R46.64], R2 ;  /* 0x000000022e004986 */ /* 0x0001e8000c101542 */
[----:B------:R-:W-:Y:S01]  /*9f030*/  @P5 STG.E.U16 desc[UR66][R48.64], R51 ;  /* 0x0000003330005986 */ /* 0x000fe2000c101542 */
[----:B0-----:R-:W-:Y:S01]  /*9f040*/  IMAD.WIDE R46, R50, 0x2, R40 ;  /* 0x00000002322e7825 */ /* 0x001fe200078e0228 */
[----:B--2---:R-:W-:-:S04]  /*9f050*/  PRMT R53, R55, 0x7632, R53 ;  /* 0x0000763237357816 */ /* 0x004fc80000000035 */
[----:B------:R0:W-:Y:S04]  /*9f060*/  @P2 STG.E.U16 desc[UR66][R46.64], R55 ;  /* 0x000000372e002986 */ /* 0x0001e8000c101542 */
[----:B0-----:R-:W2:Y:S01]  /*9f070*/  LDL.LU R55, [R1+0x240] ;  /* 0x0002400001377983 */ /* 0x001ea20000300800 */
[----:B------:R-:W-:Y:S01]  /*9f080*/  UMOV UR8, UR12 ;  /* 0x0000000c00087c82 */ /* 0x000fe20008000000 */
[----:B------:R-:W0:Y:S01]  /*9f090*/  LDCU.64 UR12, c[0x0][0x398] ;  /* 0x00007300ff0c77ac */ /* 0x000e220008000a00 */
[----:B------:R-:W-:Y:S01]  /*9f0a0*/  VIADD R37, R59, 0x12 ;  /* 0x000000123b257836 */ /* 0x000fe20000000000 */
[----:B0-----:R-:W-:-:S04]  /*9f0b0*/  UMOV UR7, UR13 ;  /* 0x0000000d00077c82 */ /* 0x001fc80008000000 */
[----:B------:R-:W-:Y:S01]  /*9f0c0*/  ISETP.GE.AND P6, PT, R37, UR7, PT ;  /* 0x0000000725007c0c */ /* 0x000fe2000bfc6270 */
[----:B------:R-:W-:Y:S01]  /*9f0d0*/  UMOV UR7, UR16 ;  /* 0x0000001000077c82 */ /* 0x000fe20008000000 */
[----:B------:R-:W0:Y:S01]  /*9f0e0*/  LDCU.64 UR16, c[0x0][0x398] ;  /* 0x00007300ff1077ac */ /* 0x000e220008000a00 */
[----:B------:R-:W-:Y:S01]  /*9f0f0*/  MOV.SPILL R32, UR52 ;  /* 0x0000003400207c02 */ /* 0x000fe20009000f00 */
[----:B------:R-:W-:Y:S01]  /*9f100*/  UMOV UR50, UR12 ;  /* 0x0000000c00327c82 */ /* 0x000fe20008000000 */
[----:B------:R-:W1:Y:S01]  /*9f110*/  LDCU.64 UR12, c[0x0][0x398] ;  /* 0x00007300ff0c77ac */ /* 0x000e620008000a00 */
[----:B------:R-:W-:Y:S01]  /*9f120*/  ISETP.LT.AND P1, PT, R0, UR8, !P1 ;  /* 0x0000000800007c0c */ /* 0x000fe2000cf21270 */
[----:B------:R-:W-:Y:S01]  /*9f130*/  VIADD R52, R59, 0x10 ;  /* 0x000000103b347836 */ /* 0x000fe20000000000 */
[----:B0-----:R-:W-:Y:S01]  /*9f140*/  UMOV UR8, UR17 ;  /* 0x0000001100087c82 */ /* 0x001fe20008000000 */
[----:B------:R-:W-:Y:S01]  /*9f150*/  UMOV UR52, UR16 ;  /* 0x0000001000347c82 */ /* 0x000fe20008000000 */
[----:B------:R-:W0:Y:S02]  /*9f160*/  LDCU.64 UR16, c[0x0][0x398] ;  /* 0x00007300ff1077ac */ /* 0x000e240008000a00 */
[----:B------:R-:W-:Y:S01]  /*9f170*/  ISETP.GE.AND P0, PT, R52, UR6, PT ;  /* 0x0000000634007c0c */ /* 0x000fe2000bf06270 */
[----:B-1----:R-:W-:Y:S01]  /*9f180*/  UMOV UR5, UR12 ;  /* 0x0000000c00057c82 */ /* 0x002fe20008000000 */
[----:B0-----:R-:W-:-:S02]  /*9f190*/  UMOV UR60, UR17 ;  /* 0x00000011003c7c82 */ /* 0x001fc40008000000 */
[----:B------:R-:W-:Y:S01]  /*9f1a0*/  ISETP.LT.AND P5, PT, R11, UR5, !P0 ;  /* 0x000000050b007c0c */ /* 0x000fe2000c7a1270 */
[----:B------:R-:W-:Y:S01]  /*9f1b0*/  UMOV UR5, UR16 ;  /* 0x0000001000057c82 */ /* 0x000fe20008000000 */
[----:B------:R-:W0:Y:S01]  /*9f1c0*/  LDCU.64 UR16, c[0x0][0x398] ;  /* 0x00007300ff1077ac */ /* 0x000e220008000a00 */
[----:B------:R-:W-:Y:S01]  /*9f1d0*/  IMAD.WIDE R46, R50, 0x2, R38 ;  /* 0x00000002322e7825 */ /* 0x000fe200078e0226 */
[----:B------:R-:W-:-:S03]  /*9f1e0*/  ISETP.LT.AND P4, PT, R36, UR73, !P0 ;  /* 0x0000004924007c0c */ /* 0x000fc6000c781270 */
[----:B------:R-:W-:Y:S01]  /*9f1f0*/  VIADD R37, R50, UR74 ;  /* 0x0000004a32257c36 */ /* 0x000fe20008000000 */
[----:B------:R1:W-:Y:S01]  /*9f200*/  @P1 STG.E.U16 desc[UR66][R46.64], R53 ;  /* 0x000000352e001986 */ /* 0x0003e2000c101542 */
[----:B------:R-:W-:Y:S01]  /*9f210*/  MOV.SPILL R58, UR50 ;  /* 0x00000032003a7c02 */ /* 0x000fe20009000f00 */
[----:B------:R-:W3:Y:S01]  /*9f220*/  LDCU UR6, c[0x0][0x398] ;  /* 0x00007300ff0677ac */ /* 0x000ee20008000800 */
[----:B------:R-:W-:Y:S01]  /*9f230*/  ISETP.LT.AND P2, PT, R11, UR7, !P3 ;  /* 0x000000070b007c0c */ /* 0x000fe2000df41270 */
[----:B------:R-:W-:Y:S01]  /*9f240*/  UMOV UR54, UR13 ;  /* 0x0000000d00367c82 */ /* 0x000fe20008000000 */
[----:B------:R-:W4:Y:S01]  /*9f250*/  LDCU UR12, c[0x0][0x3b8] ;  /* 0x00007700ff0c77ac */ /* 0x000f220008000800 */
[----:B0-----:R-:W-:Y:S01]  /*9f260*/  UMOV UR10, UR16 ;  /* 0x00000010000a7c82 */ /* 0x001fe20008000000 */
[----:B------:R-:W-:Y:S01]  /*9f270*/  UMOV UR9, UR17 ;  /* 0x0000001100097c82 */ /* 0x000fe20008000000 */
[----:B------:R-:W0:Y:S01]  /*9f280*/  LDCU.64 UR16, c[0x0][0x398] ;  /* 0x00007300ff1077ac */ /* 0x000e220008000a00 */
[----:B------:R-:W-:Y:S01]  /*9f290*/  ISETP.LT.AND P1, PT, R3, UR77, !P0 ;  /* 0x0000004d03007c0c */ /* 0x000fe2000c721270 */
[----:B------:R-:W-:Y:S01]  /*9f2a0*/  IMAD.WIDE R48, R37, 0x2, R44 ;  /* 0x0000000225307825 */ /* 0x000fe200078e022c */
[----:B------:R-:W-:Y:S01]  /*9f2b0*/  PRMT R52, R54, 0x7632, R52 ;  /* 0x0000763236347816 */ /* 0x000fe20000000034 */
[----:B0-----:R-:W-:-:S02]  /*9f2c0*/  UMOV UR50, UR16 ;  /* 0x0000001000327c82 */ /* 0x001fc40008000000 */
[C---:B------:R-:W-:Y:S01]  /*9f2d0*/  IMAD.WIDE R50, R37.reuse, 0x2, R42 ;  /* 0x0000000225327825 */ /* 0x040fe200078e022a */
[----:B------:R-:W-:Y:S01]  /*9f2e0*/  MOV.SPILL R6, UR50 ;  /* 0x0000003200067c02 */ /* 0x000fe20009000f00 */
[----:B------:R-:W0:Y:S02]  /*9f2f0*/  LDCU.64 UR72, c[0x0][0x398] ;  /* 0x00007300ff4877ac */ /* 0x000e240008000a00 */
[----:B-1----:R-:W-:Y:S01]  /*9f300*/  IMAD.WIDE R46, R37, 0x2, R40 ;  /* 0x00000002252e7825 */ /* 0x002fe200078e0228 */
[----:B------:R-:W-:Y:S01]  /*9f310*/  @P5 STG.E.U16 desc[UR66][R48.64], R54 ;  /* 0x0000003630005986 */ /* 0x000fe2000c101542 */
[----:B------:R-:W-:Y:S01]  /*9f320*/  MOV.SPILL R27, UR9 ;  /* 0x00000009001b7c02 */ /* 0x000fe20009000f00 */
[----:B------:R-:W1:Y:S02]  /*9f330*/  LDCU.64 UR76, c[0x0][0x398] ;  /* 0x00007300ff4c77ac */ /* 0x000e640008000a00 */
[----:B------:R2:W-:Y:S04]  /*9f340*/  @P4 STG.E.U16 desc[UR66][R50.64], R52 ;  /* 0x0000003432004986 */ /* 0x0005e8000c101542 */
[----:B------:R-:W-:Y:S01]  /*9f350*/  STL [R1+0x260], R6 ;  /* 0x0002600601007387 */ /* 0x000fe20000100800 */
[----:B--2---:R-:W-:-:S03]  /*9f360*/  PRMT R51, R55, 0x7632, R51 ;  /* 0x0000763237337816 */ /* 0x004fc60000000033 */
[----:B------:R2:W-:Y:S04]  /*9f370*/  @P1 STG.E.U16 desc[UR66][R46.64], R55 ;  /* 0x000000372e001986 */ /* 0x0005e8000c101542 */
[----:B--2---:R-:W2:Y:S04]  /*9f380*/  LDL.LU R55, [R1+0x254] ;  /* 0x0002540001377983 */ /* 0x004ea80000300800 */
[----:B------:R-:W4:Y:S04]  /*9f390*/  LDL.LU R54, [R1+0x244] ;  /* 0x0002440001367983 */ /* 0x000f280000300800 */
[----:B------:R-:W4:Y:S04]  /*9f3a0*/  LDL.LU R25, [R1+0x234] ;  /* 0x0002340001197983 */ /* 0x000f280000300800 */
[----:B------:R-:W4:Y:S01]  /*9f3b0*/  LDL.LU R7, [R1+0x224] ;  /* 0x0002240001077983 */ /* 0x000f220000300800 */
[----:B------:R-:W-:Y:S01]  /*9f3c0*/  ISETP.LT.AND P5, PT, R0, UR11, !P0 ;  /* 0x0000000b00007c0c */ /* 0x000fe2000c7a1270 */
[----:B------:R-:W0:Y:S01]  /*9f3d0*/  LDCU UR11, c[0x0][0x3b8] ;  /* 0x00007700ff0b77ac */ /* 0x000e220008000800 */
[----:B------:R-:W-:Y:S01]  /*9f3e0*/  VIADD R50, R59, 0x13 ;  /* 0x000000133b327836 */ /* 0x000fe20000000000 */
[----:B------:R-:W-:Y:S01]  /*9f3f0*/  UMOV UR9, UR17 ;  /* 0x0000001100097c82 */ /* 0x000fe20008000000 */
[----:B------:R-:W1:Y:S03]  /*9f400*/  LDCU.64 UR16, c[0x0][0x398] ;  /* 0x00007300ff1077ac */ /* 0x000e660008000a00 */
[----:B------:R-:W-:Y:S01]  /*9f410*/  ISETP.GE.AND P4, PT, R50, UR8, PT ;  /* 0x0000000832007c0c */ /* 0x000fe2000bf86270 */
[C---:B------:R-:W-:Y:S01]  /*9f420*/  IMAD.WIDE R48, R37.reuse, 0x2, R38 ;  /* 0x0000000225307825 */ /* 0x040fe200078e0226 */
[----:B------:R-:W-:Y:S01]  /*9f430*/  ISETP.LT.AND P0, PT, R36, UR75, !P3 ;  /* 0x0000004b24007c0c */ /* 0x000fe2000df01270 */
[----:B------:R-:W2:Y:S02]  /*9f440*/  LDCU UR8, c[0x0][0x398] ;  /* 0x00007300ff0877ac */ /* 0x000ea40008000800 */
[----:B0-----:R-:W-:Y:S01]  /*9f450*/  VIADD R50, R37, UR11 ;  /* 0x0000000b25327c36 */ /* 0x001fe20008000000 */
[----:B------:R-:W0:Y:S01]  /*9f460*/  LDCU UR11, c[0x0][0x398] ;  /* 0x00007300ff0b77ac */ /* 0x000e220008000800 */
[----:B------:R3:W-:Y:S02]  /*9f470*/  @P5 STG.E.U16 desc[UR66][R48.64], R51 ;  /* 0x0000003330005986 */ /* 0x0007e4000c101542 */
[C---:B------:R-:W-:Y:S01]  /*9f480*/  IMAD.WIDE R46, R50.reuse, 0x2, R44 ;  /* 0x00000002322e7825 */ /* 0x040fe200078e022c */
[----:B-1----:R-:W-:Y:S01]  /*9f490*/  UMOV UR7, UR16 ;  /* 0x0000001000077c82 */ /* 0x002fe20008000000 */
[----:B------:R-:W-:Y:S01]  /*9f4a0*/  UMOV UR62, UR17 ;  /* 0x00000011003e7c82 */ /* 0x000fe20008000000 */
[----:B------:R-:W1:Y:S01]  /*9f4b0*/  LDCU.64 UR16, c[0x0][0x398] ;  /* 0x00007300ff1077ac */ /* 0x000e620008000a00 */
[----:B------:R-:W-:Y:S01]  /*9f4c0*/  VIADD R37, R59, 0x14 ;  /* 0x000000143b257836 */ /* 0x000fe20000000000 */
[----:B------:R0:W-:Y:S01]  /*9f4d0*/  @P2 STG.E.U16 desc[UR66][R46.64], R61 ;  /* 0x0000003d2e002986 */ /* 0x0001e2000c101542 */
[----:B------:R-:W-:Y:S01]  /*9f4e0*/  MOV.SPILL R57, UR54 ;  /* 0x0000003600397c02 */ /* 0x000fe20009000f00 */
[----:B------:R-:W1:Y:S01]  /*9f4f0*/  LDCU.64 UR74, c[0x0][0x398] ;  /* 0x00007300ff4a77ac */ /* 0x000e620008000a00 */
[----:B---3--:R-:W-:Y:S01]  /*9f500*/  IMAD.WIDE R48, R50, 0x2, R42 ;  /* 0x0000000232307825 */ /* 0x008fe200078e022a */
[----:B------:R-:W-:-:S02]  /*9f510*/  PRMT R51, R61, 0x7632, R51 ;  /* 0x000076323d337816 */ /* 0x000fc40000000033 */
[----:B0-----:R-:W-:Y:S02]  /*9f520*/  ISETP.LT.AND P5, PT, R3, UR11, !P3 ;  /* 0x0000000b03007c0c */ /* 0x001fe4000dfa1270 */
[----:B------:R-:W-:Y:S01]  /*9f530*/  ISETP.LT.AND P3, PT, R0, UR5, !P3 ;  /* 0x0000000500007c0c */ /* 0x000fe2000df61270 */
[----:B------:R0:W-:Y:S01]  /*9f540*/  @P0 STG.E.U16 desc[UR66][R48.64], R51 ;  /* 0x0000003330000986 */ /* 0x0001e2000c101542 */
[----:B------:R-:W-:Y:S01]  /*9f550*/  IMAD.WIDE R46, R50, 0x2, R40 ;  /* 0x00000002322e7825 */ /* 0x000fe200078e0228 */
[----:B------:R-:W-:Y:S02]  /*9f560*/  ISETP.GE.AND P1, PT, R37, UR9, PT ;  /* 0x0000000925007c0c */ /* 0x000fe4000bf26270 */
[----:B------:R-:W-:Y:S01]  /*9f570*/  ISETP.LT.AND P2, PT, R0, UR10, !P6 ;  /* 0x0000000a00007c0c */ /* 0x000fe2000f741270 */
[C---:B------:R-:W-:Y:S01]  /*9f580*/  VIADD R37, R50.reuse, UR4 ;  /* 0x0000000432257c36 */ /* 0x040fe20008000000 */
[----:B------:R-:W-:Y:S01]  /*9f590*/  ISETP.LT.AND P0, PT, R11, UR7, !P6 ;  /* 0x000000070b007c0c */ /* 0x000fe2000f701270 */
[----:B-1----:R-:W-:Y:S01]  /*9f5a0*/  UMOV UR13, UR16 ;  /* 0x00000010000d7c82 */ /* 0x002fe20008000000 */
[----:B------:R-:W-:Y:S01]  /*9f5b0*/  UMOV UR11, UR17 ;  /* 0x00000011000b7c82 */ /* 0x000fe20008000000 */
[----:B------:R-:W1:Y:S01]  /*9f5c0*/  LDCU.64 UR16, c[0x0][0x398] ;  /* 0x00007300ff1077ac */ /* 0x000e620008000a00 */
[----:B0-----:R-:W-:Y:S01]  /*9f5d0*/  IMAD.WIDE R48, R50, 0x2, R38 ;  /* 0x0000000232307825 */ /* 0x001fe200078e0226 */
[----:B------:R-:W-:Y:S01]  /*9f5e0*/  PRMT R50, R60, 0x7632, R50 ;  /* 0x000076323c327816 */ /* 0x000fe20000000032 */
[----:B------:R-:W-:Y:S01]  /*9f5f0*/  @P5 STG.E.U16 desc[UR66][R46.64], R60 ;  /* 0x0000003c2e005986 */ /* 0x000fe2000c101542 */
[----:B------:R-:W-:Y:S01]  /*9f600*/  ISETP.LT.AND P5, PT, R36, UR6, !P6 ;  /* 0x0000000624007c0c */ /* 0x000fe2000f7a1270 */
[----:B------:R-:W0:Y:S01]  /*9f610*/  LDCU UR5, c[0x0][0x398] ;  /* 0x00007300ff0577ac */ /* 0x000e220008000800 */
[----:B------:R-:W-:Y:S01]  /*9f620*/  ISETP.LT.AND P6, PT, R3, UR14, !P6 ;  /* 0x0000000e03007c0c */ /* 0x000fe2000f7c1270 */
[----:B------:R3:W-:Y:S01]  /*9f630*/  @P3 STG.E.U16 desc[UR66][R48.64], R50 ;  /* 0x0000003230003986 */ /* 0x0007e2000c101542 */
[----:B------:R-:W0:Y:S01]  /*9f640*/  LDCU UR10, c[0x0][0x398] ;  /* 0x00007300ff0a77ac */ /* 0x000e220008000800 */
[----:B------:R-:W0:Y:S01]  /*9f650*/  LDCU UR6, c[0x0][0x398] ;  /* 0x00007300ff0677ac */ /* 0x000e220008000800 */
[----:B---3--:R-:W-:-:S04]  /*9f660*/  IMAD.WIDE R48, R37, 0x2, R44 ;  /* 0x0000000225307825 */ /* 0x008fc800078e022c */
[----:B------:R-:W-:Y:S01]  /*9f670*/  IMAD.WIDE R46, R37, 0x2, R42 ;  /* 0x00000002252e7825 */ /* 0x000fe200078e022a */
[----:B-1----:R-:W-:Y:S01]  /*9f680*/  UMOV UR4, UR16 ;  /* 0x0000001000047c82 */ /* 0x002fe20008000000 */
[----:B------:R-:W-:Y:S01]  /*9f690*/  UMOV UR7, UR17 ;  /* 0x0000001100077c82 */ /* 0x000fe20008000000 */
[----:B------:R-:W1:Y:S01]  /*9f6a0*/  LDCU.64 UR16, c[0x0][0x398] ;  /* 0x00007300ff1077ac */ /* 0x000e620008000a00 */
[----:B------:R-:W-:Y:S01]  /*9f6b0*/  ISETP.LT.AND P3, PT, R0, UR13, !P4 ;  /* 0x0000000d00007c0c */ /* 0x000fe2000e761270 */
[----:B-1----:R-:W-:Y:S02]  /*9f6c0*/  UMOV UR15, UR17 ;  /* 0x00000011000f7c82 */ /* 0x002fe40008000000 */
[----:B------:R-:W-:Y:S02]  /*9f6d0*/  MOV.SPILL R60, UR15 ;  /* 0x0000000f003c7c02 */ /* 0x000fe40009000f00 */
[----:B------:R-:W1:Y:S01]  /*9f6e0*/  LDCU.64 UR14, c[0x0][0x398] ;  /* 0x00007300ff0e77ac */ /* 0x000e620008000a00 */
[----:B------:R-:W-:Y:S01]  /*9f6f0*/  MOV.SPILL R61, UR7 ;  /* 0x00000007003d7c02 */ /* 0x000fe20009000f00 */
[----:B-1----:R-:W-:Y:S01]  /*9f700*/  UMOV UR7, UR15 ;  /* 0x0000000f00077c82 */ /* 0x002fe20008000000 */
[----:B--2---:R-:W-:Y:S01]  /*9f710*/  PRMT R50, R55, 0x7632, R50 ;  /* 0x0000763237327816 */ /* 0x004fe20000000032 */
[----:B------:R1:W-:Y:S01]  /*9f720*/  @P0 STG.E.U16 desc[UR66][R48.64], R55 ;  /* 0x0000003730000986 */ /* 0x0003e2000c101542 */
[----:B----4-:R-:W-:-:S03]  /*9f730*/  PRMT R51, R54, 0x7632, R51 ;  /* 0x0000763236337816 */ /* 0x010fc60000000033 */
[----:B------:R-:W-:Y:S01]  /*9f740*/  @P5 STG.E.U16 desc[UR66][R46.64], R50 ;  /* 0x000000322e005986 */ /* 0x000fe2000c101542 */
[----:B-1----:R-:W-:-:S05]  /*9f750*/  IMAD.WIDE R48, R37, 0x2, R40 ;  /* 0x0000000225307825 */ /* 0x002fca00078e0228 */
[----:B------:R1:W-:Y:S04]  /*9f760*/  @P6 STG.E.U16 desc[UR66][R48.64], R54 ;  /* 0x0000003630006986 */ /* 0x0003e8000c101542 */
[----:B-1----:R-:W2:Y:S01]  /*9f770*/  LDL.LU R54, [R1+0x258] ;  /* 0x0002580001367983 */ /* 0x002ea20000300800 */
[----:B------:R-:W-:Y:S01]  /*9f780*/  ISETP.LT.AND P5, PT, R11, UR4, !P4 ;  /* 0x000000040b007c0c */ /* 0x000fe2000e7a1270 */
[----:B------:R-:W-:Y:S01]  /*9f790*/  VIADD R50, R37, UR12 ;  /* 0x0000000c25327c36 */ /* 0x000fe20008000000 */
[----:B------:R-:W-:Y:S01]  /*9f7a0*/  ISETP.LT.AND P0, PT, R3, UR8, !P4 ;  /* 0x0000000803007c0c */ /* 0x000fe2000e701270 */
[----:B------:R-:W-:Y:S01]  /*9f7b0*/  IMAD.WIDE R46, R37, 0x2, R38 ;  /* 0x00000002252e7825 */ /* 0x000fe200078e0226 */
[----:B------:R-:W1:Y:S03]  /*9f7c0*/  LDCU.64 UR12, c[0x0][0x398] ;  /* 0x00007300ff0c77ac */ /* 0x000e660008000a00 */
[----:B------:R-:W-:Y:S01]  /*9f7d0*/  IMAD.WIDE R48, R50, 0x2, R44 ;  /* 0x0000000232307825 */ /* 0x000fe200078e022c */
[----:B------:R-:W-:Y:S01]  /*9f7e0*/  @P2 STG.E.U16 desc[UR66][R46.64], R51 ;  /* 0x000000332e002986 */ /* 0x000fe2000c101542 */
[----:B------:R-:W-:Y:S01]  /*9f7f0*/  PRMT R37, R25, 0x7632, R37 ;  /* 0x0000763219257816 */ /* 0x000fe20000000025 */
[----:B------:R-:W-:Y:S01]  /*9f800*/  UMOV UR54, UR14 ;  /* 0x0000000e00367c82 */ /* 0x000fe20008000000 */
[----:B0-----:R-:W-:Y:S01]  /*9f810*/  ISETP.LT.AND P4, PT, R36, UR5, !P4 ;  /* 0x0000000524007c0c */ /* 0x001fe2000e781270 */
[----:B------:R-:W0:Y:S01]  /*9f820*/  LDCU UR5, c[0x0][0x3b8] ;  /* 0x00007700ff0577ac */ /* 0x000e220008000800 */
[----:B------:R3:W-:Y:S01]  /*9f830*/  @P5 STG.E.U16 desc[UR66][R48.64], R25 ;  /* 0x0000001930005986 */ /* 0x0007e2000c101542 */
[----:B------:R-:W4:Y:S01]  /*9f840*/  LDCU.64 UR14, c[0x0][0x398] ;  /* 0x00007300ff0e77ac */ /* 0x000f220008000a00 */
[----:B------:R-:W-:Y:S01]  /*9f850*/  MOV.SPILL R19, UR11 ;  /* 0x0000000b00137c02 */ /* 0x000fe20009000f00 */
[----:B------:R-:W-:Y:S01]  /*9f860*/  UMOV UR9, UR16 ;  /* 0x0000001000097c82 */ /* 0x000fe20008000000 */
[----:B------:R-:W-:Y:S01]  /*9f870*/  MOV.SPILL R21, UR52 ;  /* 0x0000003400157c02 */ /* 0x000fe20009000f00 */
[----:B------:R-:W0:Y:S01]  /*9f880*/  LDCU UR8, c[0x0][0x398] ;  /* 0x00007300ff0877ac */ /* 0x000e220008000800 */
[----:B---3--:R-:W3:Y:S01]  /*9f890*/  LDL.LU R25, [R1+0x248] ;  /* 0x0002480001197983 */ /* 0x008ee20000300800 */
[----:B------:R-:W-:-:S04]  /*9f8a0*/  IMAD.WIDE R46, R50, 0x2, R42 ;  /* 0x00000002322e7825 */ /* 0x000fc800078e022a */
[----:B------:R-:W-:Y:S02]  /*9f8b0*/  VIADD R51, R59, 0x15 ;  /* 0x000000153b337836 */ /* 0x000fe40000000000 */
[----:B------:R-:W-:Y:S01]  /*9f8c0*/  IMAD.WIDE R48, R50, 0x2, R40 ;  /* 0x0000000232307825 */ /* 0x000fe200078e0228 */
[----:B------:R-:W-:Y:S02]  /*9f8d0*/  @P4 STG.E.U16 desc[UR66][R46.64], R37 ;  /* 0x000000252e004986 */ /* 0x000fe4000c101542 */
[----:B------:R-:W-:Y:S02]  /*9f8e0*/  ISETP.GE.AND P4, PT, R51, UR7, PT ;  /* 0x0000000733007c0c */ /* 0x000fe4000bf86270 */
[----:B------:R0:W-:Y:S01]  /*9f8f0*/  @P0 STG.E.U16 desc[UR66][R48.64], R7 ;  /* 0x0000000730000986 */ /* 0x0001e2000c101542 */
[----:B------:R-:W-:-:S03]  /*9f900*/  PRMT R51, R7, 0x7632, R51 ;  /* 0x0000763207337816 */ /* 0x000fc60000000033 */
[----:B0-----:R-:W3:Y:S01]  /*9f910*/  LDL.LU R7, [R1+0x238] ;  /* 0x0002380001077983 */ /* 0x001ee20000300800 */
[----:B------:R-:W-:Y:S01]  /*9f920*/  ISETP.LT.AND P2, PT, R3, UR10, !P1 ;  /* 0x0000000a03007c0c */ /* 0x000fe2000cf41270 */
[----:B-1----:R-:W-:Y:S01]  /*9f930*/  UMOV UR4, UR12 ;  /* 0x0000000c00047c82 */ /* 0x002fe20008000000 */
[----:B------:R-:W0:Y:S01]  /*9f940*/  LDCU.64 UR10, c[0x0][0x398] ;  /* 0x00007300ff0a77ac */ /* 0x000e220008000a00 */
[----:B------:R-:W-:Y:S02]  /*9f950*/  ISETP.LT.AND P6, PT, R0, UR9, !P1 ;  /* 0x0000000900007c0c */ /* 0x000fe4000cfc1270 */
[----:B------:R-:W-:Y:S02]  /*9f960*/  ISETP.LT.AND P5, PT, R36, UR6, !P1 ;  /* 0x0000000624007c0c */ /* 0x000fe4000cfa1270 */
[----:B------:R-:W-:Y:S01]  /*9f970*/  ISETP.LT.AND P1, PT, R11, UR4, !P1 ;  /* 0x000000040b007c0c */ /* 0x000fe2000cf21270 */
[C---:B------:R-:W-:Y:S01]  /*9f980*/  IMAD.WIDE R48, R50.reuse, 0x2, R38 ;  /* 0x0000000232307825 */ /* 0x040fe200078e0226 */
[----:B------:R-:W-:Y:S01]  /*9f990*/  IADD3 R37, PT, PT, R50, UR5, RZ ;  /* 0x0000000532257c10 */ /* 0x000fe2000fffe0ff */
[----:B----4-:R-:W-:-:S02]  /*9f9a0*/  UMOV UR6, UR15 ;  /* 0x0000000f00067c82 */ /* 0x010fc40008000000 */
[----:B------:R-:W-:Y:S01]  /*9f9b0*/  VIADD R50, R59, 0x16 ;  /* 0x000000163b327836 */ /* 0x000fe20000000000 */
[----:B------:R1:W-:Y:S01]  /*9f9c0*/  @P3 STG.E.U16 desc[UR66][R48.64], R51 ;  /* 0x0000003330003986 */ /* 0x0003e2000c101542 */
[----:B------:R-:W-:-:S03]  /*9f9d0*/  IMAD.WIDE R46, R37, 0x2, R44 ;  /* 0x00000002252e7825 */ /* 0x000fc600078e022c */
[----:B------:R-:W-:Y:S01]  /*9f9e0*/  ISETP.GE.AND P3, PT, R50, UR6, PT ;  /* 0x0000000632007c0c */ /* 0x000fe2000bf66270 */
[----:B------:R-:W4:Y:S01]  /*9f9f0*/  LDCU.64 UR6, c[0x0][0x398] ;  /* 0x00007300ff0677ac */ /* 0x000f220008000a00 */
[----:B0-----:R-:W-:Y:S01]  /*9fa00*/  UMOV UR4, UR10 ;  /* 0x0000000a00047c82 */ /* 0x001fe20008000000 */
[----:B------:R-:W-:Y:S01]  /*9fa10*/  UMOV UR17, UR11 ;  /* 0x0000000b00117c82 */ /* 0x000fe20008000000 */
[----:B------:R-:W0:Y:S01]  /*9fa20*/  LDCU.64 UR10, c[0x0][0x398] ;  /* 0x00007300ff0a77ac */ /* 0x000e220008000a00 */
[----:B-1----:R-:W-:Y:S01]  /*9fa30*/  IMAD.WIDE R48, R37, 0x2, R42 ;  /* 0x0000000225307825 */ /* 0x002fe200078e022a */
[----:B----4-:R-:W-:Y:S01]  /*9fa40*/  UMOV UR52, UR6 ;  /* 0x0000000600347c82 */ /* 0x010fe20008000000 */
[----:B0-----:R-:W-:Y:S01]  /*9fa50*/  UMOV UR5, UR11 ;  /* 0x0000000b00057c82 */ /* 0x001fe20008000000 */
[----:B------:R-:W-:Y:S02]  /*9fa60*/  MOV.SPILL R20, UR60 ;  /* 0x0000003c00147c02 */ /* 0x000fe40009000f00 */
[----:B--2---:R-:W-:Y:S01]  /*9fa70*/  PRMT R50, R54, 0x7632, R50 ;  /* 0x0000763236327816 */ /* 0x004fe20000000032 */
[----:B------:R0:W-:Y:S04]  /*9fa80*/  @P1 STG.E.U16 desc[UR66][R46.64], R54 ;  /* 0x000000362e001986 */ /* 0x0001e8000c101542 */
[----:B0-----:R-:W2:Y:S01]  /*9fa90*/  LDL.LU R54, [R1+0x228] ;  /* 0x0002280001367983 */ /* 0x001ea20000300800 */
[----:B------:R-:W-:Y:S01]  /*9faa0*/  ISETP.LT.AND P1, PT, R11, UR4, !P4 ;  /* 0x000000040b007c0c */ /* 0x000fe2000e721270 */
[----:B------:R-:W-:Y:S01]  /*9fab0*/  UMOV UR4, UR7 ;  /* 0x0000000700047c82 */ /* 0x000fe20008000000 */
[----:B------:R-:W0:Y:S01]  /*9fac0*/  LDCU.64 UR6, c[0x0][0x398] ;  /* 0x00007300ff0677ac */ /* 0x000e220008000a00 */
[----:B------:R-:W4:Y:S01]  /*9fad0*/  LDL.LU R6, [R1+0x25c] ;  /* 0x00025c0001067983 */ /* 0x000f220000300800 */
[----:B------:R-:W-:-:S03]  /*9fae0*/  VIADD R46, R59, 0x17 ;  /* 0x000000173b2e7836 */ /* 0x000fc60000000000 */
[----:B------:R1:W-:Y:S02]  /*9faf0*/  @P5 STG.E.U16 desc[UR66][R48.64], R50 ;  /* 0x0000003230005986 */ /* 0x0003e4000c101542 */
[----:B------:R-:W-:Y:S01]  /*9fb00*/  ISETP.GE.AND P5, PT, R46, UR5, PT ;  /* 0x000000052e007c0c */ /* 0x000fe2000bfa6270 */
[----:B------:R-:W3:Y:S01]  /*9fb10*/  LDCU UR5, c[0x0][0x3b8] ;  /* 0x00007700ff0577ac */ /* 0x000ee20008000800 */
[----:B------:R-:W-:-:S04]  /*9fb20*/  IMAD.WIDE R46, R37, 0x2, R40 ;  /* 0x00000002252e7825 */ /* 0x000fc800078e0228 */
[----:B-1----:R-:W-:Y:S01]  /*9fb30*/  VIADD R48, R59, 0x18 ;  /* 0x000000183b307836 */ /* 0x002fe20000000000 */
[----:B---3--:R1:W-:Y:S01]  /*9fb40*/  @P2 STG.E.U16 desc[UR66][R46.64], R25 ;  /* 0x000000192e002986 */ /* 0x0083e2000c101542 */
[----:B0-----:R-:W-:-:S03]  /*9fb50*/  UMOV UR60, UR6 ;  /* 0x00000006003c7c82 */ /* 0x001fc60008000000 */
[----:B------:R-:W-:Y:S01]  /*9fb60*/  ISETP.GE.AND P2, PT, R48, UR4, PT ;  /* 0x0000000430007c0c */ /* 0x000fe2000bf46270 */
[----:B------:R-:W-:Y:S01]  /*9fb70*/  UMOV UR4, UR7 ;  /* 0x0000000700047c82 */ /* 0x000fe20008000000 */
[----:B------:R-:W0:Y:S01]  /*9fb80*/  LDCU.64 UR6, c[0x0][0x398] ;  /* 0x00007300ff0677ac */ /* 0x000e220008000a00 */
[----:B------:R-:W-:Y:S01]  /*9fb90*/  PRMT R51, R25, 0x7632, R51 ;  /* 0x0000763219337816 */ /* 0x000fe20000000033 */
[C---:B------:R-:W-:Y:S01]  /*9fba0*/  VIADD R50, R37.reuse, UR5 ;  /* 0x0000000525327c36 */ /* 0x040fe20008000000 */
[----:B------:R-:W3:Y:S01]  /*9fbb0*/  LDCU UR5, c[0x0][0x398] ;  /* 0x00007300ff0577ac */ /* 0x000ee20008000800 */
[----:B-1----:R-:W-:-:S04]  /*9fbc0*/  IMAD.WIDE R46, R37, 0x2, R38 ;  /* 0x00000002252e7825 */ /* 0x002fc800078e0226 */
[----:B------:R-:W-:Y:S01]  /*9fbd0*/  VIADD R37, R59, 0x19 ;  /* 0x000000193b257836 */ /* 0x000fe20000000000 */
[----:B------:R-:W-:Y:S01]  /*9fbe0*/  @P6 STG.E.U16 desc[UR66][R46.64], R51 ;  /* 0x000000332e006986 */ /* 0x000fe2000c101542 */
[----:B------:R-:W-:-:S03]  /*9fbf0*/  IMAD.WIDE R48, R50, 0x2, R44 ;  /* 0x0000000232307825 */ /* 0x000fc600078e022c */
[----:B------:R-:W-:Y:S01]  /*9fc00*/  ISETP.GE.AND P6, PT, R37, UR4, PT ;  /* 0x0000000425007c0c */ /* 0x000fe2000bfc6270 */
[----:B------:R-:W-:Y:S01]  /*9fc10*/  VIADD R37, R59, 0x1a ;  /* 0x0000001a3b257836 */ /* 0x000fe20000000000 */
[----:B------:R1:W-:Y:S01]  /*9fc20*/  @P1 STG.E.U16 desc[UR66][R48.64], R7 ;  /* 0x0000000730001986 */ /* 0x0003e2000c101542 */
[----:B0-----:R-:W-:-:S03]  /*9fc30*/  UMOV UR4, UR7 ;  /* 0x0000000700047c82 */ /* 0x001fc60008000000 */
[----:B------:R-:W-:Y:S02]  /*9fc40*/  ISETP.GE.AND P1, PT, R37, UR4, PT ;  /* 0x0000000425007c0c */ /* 0x000fe4000bf26270 */
[----:B------:R-:W-:Y:S02]  /*9fc50*/  PRMT R37, R7, 0x7632, R37 ;  /* 0x0000763207257816 */ /* 0x000fe40000000025 */
[----:B-1----:R-:W4:Y:S04]  /*9fc60*/  LDL.LU R7, [R1+0x24c] ;  /* 0x00024c0001077983 */ /* 0x002f280000300800 */
[----:B------:R-:W4:Y:S01]  /*9fc70*/  LDL.LU R25, [R1+0x23c] ;  /* 0x00023c0001197983 */ /* 0x000f220000300800 */
[----:B------:R-:W-:Y:S01]  /*9fc80*/  UMOV UR9, UR6 ;  /* 0x0000000600097c82 */ /* 0x000fe20008000000 */
[----:B------:R-:W0:Y:S01]  /*9fc90*/  LDCU.64 UR6, c[0x0][0x398] ;  /* 0x00007300ff0677ac */ /* 0x000e220008000a00 */
[----:B------:R-:W-:Y:S01]  /*9fca0*/  ISETP.LT.AND P0, PT, R36, UR8, !P4 ;  /* 0x0000000824007c0c */ /* 0x000fe2000e701270 */
[----:B------:R-:W-:Y:S01]  /*9fcb0*/  IMAD.WIDE R46, R50, 0x2, R42 ;  /* 0x00000002322e7825 */ /* 0x000fe200078e022a */
[----:B0-----:R-:W-:Y:S01]  /*9fcc0*/  UMOV UR4, UR6 ;  /* 0x0000000600047c82 */ /* 0x001fe20008000000 */
[----:B------:R-:W-:Y:S01]  /*9fcd0*/  UMOV UR21, UR7 ;  /* 0x0000000700157c82 */ /* 0x000fe20008000000 */
[----:B------:R-:W0:Y:S09]  /*9fce0*/  LDCU.64 UR6, c[0x0][0x398] ;  /* 0x00007300ff0677ac */ /* 0x000e320008000a00 */
[----:B------:R1:W-:Y:S01]  /*9fcf0*/  @P0 STG.E.U16 desc[UR66][R46.64], R37 ;  /* 0x000000252e000986 */ /* 0x0003e2000c101542 */
[----:B---3--:R-:W-:Y:S01]  /*9fd00*/  ISETP.LT.AND P0, PT, R3, UR5, !P4 ;  /* 0x0000000503007c0c */ /* 0x008fe2000e701270 */
[----:B------:R-:W3:Y:S01]  /*9fd10*/  LDCU UR5, c[0x0][0x3b8] ;  /* 0x00007700ff0577ac */ /* 0x000ee20008000800 */
[----:B------:R-:W-:Y:S01]  /*9fd20*/  ISETP.LT.AND P4, PT, R0, UR4, !P4 ;  /* 0x0000000400007c0c */ /* 0x000fe2000e781270 */
[----:B-1----:R-:W-:Y:S01]  /*9fd30*/  IMAD.WIDE R46, R50, 0x2, R40 ;  /* 0x00000002322e7825 */ /* 0x002fe200078e0228 */
[----:B0-----:R-:W-:-:S03]  /*9fd40*/  UMOV UR4, UR6 ;  /* 0x0000000600047c82 */ /* 0x001fc60008000000 */
[----:B---3--:R-:W-:Y:S01]  /*9fd50*/  VIADD R37, R50, UR5 ;  /* 0x0000000532257c36 */ /* 0x008fe20008000000 */
[----:B------:R-:W0:Y:S01]  /*9fd60*/  LDCU UR5, c[0x0][0x398] ;  /* 0x00007300ff0577ac */ /* 0x000e220008000800 */
[----:B------:R-:W-:Y:S01]  /*9fd70*/  UMOV UR19, UR7 ;  /* 0x0000000700137c82 */ /* 0x000fe20008000000 */
[----:B------:R-:W1:Y:S02]  /*9fd80*/  LDCU.64 UR6, c[0x0][0x398] ;  /* 0x00007300ff0677ac */ /* 0x000e640008000a00 */
[----:B-1----:R-:W-:Y:S01]  /*9fd90*/  UMOV UR50, UR6 ;  /* 0x0000000600327c82 */ /* 0x002fe20008000000 */
[----:B--2---:R1:W-:Y:S01]  /*9fda0*/  @P0 STG.E.U16 desc[UR66][R46.64], R54 ;  /* 0x000000362e000986 */ /* 0x0043e2000c101542 */
[----:B------:R-:W-:Y:S02]  /*9fdb0*/  ISETP.LT.AND P0, PT, R11, UR4, !P3 ;  /* 0x000000040b007c0c */ /* 0x000fe4000df01270 */
[----:B------:R-:W-:Y:S01]  /*9fdc0*/  PRMT R48, R54, 0x7632, R48 ;  /* 0x0000763236307816 */ /* 0x000fe20000000030 */
[----:B-1----:R-:W-:-:S05]  /*9fdd0*/  IMAD.WIDE R46, R50, 0x2, R38 ;  /* 0x00000002322e7825 */ /* 0x002fca00078e0226 */
[----:B------:R1:W-:Y:S02]  /*9fde0*/  @P4 STG.E.U16 desc[UR66][R46.64], R48 ;  /* 0x000000302e004986 */ /* 0x0003e4000c101542 */
[----:B-1----:R-:W-:Y:S01]  /*9fdf0*/  IMAD.WIDE R46, R37, 0x2, R44 ;  /* 0x00000002252e7825 */ /* 0x002fe200078e022c */
[----:B----4-:R-:W-:-:S04]  /*9fe00*/  PRMT R48, R6, 0x7632, R48 ;  /* 0x0000763206307816 */ /* 0x010fc80000000030 */
[----:B------:R1:W-:Y:S01]  /*9fe10*/  @P0 STG.E.U16 desc[UR66][R46.64], R6 ;  /* 0x000000062e000986 */ /* 0x0003e2000c101542 */
[----:B0-----:R-:W-:Y:S01]  /*9fe20*/  ISETP.LT.AND P4, PT, R36, UR5, !P3 ;  /* 0x0000000524007c0c */ /* 0x001fe2000df81270 */
[----:B------:R-:W0:Y:S02]  /*9fe30*/  LDCU UR5, c[0x0][0x398] ;  /* 0x00007300ff0577ac */ /* 0x000e240008000800 */
[----:B-1----:R-:W2:Y:S01]  /*9fe40*/  LDL.LU R6, [R1+0x22c] ;  /* 0x00022c0001067983 */ /* 0x002ea20000300800 */
[----:B------:R-:W-:Y:S01]  /*9fe50*/  VIADD R46, R59, 0x1b ;  /* 0x0000001b3b2e7836 */ /* 0x000fe20000000000 */
[----:B------:R-:W-:Y:S01]  /*9fe60*/  UMOV UR4, UR7 ;  /* 0x0000000700047c82 */ /* 0x000fe20008000000 */
[----:B------:R-:W1:Y:S03]  /*9fe70*/  LDCU.64 UR6, c[0x0][0x398] ;  /* 0x00007300ff0677ac */ /* 0x000e660008000a00 */
[----:B------:R-:W-:Y:S01]  /*9fe80*/  ISETP.GE.AND P0, PT, R46, UR4, PT ;  /* 0x000000042e007c0c */ /* 0x000fe2000bf06270 */
[----:B------:R-:W-:-:S05]  /*9fe90*/  IMAD.WIDE R46, R37, 0x2, R42 ;  /* 0x00000002252e7825 */ /* 0x000fca00078e022a */
[----:B------:R3:W-:Y:S01]  /*9fea0*/  @P4 STG.E.U16 desc[UR66][R46.64], R48 ;  /* 0x000000302e004986 */ /* 0x0007e2000c101542 */
[----:B0-----:R-:W-:Y:S01]  /*9feb0*/  ISETP.LT.AND P4, PT, R3, UR5, !P3 ;  /* 0x0000000503007c0c */ /* 0x001fe2000df81270 */
[----:B------:R-:W0:Y:S01]  /*9fec0*/  LDCU UR5, c[0x0][0x3b8] ;  /* 0x00007700ff0577ac */ /* 0x000e220008000800 */
[----:B------:R-:W-:Y:S01]  /*9fed0*/  PRMT R49, R7, 0x7632, R49 ;  /* 0x0000763207317816 */ /* 0x000fe20000000031 */
[----:B---3--:R-:W-:-:S10]  /*9fee0*/  IMAD.WIDE R46, R37, 0x2, R40 ;  /* 0x00000002252e7825 */ /* 0x008fd400078e0228 */
[----:B------:R3:W-:Y:S01]  /*9fef0*/  @P4 STG.E.U16 desc[UR66][R46.64], R7 ;  /* 0x000000072e004986 */ /* 0x0007e2000c101542 */
[----:B-1----:R-:W-:Y:S01]  /*9ff00*/  UMOV UR4, UR6 ;  /* 0x0000000600047c82 */ /* 0x002fe20008000000 */
[----:B------:R-:W-:Y:S01]  /*9ff10*/  UMOV UR23, UR7 ;  /* 0x0000000700177c82 */ /* 0x000fe20008000000 */
[----:B------:R-:W1:Y:S01]  /*9ff20*/  LDCU.64 UR6, c[0x0][0x398] ;  /* 0x00007300ff0677ac */ /* 0x000e620008000a00 */
[----:B---3--:R-:W3:Y:S01]  /*9ff30*/  LDL.LU R7, [R1+0x210] ;  /* 0x0002100001077983 */ /* 0x008ee20000300800 */
[----:B------:R-:W-:Y:S01]  /*9ff40*/  ISETP.LT.AND P3, PT, R0, UR4, !P3 ;  /* 0x0000000400007c0c */ /* 0x000fe2000df61270 */
[----:B0-----:R-:W-:Y:S01]  /*9ff50*/  VIADD R48, R37, UR5 ;  /* 0x0000000525307c36 */ /* 0x001fe20008000000 */
[----:B------:R-:W0:Y:S01]  /*9ff60*/  LDCU UR5, c[0x0][0x398] ;  /* 0x00007300ff0577ac */ /* 0x000e220008000800 */
[----:B-1----:R-:W-:Y:S01]  /*9ff70*/  UMOV UR4, UR6 ;  /* 0x0000000600047c82 */ /* 0x002fe20008000000 */
[----:B------:R-:W-:Y:S01]  /*9ff80*/  UMOV UR25, UR7 ;  /* 0x0000000700197c82 */ /* 0x000fe20008000000 */
[----:B------:R-:W1:Y:S01]  /*9ff90*/  LDCU.64 UR6, c[0x0][0x398] ;  /* 0x00007300ff0677ac */ /* 0x000e620008000a00 */
[----:B------:R-:W-:Y:S01]  /*9ffa0*/  ISETP.LT.AND P4, PT, R11, UR4, !P5 ;  /* 0x000000040b007c0c */ /* 0x000fe2000ef81270 */
[----:B------:R-:W-:-:S06]  /*9ffb0*/  IMAD.WIDE R46, R37, 0x2, R38 ;  /* 0x00000002252e7825 */ /* 0x000fcc00078e0226 */
[----:B------:R4:W-:Y:S01]  /*9ffc0*/  @P3 STG.E.U16 desc[UR66][R46.64], R49 ;  /* 0x000000312e003986 */ /* 0x0009e2000c101542 */
[----:B------:R-:W-:Y:S01]  /*9ffd0*/  VIADD R37, R59, 0x9b ;  /* 0x0000009b3b257836 */ /* 0x000fe20000000000 */
[----:B0-----:R-:W-:Y:S01]  /*9ffe0*/  ISETP.LT.AND P3, PT, R36, UR5, !P5 ;  /* 0x0000000524007c0c */ /* 0x001fe2000ef61270 */
[----:B----4-:R-:W-:Y:S01]  /*9fff0*/  IMAD.WIDE R46, R48, 0x2, R44 ;  /* 0x00000002302e7825 */ /* 0x010fe200078e022c */
[----:B-1----:R-:W-:-:S04]  /*a0000*/  UMOV UR5, UR7 ;  /* 0x0000000700057c82 */ /* 0x002fc80008000000 */
[----:B------:R0:W-:Y:S01]  /*a0010*/  @P4 STG.E.U16 desc[UR66][R46.64], R25 ;  /* 0x000000192e004986 */ /* 0x0001e2000c101542 */
[----:B------:R-:W-:Y:S01]  /*a0020*/  ISETP.GE.AND P4, PT, R37, UR5, PT ;  /* 0x0000000525007c0c */ /* 0x000fe2000bf86270 */
[----:B------:R-:W1:Y:S01]  /*a0030*/  LDCU UR5, c[0x0][0x398] ;  /* 0x00007300ff0577ac */ /* 0x000e620008000800 */
[----:B------:R-:W-:Y:S02]  /*a0040*/  PRMT R37, R25, 0x7632, R37 ;  /* 0x0000763219257816 */ /* 0x000fe40000000025 */
[----:B0-----:R-:W4:Y:S01]  /*a0050*/  LDL.LU R25, [R1+0x200] ;  /* 0x0002000001197983 */ /* 0x001f220000300800 */
[----:B------:R-:W-:Y:S01]  /*a0060*/  UMOV UR4, UR6 ;  /* 0x0000000600047c82 */ /* 0x000fe20008000000 */
[----:B------:R-:W0:Y:S01]  /*a0070*/  LDCU.64 UR6, c[0x0][0x398] ;  /* 0x00007300ff0677ac */ /* 0x000e220008000a00 */
[----:B------:R-:W-:-:S05]  /*a0080*/  IMAD.WIDE R46, R48, 0x2, R42 ;  /* 0x00000002302e7825 */ /* 0x000fca00078e022a */
[----:B------:R0:W-:Y:S01]  /*a0090*/  @P3 STG.E.U16 desc[UR66][R46.64], R37 ;  /* 0x000000252e003986 */ /* 0x0001e2000c101542 */
[----:B-1----:R-:W-:Y:S01]  /*a00a0*/  ISETP.LT.AND P3, PT, R3, UR5, !P5 ;  /* 0x0000000503007c0c */ /* 0x002fe2000ef61270 */
[----:B0-----:R-:W-:Y:S01]  /*a00b0*/  UMOV UR5, UR6 ;  /* 0x0000000600057c82 */ /* 0x001fe20008000000 */
[----:B------:R-:W-:Y:S01]  /*a00c0*/  UMOV UR27, UR7 ;  /* 0x00000007001b7c82 */ /* 0x000fe20008000000 */
[----:B------:R-:W0:Y:S01]  /*a00d0*/  LDCU.64 UR6, c[0x0][0x398] ;  /* 0x00007300ff0677ac */ /* 0x000e220008000a00 */
[----:B------:R-:W-:Y:S01]  /*a00e0*/  IMAD.WIDE R46, R48, 0x2, R40 ;  /* 0x00000002302e7825 */ /* 0x000fe200078e0228 */
[----:B------:R-:W-:Y:S01]  /*a00f0*/  ISETP.LT.AND P5, PT, R0, UR5, !P5 ;  /* 0x0000000500007c0c */ /* 0x000fe2000efa1270 */
[----:B0-----:R-:W-:Y:S01]  /*a0100*/  UMOV UR5, UR6 ;  /* 0x0000000600057c82 */ /* 0x001fe20008000000 */
[----:B------:R-:W-:Y:S01]  /*a0110*/  UMOV UR29, UR7 ;  /* 0x00000007001d7c82 */ /* 0x000fe20008000000 */
[----:B------:R-:W0:Y:S05]  /*a0120*/  LDCU.64 UR6, c[0x0][0x398] ;  /* 0x00007300ff0677ac */ /* 0x000e2a0008000a00 */
[----:B--2---:R1:W-:Y:S01]  /*a0130*/  @P3 STG.E.U16 desc[UR66][R46.64], R6 ;  /* 0x000000062e003986 */ /* 0x0043e2000c101542 */
[----:B------:R-:W-:-:S03]  /*a0140*/  PRMT R49, R6, 0x7632, R49 ;  /* 0x0000763206317816 */ /* 0x000fc60000000031 */
[----:B-1----:R-:W2:Y:S01]  /*a0150*/  LDL.LU R6, [R1+0x1f0] ;  /* 0x0001f00001067983 */ /* 0x002ea20000300800 */
[----:B------:R-:W-:Y:S01]  /*a0160*/  ISETP.LT.AND P3, PT, R11, UR5, !P2 ;  /* 0x000000050b007c0c */ /* 0x000fe2000d761270 */
[----:B------:R-:W1:Y:S01]  /*a0170*/  LDCU UR5, c[0x0][0x3b8] ;  /* 0x00007700ff0577ac */ /* 0x000e620008000800 */
[----:B------:R-:W-:-:S05]  /*a0180*/  IMAD.WIDE R46, R48, 0x2, R38 ;  /* 0x00000002302e7825 */ /* 0x000fca00078e0226 */
[----:B------:R0:W-:Y:S01]  /*a0190*/  @P5 STG.E.U16 desc[UR66][R46.64], R49 ;  /* 0x000000312e005986 */ /* 0x0001e2000c101542 */
[----:B-1----:R-:W-:Y:S01]  /*a01a0*/  VIADD R37, R48, UR5 ;  /* 0x0000000530257c36 */ /* 0x002fe20008000000 */
[----:B------:R-:W1:Y:S03]  /*a01b0*/  LDCU UR5, c[0x0][0x398] ;  /* 0x00007300ff0577ac */ /* 0x000e660008000800 */
[----:B0-----:R-:W-:-:S05]  /*a01c0*/  IMAD.WIDE R46, R37, 0x2, R44 ;  /* 0x00000002252e7825 */ /* 0x001fca00078e022c */
[----:B---3--:R0:W-:Y:S01]  /*a01d0*/  @P3 STG.E.U16 desc[UR66][R46.64], R7 ;  /* 0x000000072e003986 */ /* 0x0081e2000c101542 */
[----:B------:R-:W-:-:S03]  /*a01e0*/  PRMT R48, R7, 0x7632, R48 ;  /* 0x0000763207307816 */ /* 0x000fc60000000030 */
[----:B0-----:R-:W3:Y:S01]  /*a01f0*/  LDL.LU R7, [R1+0x1e0] ;  /* 0x0001e00001077983 */ /* 0x001ee20000300800 */
[----:B------:R-:W-:Y:S01]  /*a0200*/  VIADD R46, R59, 0x98 ;  /* 0x000000983b2e7836 */ /* 0x000fe20000000000 */
[----:B-1----:R-:W-:Y:S01]  /*a0210*/  ISETP.LT.AND P5, PT, R36, UR5, !P2 ;  /* 0x0000000524007c0c */ /* 0x002fe2000d7a1270 */
[----:B------:R-:W-:-:S03]  /*a0220*/  UMOV UR5, UR7 ;  /* 0x0000000700057c82 */ /* 0x000fc60008000000 */
[----:B------:R-:W-:Y:S01]  /*a0230*/  ISETP.GE.AND P3, PT, R46, UR5, PT ;  /* 0x000000052e007c0c */ /* 0x000fe2000bf66270 */
[----:B------:R-:W0:Y:S01]  /*a0240*/  LDCU UR5, c[0x0][0x398] ;  /* 0x00007300ff0577ac */ /* 0x000e220008000800 */
[----:B------:R-:W-:-:S07]  /*a0250*/  IMAD.WIDE R46, R37, 0x2, R42 ;  /* 0x00000002252e7825 */ /* 0x000fce00078e022a */
[----:B------:R1:W-:Y:S01]  /*a0260*/  @P5 STG.E.U16 desc[UR66][R46.64], R48 ;  /* 0x000000302e005986 */ /* 0x0003e2000c101542 */
[----:B0-----:R-:W-:Y:S01]  /*a0270*/  ISETP.LT.AND P5, PT, R3, UR5, !P2 ;  /* 0x0000000503007c0c */ /* 0x001fe2000d7a1270 */
[----:B-1----:R-:W-:Y:S01]  /*a0280*/  IMAD.WIDE R46, R37, 0x2, R40 ;  /* 0x00000002252e7825 */ /* 0x002fe200078e0228 */
[----:B----4-:R-:W-:-:S11]  /*a0290*/  PRMT R49, R25, 0x7632, R49 ;  /* 0x0000763219317816 */ /* 0x010fd60000000031 */
[----:B------:R0:W-:Y:S04]  /*a02a0*/  @P5 STG.E.U16 desc[UR66][R46.64], R25 ;  /* 0x000000192e005986 */ /* 0x0001e8000c101542 */
[----:B0-----:R-:W4:Y:S01]  /*a02b0*/  LDL.LU R25, [R1+0x214] ;  /* 0x0002140001197983 */ /* 0x001f220000300800 */
[----:B------:R-:W-:Y:S01]  /*a02c0*/  UMOV UR55, UR6 ;  /* 0x0000000600377c82 */ /* 0x000fe20008000000 */
[----:B------:R-:W0:Y:S02]  /*a02d0*/  LDCU.64 UR6, c[0x0][0x398] ;  /* 0x00007300ff0677ac */ /* 0x000e240008000a00 */
[----:B0-----:R-:W-:Y:S01]  /*a02e0*/  UMOV UR5, UR6 ;  /* 0x0000000600057c82 */ /* 0x001fe20008000000 */
[----:B------:R-:W-:Y:S01]  /*a02f0*/  UMOV UR30, UR7 ;  /* 0x00000007001e7c82 */ /* 0x000fe20008000000 */
[----:B------:R-:W0:Y:S01]  /*a0300*/  LDCU.64 UR6, c[0x0][0x398] ;  /* 0x00007300ff0677ac */ /* 0x000e220008000a00 */
[----:B------:R-:W-:Y:S01]  /*a0310*/  ISETP.LT.AND P2, PT, R0, UR5, !P2 ;  /* 0x0000000500007c0c */ /* 0x000fe2000d741270 */
[----:B0-----:R-:W-:-:S02]  /*a0320*/  UMOV UR5, UR6 ;  /* 0x0000000600057c82 */ /* 0x001fc40008000000 */
[----:B------:R-:W-:Y:S02]  /*a0330*/  ISETP.LT.AND P5, PT, R11, UR5, !P6 ;  /* 0x000000050b007c0c */ /* 0x000fe4000f7a1270 */
[----:B------:R-:W0:Y:S01]  /*a0340*/  LDCU UR5, c[0x0][0x3b8] ;  /* 0x00007700ff0577ac */ /* 0x000e220008000800 */
[----:B------:R-:W-:Y:S01]  /*a0350*/  UMOV UR28, UR7 ;  /* 0x00000007001c7c82 */ /* 0x000fe20008000000 */
[----:B------:R-:W1:Y:S01]  /*a0360*/  LDCU.64 UR6, c[0x0][0x398] ;  /* 0x00007300ff0677ac */ /* 0x000e620008000a00 */
[----:B------:R-:W-:-:S04]  /*a0370*/  IMAD.WIDE R46, R37, 0x2, R38 ;  /* 0x00000002252e7825 */ /* 0x000fc800078e0226 */
[----:B0-----:R-:W-:Y:S01]  /*a0380*/  VIADD R48, R37, UR5 ;  /* 0x0000000525307c36 */ /* 0x001fe20008000000 */
[----:B------:R-:W0:Y:S01]  /*a0390*/  LDCU UR5, c[0x0][0x398] ;  /* 0x00007300ff0577ac */ /* 0x000e220008000800 */
[----:B------:R1:W-:Y:S01]  /*a03a0*/  @P2 STG.E.U16 desc[UR66][R46.64], R49 ;  /* 0x000000312e002986 */ /* 0x0003e2000c101542 */
[----:B------:R-:W-:Y:S02]  /*a03b0*/  VIADD R37, R59, 0x97 ;  /* 0x000000973b257836 */ /* 0x000fe40000000000 */
[----:B-1----:R-:W-:Y:S01]  /*a03c0*/  IMAD.WIDE R46, R48, 0x2, R44 ;  /* 0x00000002302e7825 */ /* 0x002fe200078e022c */
[----:B0-----:R-:W-:Y:S01]  /*a03d0*/  ISETP.LT.AND P2, PT, R36, UR5, !P6 ;  /* 0x0000000524007c0c */ /* 0x001fe2000f741270 */
[----:B------:R-:W-:Y:S01]  /*a03e0*/  UMOV UR5, UR7 ;  /* 0x0000000700057c82 */ /* 0x000fe20008000000 */
[----:B------:R-:W-:Y:S01]  /*a03f0*/  UMOV UR61, UR6 ;  /* 0x00000006003d7c82 */ /* 0x000fe20008000000 */
[----:B------:R-:W0:Y:S02]  /*a0400*/  LDCU.64 UR6, c[0x0][0x398] ;  /* 0x00007300ff0677ac */ /* 0x000e240008000a00 */
[----:B0-----:R-:W-:Y:S01]  /*a0410*/  UMOV UR26, UR7 ;  /* 0x00000007001a7c82 */ /* 0x001fe20008000000 */
[----:B--2---:R0:W-:Y:S01]  /*a0420*/  @P5 STG.E.U16 desc[UR66][R46.64], R6 ;  /* 0x000000062e005986 */ /* 0x0041e2000c101542 */
[----:B------:R-:W-:Y:S01]  /*a0430*/  ISETP.GE.AND P5, PT, R37, UR5, PT ;  /* 0x0000000525007c0c */ /* 0x000fe2000bfa6270 */
[----:B------:R-:W1:Y:S01]  /*a0440*/  LDCU UR5, c[0x0][0x398] ;  /* 0x00007300ff0577ac */ /* 0x000e620008000800 */
[----:B------:R-:W-:-:S02]  /*a0450*/  PRMT R37, R6, 0x7632, R37 ;  /* 0x0000763206257816 */ /* 0x000fc40000000025 */
[----:B0-----:R-:W2:Y:S01]  /*a0460*/  LDL.LU R6, [R1+0x204] ;  /* 0x0002040001067983 */ /* 0x001ea20000300800 */
[----:B------:R-:W-:-:S05]  /*a0470*/  IMAD.WIDE R46, R48, 0x2, R42 ;  /* 0x00000002302e7825 */ /* 0x000fca00078e022a */
[----:B------:R0:W-:Y:S01]  /*a0480*/  @P2 STG.E.U16 desc[UR66][R46.64], R37 ;  /* 0x000000252e002986 */ /* 0x0001e2000c101542 */
[----:B-1----:R-:W-:Y:S01]  /*a0490*/  ISETP.LT.AND P2, PT, R3, UR5, !P6 ;  /* 0x0000000503007c0c */ /* 0x002fe2000f741270 */
[----:B------:R-:W-:Y:S01]  /*a04a0*/  UMOV UR5, UR6 ;  /* 0x0000000600057c82 */ /* 0x000fe20008000000 */
[----:B------:R-:W1:Y:S01]  /*a04b0*/  LDCU.64 UR6, c[0x0][0x398] ;  /* 0x00007300ff0677ac */ /* 0x000e620008000a00 */
[----:B0-----:R-:W-:-:S10]  /*a04c0*/  IMAD.WIDE R46, R48, 0x2, R40 ;  /* 0x00000002302e7825 */ /* 0x001fd400078e0228 */
[----:B---3--:R0:W-:Y:S01]  /*a04d0*/  @P2 STG.E.U16 desc[UR66][R46.64], R7 ;  /* 0x000000072e002986 */ /* 0x0081e2000c101542 */
[----:B------:R-:W-:-:S03]  /*a04e0*/  PRMT R49, R7, 0x7632, R49 ;  /* 0x0000763207317816 */ /* 0x000fc60000000031 */
[----:B0-----:R-:W3:Y:S01]  /*a04f0*/  LDL.LU R7, [R1+0x1f4] ;  /* 0x0001f40001077983 */ /* 0x001ee20000300800 */
[----:B------:R-:W-:Y:S01]  /*a0500*/  ISETP.LT.AND P6, PT, R0, UR5, !P6 ;  /* 0x0000000500007c0c */ /* 0x000fe2000f7c1270 */
[----:B-1----:R-:W-:Y:S02]  /*a0510*/  UMOV UR5, UR6 ;  /* 0x0000000600057c82 */ /* 0x002fe40008000000 */
[----:B------:R-:W-:Y:S02]  /*a0520*/  ISETP.LT.AND P2, PT, R11, UR5, !P1 ;  /* 0x000000050b007c0c */ /* 0x000fe4000cf41270 */
[----:B------:R-:W0:Y:S01]  /*a0530*/  LDCU UR5, c[0x0][0x3b8] ;  /* 0x00007700ff0577ac */ /* 0x000e220008000800 */
[----:B------:R-:W-:-:S07]  /*a0540*/  IMAD.WIDE R46, R48, 0x2, R38 ;  /* 0x00000002302e7825 */ /* 0x000fce00078e0226 */
[----:B------:R1:W-:Y:S01]  /*a0550*/  @P6 STG.E.U16 desc[UR66][R46.64], R49 ;  /* 0x000000312e006986 */ /* 0x0003e2000c101542 */
[----:B0-----:R-:W-:Y:S01]  /*a0560*/  VIADD R37, R48, UR5 ;  /* 0x0000000530257c36 */ /* 0x001fe20008000000 */
[----:B------:R-:W-:Y:S01]  /*a0570*/  UMOV UR24, UR7 ;  /* 0x0000000700187c82 */ /* 0x000fe20008000000 */
[----:B------:R-:W0:Y:S02]  /*a0580*/  LDCU UR5, c[0x0][0x398] ;  /* 0x00007300ff0577ac */ /* 0x000e240008000800 */
[----:B-1----:R-:W-:Y:S01]  /*a0590*/  IMAD.WIDE R46, R37, 0x2, R44 ;  /* 0x00000002252e7825 */ /* 0x002fe200078e022c */
[----:B------:R-:W1:Y:S04]  /*a05a0*/  LDCU.64 UR6, c[0x0][0x398] ;  /* 0x00007300ff0677ac */ /* 0x000e680008000a00 */
[----:B----4-:R4:W-:Y:S01]  /*a05b0*/  @P2 STG.E.U16 desc[UR66][R46.64], R25 ;  /* 0x000000192e002986 */ /* 0x0109e2000c101542 */
[----:B------:R-:W-:-:S03]  /*a05c0*/  PRMT R48, R25, 0x7632, R48 ;  /* 0x0000763219307816 */ /* 0x000fc60000000030 */
[----:B----4-:R-:W4:Y:S01]  /*a05d0*/  LDL.LU R25, [R1+0x1e4] ;  /* 0x0001e40001197983 */ /* 0x010f220000300800 */
[----:B------:R-:W-:Y:S01]  /*a05e0*/  VIADD R46, R59, 0x99 ;  /* 0x000000993b2e7836 */ /* 0x000fe20000000000 */
[----:B0-----:R-:W-:Y:S01]  /*a05f0*/  ISETP.LT.AND P6, PT, R36, UR5, !P1 ;  /* 0x0000000524007c0c */ /* 0x001fe2000cfc1270 */
[----:B-1----:R-:W-:Y:S01]  /*a0600*/  UMOV UR5, UR7 ;  /* 0x0000000700057c82 */ /* 0x002fe20008000000 */
[----:B------:R-:W-:Y:S01]  /*a0610*/  UMOV UR57, UR6 ;  /* 0x0000000600397c82 */ /* 0x000fe20008000000 */
[----:B------:R-:W0:Y:S01]  /*a0620*/  LDCU.64 UR6, c[0x0][0x398] ;  /* 0x00007300ff0677ac */ /* 0x000e220008000a00 */
[----:B------:R-:W-:Y:S01]  /*a0630*/  ISETP.GE.AND P2, PT, R46, UR5, PT ;  /* 0x000000052e007c0c */ /* 0x000fe2000bf46270 */
[----:B------:R-:W1:Y:S01]  /*a0640*/  LDCU UR5, c[0x0][0x398] ;  /* 0x00007300ff0577ac */ /* 0x000e620008000800 */
[----:B------:R-:W-:-:S07]  /*a0650*/  IMAD.WIDE R46, R37, 0x2, R42 ;  /* 0x00000002252e7825 */ /* 0x000fce00078e022a */
[----:B------:R1:W-:Y:S01]  /*a0660*/  @P6 STG.E.U16 desc[UR66][R46.64], R48 ;  /* 0x000000302e006986 */ /* 0x0003e2000c101542 */
[----:B0-----:R-:W-:Y:S01]  /*a0670*/  UMOV UR18, UR7 ;  /* 0x0000000700127c82 */ /* 0x001fe20008000000 */
[----:B-1----:R-:W-:Y:S01]  /*a0680*/  ISETP.LT.AND P6, PT, R3, UR5, !P1 ;  /* 0x0000000503007c0c */ /* 0x002fe2000cfc1270 */
[----:B------:R-:W-:Y:S01]  /*a0690*/  UMOV UR5, UR6 ;  /* 0x0000000600057c82 */ /* 0x000fe20008000000 */
[----:B------:R-:W0:Y:S01]  /*a06a0*/  LDCU.64 UR6, c[0x0][0x398] ;  /* 0x00007300ff0677ac */ /* 0x000e220008000a00 */
[----:B------:R-:W-:Y:S01]  /*a06b0*/  IMAD.WIDE R46, R37, 0x2, R40 ;  /* 0x00000002252e7825 */ /* 0x000fe200078e0228 */
[----:B------:R-:W-:Y:S01]  /*a06c0*/  ISETP.LT.AND P1, PT, R0, UR5, !P1 ;  /* 0x0000000500007c0c */ /* 0x000fe2000cf21270 */
[----:B0-----:R-:W-:Y:S01]  /*a06d0*/  UMOV UR5, UR6 ;  /* 0x0000000600057c82 */ /* 0x001fe20008000000 */
[----:B------:R-:W-:Y:S01]  /*a06e0*/  MOV.SPILL R23, UR48 ;  /* 0x0000003000177c02 */ /* 0x000fe20009000f00 */
[----:B------:R-:W-:Y:S01]  /*a06f0*/  UMOV UR48, UR7 ;  /* 0x0000000700307c82 */ /* 0x000fe20008000000 */
[----:B------:R-:W0:Y:S05]  /*a0700*/  LDCU.64 UR6, c[0x0][0x398] ;  /* 0x00007300ff0677ac */ /* 0x000e2a0008000a00 */
[----:B--2---:R1:W-:Y:S01]  /*a0710*/  @P6 STG.E.U16 desc[UR66][R46.64], R6 ;  /* 0x000000062e006986 */ /* 0x0043e2000c101542 */
[----:B------:R-:W-:Y:S01]  /*a0720*/  ISETP.LT.AND P6, PT, R11, UR5, !P0 ;  /* 0x000000050b007c0c */ /* 0x000fe2000c7c1270 */
[----:B------:R-:W2:Y:S01]  /*a0730*/  LDCU UR5, c[0x0][0x3b8] ;  /* 0x00007700ff0577ac */ /* 0x000ea20008000800 */
[----:B------:R-:W-:-:S02]  /*a0740*/  PRMT R49, R6, 0x7632, R49 ;  /* 0x0000763206317816 */ /* 0x000fc40000000031 */
[----:B-1----:R-:W4:Y:S01]  /*a0750*/  LDL.LU R6, [R1+0x218] ;  /* 0x0002180001067983 */ /* 0x002f220000300800 */
[C---:B--2---:R-:W-:Y:S01]  /*a0760*/  VIADD R48, R37.reuse, UR5 ;  /* 0x0000000525307c36 */ /* 0x044fe20008000000 */
[----:B------:R-:W1:Y:S01]  /*a0770*/  LDCU UR5, c[0x0][0x398] ;  /* 0x00007300ff0577ac */ /* 0x000e620008000800 */
[----:B------:R-:W-:-:S05]  /*a0780*/  IMAD.WIDE R46, R37, 0x2, R38 ;  /* 0x00000002252e7825 */ /* 0x000fca00078e0226 */
[----:B------:R2:W-:Y:S01]  /*a0790*/  @P1 STG.E.U16 desc[UR66][R46.64], R49 ;  /* 0x000000312e001986 */ /* 0x0005e2000c101542 */
[----:B------:R-:W-:Y:S02]  /*a07a0*/  VIADD R37, R59, 0x1c ;  /* 0x0000001c3b257836 */ /* 0x000fe40000000000 */
[----:B--2---:R-:W-:Y:S01]  /*a07b0*/  IMAD.WIDE R46, R48, 0x2, R44 ;  /* 0x00000002302e7825 */ /* 0x004fe200078e022c */
[----:B-1----:R-:W-:Y:S01]  /*a07c0*/  ISETP.LT.AND P1, PT, R36, UR5, !P0 ;  /* 0x0000000524007c0c */ /* 0x002fe2000c721270 */
[----:B0-----:R-:W-:-:S03]  /*a07d0*/  UMOV UR5, UR7 ;  /* 0x0000000700057c82 */ /* 0x001fc60008000000 */
[----:B---3--:R0:W-:Y:S01]  /*a07e0*/  @P6 STG.E.U16 desc[UR66][R46.64], R7 ;  /* 0x000000072e006986 */ /* 0x0081e2000c101542 */
[----:B------:R-:W-:Y:S01]  /*a07f0*/  ISETP.GE.AND P6, PT, R37, UR5, PT ;  /* 0x0000000525007c0c */ /* 0x000fe2000bfc6270 */
[----:B------:R-:W1:Y:S01]  /*a0800*/  LDCU UR5, c[0x0][0x398] ;  /* 0x00007300ff0577ac */ /* 0x000e620008000800 */
[----:B------:R-:W-:Y:S02]  /*a0810*/  PRMT R37, R7, 0x7632, R37 ;  /* 0x0000763207257816 */ /* 0x000fe40000000025 */
[----:B0-----:R-:W2:Y:S01]  /*a0820*/  LDL.LU R7, [R1+0x208] ;  /* 0x0002080001077983 */ /* 0x001ea20000300800 */
[----:B------:R-:W-:-:S05]  /*a0830*/  IMAD.WIDE R46, R48, 0x2, R42 ;  /* 0x00000002302e7825 */ /* 0x000fca00078e022a */
[----:B------:R0:W-:Y:S01]  /*a0840*/  @P1 STG.E.U16 desc[UR66][R46.64], R37 ;  /* 0x000000252e001986 */ /* 0x0001e2000c101542 */
[----:B-1----:R-:W-:Y:S01]  /*a0850*/  ISETP.LT.AND P1, PT, R3, UR5, !P0 ;  /* 0x0000000503007c0c */ /* 0x002fe2000c721270 */
[----:B0-----:R-:W-:-:S12]  /*a0860*/  IMAD.WIDE R46, R48, 0x2, R40 ;  /* 0x00000002302e7825 */ /* 0x001fd800078e0228 */
[----:B----4-:R0:W-:Y:S01]  /*a0870*/  @P1 STG.E.U16 desc[UR66][R46.64], R25 ;  /* 0x000000192e001986 */ /* 0x0101e2000c101542 */
[----:B------:R-:W-:-:S03]  /*a0880*/  PRMT R49, R25, 0x7632, R49 ;  /* 0x0000763219317816 */ /* 0x000fc60000000031 */
[----:B0-----:R-:W3:Y:S01]  /*a0890*/  LDL.LU R25, [R1+0x1f8] ;  /* 0x0001f80001197983 */ /* 0x001ee20000300800 */
[----:B------:R-:W-:Y:S01]  /*a08a0*/  MOV.SPILL R26, UR62 ;  /* 0x0000003e001a7c02 */ /* 0x000fe20009000f00 */
[----:B------:R-:W-:Y:S01]  /*a08b0*/  UMOV UR62, UR6 ;  /* 0x00000006003e7c82 */ /* 0x000fe20008000000 */
[----:B------:R-:W0:Y:S01]  /*a08c0*/  LDCU.64 UR6, c[0x0][0x398] ;  /* 0x00007300ff0677ac */ /* 0x000e220008000a00 */
[----:B------:R-:W-:Y:S01]  /*a08d0*/  MOV.SPILL R22, UR63 ;  /* 0x0000003f00167c02 */ /* 0x000fe20009000f00 */
[----:B0-----:R-:W-:Y:S01]  /*a08e0*/  UMOV UR5, UR6 ;  /* 0x0000000600057c82 */ /* 0x001fe20008000000 */
[----:B------:R-:W-:Y:S01]  /*a08f0*/  UMOV UR63, UR7 ;  /* 0x00000007003f7c82 */ /* 0x000fe20008000000 */
[----:B------:R-:W0:Y:S01]  /*a0900*/  LDCU.64 UR6, c[0x0][0x398] ;  /* 0x00007300ff0677ac */ /* 0x000e220008000a00 */
[----:B------:R-:W-:Y:S01]  /*a0910*/  ISETP.LT.AND P0, PT, R0, UR5, !P0 ;  /* 0x0000000500007c0c */ /* 0x000fe2000c701270 */
[----:B0-----:R-:W-:Y:S02]  /*a0920*/  UMOV UR5, UR6 ;  /* 0x0000000600057c82 */ /* 0x001fe40008000000 */
[----:B------:R-:W-:-:S02]  /*a0930*/  ISETP.LT.AND P1, PT, R11, UR5, !P6 ;  /* 0x000000050b007c0c */ /* 0x000fc4000f721270 */
[----:B------:R-:W0:Y:S01]  /*a0940*/  LDCU UR5, c[0x0][0x3b8] ;  /* 0x00007700ff0577ac */ /* 0x000e220008000800 */
[----:B------:R-:W-:-:S04]  /*a0950*/  IMAD.WIDE R46, R48, 0x2, R38 ;  /* 0x00000002302e7825 */ /* 0x000fc800078e0226 */
[----:B0-----:R-:W-:Y:S01]  /*a0960*/  VIADD R37, R48, UR5 ;  /* 0x0000000530257c36 */ /* 0x001fe20008000000 */
[----:B------:R-:W0:Y:S02]  /*a0970*/  LDCU UR5, c[0x0][0x398] ;  /* 0x00007300ff0577ac */ /* 0x000e240008000800 */
[----:B------:R1:W-:Y:S01]  /*a0980*/  @P0 STG.E.U16 desc[UR66][R46.64], R49 ;  /* 0x000000312e000986 */ /* 0x0003e2000c101542 */
[----:B------:R-:W-:Y:S01]  /*a0990*/  UMOV UR32, UR7 ;  /* 0x0000000700207c82 */ /* 0x000fe20008000000 */
[----:B------:R-:W4:Y:S01]  /*a09a0*/  LDCU.64 UR6, c[0x0][0x398] ;  /* 0x00007300ff0677ac */ /* 0x000f220008000a00 */
[----:B0-----:R-:W-:Y:S01]  /*a09b0*/  ISETP.LT.AND P0, PT, R36, UR5, !P6 ;  /* 0x0000000524007c0c */ /* 0x001fe2000f701270 */
[----:B------:R-:W0:Y:S01]  /*a09c0*/  LDCU UR5, c[0x0][0x398] ;  /* 0x00007300ff0577ac */ /* 0x000e220008000800 */
[----:B-1----:R-:W-:Y:S01]  /*a09d0*/  IMAD.WIDE R46, R37, 0x2, R44 ;  /* 0x00000002252e7825 */ /* 0x002fe200078e022c */
[----:B----4-:R-:W-:-:S04]  /*a09e0*/  UMOV UR11, UR6 ;  /* 0x00000006000b7c82 */ /* 0x010fc80008000000 */
[----:B------:R1:W-:Y:S01]  /*a09f0*/  @P1 STG.E.U16 desc[UR66][R46.64], R6 ;  /* 0x000000062e001986 */ /* 0x0003e2000c101542 */
[----:B------:R-:W-:Y:S02]  /*a0a00*/  PRMT R48, R6, 0x7632, R48 ;  /* 0x0000763206307816 */ /* 0x000fe40000000030 */
[----:B0-----:R-:W-:Y:S01]  /*a0a10*/  ISETP.LT.AND P1, PT, R3, UR5, !P6 ;  /* 0x0000000503007c0c */ /* 0x001fe2000f721270 */
[----:B------:R-:W-:Y:S01]  /*a0a20*/  UMOV UR5, UR7 ;  /* 0x0000000700057c82 */ /* 0x000fe20008000000 */
[----:B------:R-:W0:Y:S01]  /*a0a30*/  LDCU.64 UR6, c[0x0][0x398] ;  /* 0x00007300ff0677ac */ /* 0x000e220008000a00 */
[----:B-1----:R-:W4:Y:S01]  /*a0a40*/  LDL.LU R6, [R1+0x1e8] ;  /* 0x0001e80001067983 */ /* 0x002f220000300800 */
[----:B------:R-:W-:-:S05]  /*a0a50*/  IMAD.WIDE R46, R37, 0x2, R42 ;  /* 0x00000002252e7825 */ /* 0x000fca00078e022a */
[----:B------:R1:W-:Y:S01]  /*a0a60*/  @P0 STG.E.U16 desc[UR66][R46.64], R48 ;  /* 0x000000302e000986 */ /* 0x0003e2000c101542 */
[----:B0-----:R-:W-:Y:S01]  /*a0a70*/  UMOV UR36, UR7 ;  /* 0x0000000700247c82 */ /* 0x001fe20008000000 */
[----:B-1----:R-:W-:-:S05]  /*a0a80*/  VIADD R46, R59, 0x1d ;  /* 0x0000001d3b2e7836 */ /* 0x002fca0000000000 */
[----:B------:R-:W-:Y:S01]  /*a0a90*/  ISETP.GE.AND P0, PT, R46, UR5, PT ;  /* 0x000000052e007c0c */ /* 0x000fe2000bf06270 */
[----:B------:R-:W-:Y:S01]  /*a0aa0*/  UMOV UR5, UR6 ;  /* 0x0000000600057c82 */ /* 0x000fe20008000000 */
[----:B------:R-:W-:Y:S01]  /*a0ab0*/  IMAD.WIDE R46, R37, 0x2, R40 ;  /* 0x00000002252e7825 */ /* 0x000fe200078e0228 */
[----:B------:R-:W0:Y:S04]  /*a0ac0*/  LDCU.64 UR6, c[0x0][0x398] ;  /* 0x00007300ff0677ac */ /* 0x000e280008000a00 */
[----:B--2---:R1:W-:Y:S01]  /*a0ad0*/  @P1 STG.E.U16 desc[UR66][R46.64], R7 ;  /* 0x000000072e001986 */ /* 0x0043e2000c101542 */
[----:B------:R-:W-:-:S03]  /*a0ae0*/  PRMT R49, R7, 0x7632, R49 ;  /* 0x0000763207317816 */ /* 0x000fc60000000031 */
[----:B-1----:R-:W2:Y:S01]  /*a0af0*/  LDL.LU R7, [R1+0x21c] ;  /* 0x00021c0001077983 */ /* 0x002ea20000300800 */
[----:B------:R-:W-:Y:S01]  /*a0b00*/  ISETP.LT.AND P1, PT, R11, UR5, !P0 ;  /* 0x000000050b007c0c */ /* 0x000fe2000c721270 */
[----:B0-----:R-:W-:Y:S02]  /*a0b10*/  UMOV UR5, UR6 ;  /* 0x0000000600057c82 */ /* 0x001fe40008000000 */
[----:B------:R-:W-:Y:S02]  /*a0b20*/  ISETP.LT.AND P6, PT, R0, UR5, !P6 ;  /* 0x0000000500007c0c */ /* 0x000fe4000f7c1270 */
[----:B------:R-:W0:Y:S01]  /*a0b30*/  LDCU UR5, c[0x0][0x3b8] ;  /* 0x00007700ff0577ac */ /* 0x000e220008000800 */
[----:B------:R-:W-:-:S10]  /*a0b40*/  IMAD.WIDE R46, R37, 0x2, R38 ;  /* 0x00000002252e7825 */ /* 0x000fd400078e0226 */
[----:B------:R1:W-:Y:S01]  /*a0b50*/  @P6 STG.E.U16 desc[UR66][R46.64], R49 ;  /* 0x000000312e006986 */ /* 0x0003e2000c101542 */
[----:B0-----:R-:W-:Y:S01]  /*a0b60*/  VIADD R48, R37, UR5 ;  /* 0x0000000525307c36 */ /* 0x001fe20008000000 */
[----:B------:R-:W0:Y:S03]  /*a0b70*/  LDCU UR5, c[0x0][0x398] ;  /* 0x00007300ff0577ac */ /* 0x000e260008000800 */
[----:B-1----:R-:W-:-:S05]  /*a0b80*/  IMAD.WIDE R46, R48, 0x2, R44 ;  /* 0x00000002302e7825 */ /* 0x002fca00078e022c */
[----:B---3--:R1:W-:Y:S01]  /*a0b90*/  @P1 STG.E.U16 desc[UR66][R46.64], R25 ;  /* 0x000000192e001986 */ /* 0x0083e2000c101542 */
[----:B------:R-:W-:-:S03]  /*a0ba0*/  PRMT R37, R25, 0x7632, R37 ;  /* 0x0000763219257816 */ /* 0x000fc60000000025 */
[----:B-1----:R-:W3:Y:S01]  /*a0bb0*/  LDL.LU R25, [R1+0x20c] ;  /* 0x00020c0001197983 */ /* 0x002ee20000300800 */
[----:B0-----:R-:W-:Y:S01]  /*a0bc0*/  ISETP.LT.AND P6, PT, R36, UR5, !P0 ;  /* 0x0000000524007c0c */ /* 0x001fe2000c7c1270 */
[----:B------:R-:W-:Y:S01]  /*a0bd0*/  UMOV UR34, UR7 ;  /* 0x0000000700227c82 */ /* 0x000fe20008000000 */
[----:B------:R-:W0:Y:S01]  /*a0be0*/  LDCU UR5, c[0x0][0x398] ;  /* 0x00007300ff0577ac */ /* 0x000e220008000800 */
[----:B------:R-:W-:Y:S01]  /*a0bf0*/  MOV.SPILL R56, UR56 ;  /* 0x0000003800387c02 */ /* 0x000fe20009000f00 */
[----:B------:R-:W1:Y:S01]  /*a0c00*/  LDCU.64 UR6, c[0x0][0x398] ;  /* 0x00007300ff0677ac */ /* 0x000e620008000a00 */
[----:B------:R-:W-:Y:S01]  /*a0c10*/  UMOV UR56, UR14 ;  /* 0x0000000e00387c82 */ /* 0x000fe20008000000 */
[----:B------:R-:W1:Y:S01]  /*a0c20*/  LDCU.64 UR14, c[0x0][0x398] ;  /* 0x00007300ff0e77ac */ /* 0x000e620008000a00 */
[----:B------:R-:W-:-:S06]  /*a0c30*/  IMAD.WIDE R46, R48, 0x2, R42 ;  /* 0x00000002302e7825 */ /* 0x000fcc00078e022a */
[----:B------:R1:W-:Y:S01]  /*a0c40*/  @P6 STG.E.U16 desc[UR66][R46.64], R37 ;  /* 0x000000252e006986 */ /* 0x0003e2000c101542 */
[----:B0-----:R-:W-:Y:S01]  /*a0c50*/  ISETP.LT.AND P1, PT, R3, UR5, !P0 ;  /* 0x0000000503007c0c */ /* 0x001fe2000c721270 */
[----:B-1----:R-:W-:Y:S01]  /*a0c60*/  UMOV UR5, UR7 ;  /* 0x0000000700057c82 */ /* 0x002fe20008000000 */
[----:B------:R-:W-:Y:S01]  /*a0c70*/  VIADD R37, R59, 0x1e ;  /* 0x0000001e3b257836 */ /* 0x000fe20000000000 */
[----:B------:R-:W-:-:S04]  /*a0c80*/  UMOV UR40, UR15 ;  /* 0x0000000f00287c82 */ /* 0x000fc80008000000 */
[----:B------:R-:W-:Y:S01]  /*a0c90*/  ISETP.GE.AND P6, PT, R37, UR5, PT ;  /* 0x0000000525007c0c */ /* 0x000fe2000bfc6270 */
[----:B------:R-:W-:Y:S01]  /*a0ca0*/  UMOV UR5, UR14 ;  /* 0x0000000e00057c82 */ /* 0x000fe20008000000 */
[----:B------:R-:W0:Y:S01]  /*a0cb0*/  LDCU.64 UR14, c[0x0][0x398] ;  /* 0x00007300ff0e77ac */ /* 0x000e220008000a00 */
[----:B------:R-:W-:Y:S01]  /*a0cc0*/  IMAD.WIDE R46, R48, 0x2, R40 ;  /* 0x00000002302e7825 */ /* 0x000fe200078e0228 */
[----:B0-----:R-:W-:-:S04]  /*a0cd0*/  UMOV UR38, UR15 ;  /* 0x0000000f00267c82 */ /* 0x001fc80008000000 */
[----:B----4-:R0:W-:Y:S01]  /*a0ce0*/  @P1 STG.E.U16 desc[UR66][R46.64], R6 ;  /* 0x000000062e001986 */ /* 0x0101e2000c101542 */
[----:B------:R-:W-:Y:S01]  /*a0cf0*/  ISETP.LT.AND P1, PT, R11, UR5, !P6 ;  /* 0x000000050b007c0c */ /* 0x000fe2000f721270 */
[----:B------:R-:W-:Y:S01]  /*a0d00*/  UMOV UR5, UR14 ;  /* 0x0000000e00057c82 */ /* 0x000fe20008000000 */
[----:B------:R-:W-:Y:S01]  /*a0d10*/  PRMT R49, R6, 0x7632, R49 ;  /* 0x0000763206317816 */ /* 0x000fe20000000031 */
[----:B------:R-:W1:Y:S01]  /*a0d20*/  LDCU.64 UR14, c[0x0][0x398] ;  /* 0x00007300ff0e77ac */ /* 0x000e620008000a00 */
[----:B------:R-:W-:Y:S01]  /*a0d30*/  ISETP.LT.AND P0, PT, R0, UR5, !P0 ;  /* 0x0000000500007c0c */ /* 0x000fe2000c701270 */
[----:B------:R-:W4:Y:S01]  /*a0d40*/  LDCU UR5, c[0x0][0x3b8] ;  /* 0x00007700ff0577ac */ /* 0x000f220008000800 */
[----:B0-----:R-:W3:Y:S01]  /*a0d50*/  LDL.LU R6, [R1+0x1fc] ;  /* 0x0001fc0001067983 */ /* 0x001ee20000300800 */
[----:B------:R-:W-:-:S10]  /*a0d60*/  IMAD.WIDE R46, R48, 0x2, R38 ;  /* 0x00000002302e7825 */ /* 0x000fd400078e0226 */
[----:B------:R0:W-:Y:S01]  /*a0d70*/  @P0 STG.E.U16 desc[UR66][R46.64], R49 ;  /* 0x000000312e000986 */ /* 0x0001e2000c101542 */
[----:B----4-:R-:W-:Y:S01]  /*a0d80*/  IADD3 R37, PT, PT, R48, UR5, RZ ;  /* 0x0000000530257c10 */ /* 0x010fe2000fffe0ff */
[----:B------:R-:W4:Y:S04]  /*a0d90*/  LDCU UR5, c[0x0][0x398] ;  /* 0x00007300ff0577ac */ /* 0x000f280008000800 */
[----:B0-----:R-:W-:-:S05]  /*a0da0*/  IMAD.WIDE R46, R37, 0x2, R44 ;  /* 0x00000002252e7825 */ /* 0x001fca00078e022c */
[----:B--2---:R0:W-:Y:S01]  /*a0db0*/  @P1 STG.E.U16 desc[UR66][R46.64], R7 ;  /* 0x000000072e001986 */ /* 0x0041e2000c101542 */
[----:B------:R-:W-:-:S03]  /*a0dc0*/  PRMT R48, R7, 0x7632, R48 ;  /* 0x0000763207307816 */ /* 0x000fc60000000030 */
[----:B0-----:R-:W2:Y:S01]  /*a0dd0*/  LDL.LU R7, [R1+0x1ec] ;  /* 0x0001ec0001077983 */ /* 0x001ea20000300800 */
[----:B----4-:R-:W-:Y:S01]  /*a0de0*/  ISETP.LT.AND P0, PT, R36, UR5, !P6 ;  /* 0x0000000524007c0c */ /* 0x010fe2000f701270 */
[----:B------:R-:W0:Y:S01]  /*a0df0*/  LDCU UR5, c[0x0][0x398] ;  /* 0x00007300ff0577ac */ /* 0x000e220008000800 */
[----:B------:R-:W-:-:S11]  /*a0e00*/  IMAD.WIDE R46, R37, 0x2, R42 ;  /* 0x00000002252e7825 */ /* 0x000fd600078e022a */
[----:B------:R4:W-:Y:S01]  /*a0e10*/  @P0 STG.E.U16 desc[UR66][R46.64], R48 ;  /* 0x000000302e000986 */ /* 0x0009e2000c101542 */
[----:B0-----:R-:W-:Y:S01]  /*a0e20*/  ISETP.LT.AND P1, PT, R3, UR5, !P6 ;  /* 0x0000000503007c0c */ /* 0x001fe2000f721270 */
[----:B-1----:R-:W-:Y:S01]  /*a0e30*/  UMOV UR5, UR15 ;  /* 0x0000000f00057c82 */ /* 0x002fe20008000000 */
[----:B----4-:R-:W-:-:S05]  /*a0e40*/  VIADD R46, R59, 0x1f ;  /* 0x0000001f3b2e7836 */ /* 0x010fca0000000000 */
[----:B------:R-:W-:Y:S01]  /*a0e50*/  ISETP.GE.AND P0, PT, R46, UR5, PT ;  /* 0x000000052e007c0c */ /* 0x000fe2000bf06270 */
[----:B------:R-:W-:Y:S01]  /*a0e60*/  IMAD.WIDE R46, R37, 0x2, R40 ;  /* 0x00000002252e7825 */ /* 0x000fe200078e0228 */
[----:B---3--:R-:W-:-:S04]  /*a0e70*/  PRMT R49, R25, 0x7632, R49 ;  /* 0x0000763219317816 */ /* 0x008fc80000000031 */
[----:B------:R0:W-:Y:S04]  /*a0e80*/  @P1 STG.E.U16 desc[UR66][R46.64], R25 ;  /* 0x000000192e001986 */ /* 0x0001e8000c101542 */
[----:B0-----:R-:W3:Y:S01]  /*a0e90*/  LDL.LU R25, [R1+0x1d0] ;  /* 0x0001d00001197983 */ /* 0x001ee20000300800 */
[----:B------:R-:W-:Y:S02]  /*a0ea0*/  MOV.SPILL R53, UR29 ;  /* 0x0000001d00357c02 */ /* 0x000fe40009000f00 */
[----:B------:R-:W-:Y:S01]  /*a0eb0*/  MOV.SPILL R52, UR28 ;  /* 0x0000001c00347c02 */ /* 0x000fe20009000f00 */
        /* <DEDUP_REMOVED lines=8> */
[----:B------:R-:W-:-:S04]  /*a0f40*/  IMAD.WIDE R46, R37, 0x2, R38 ;  /* 0x00000002252e7825 */ /* 0x000fc800078e0226 */
[----:B0-----:R-:W-:Y:S01]  /*a0f50*/  VIADD R48, R37, UR5 ;  /* 0x0000000525307c36 */ /* 0x001fe20008000000 */
[----:B------:R-:W0:Y:S05]  /*a0f60*/  LDCU UR5, c[0x0][0x398] ;  /* 0x00007300ff0577ac */ /* 0x000e2a0008000800 */
[----:B------:R1:W-:Y:S01]  /*a0f70*/  @P6 STG.E.U16 desc[UR66][R46.64], R49 ;  /* 0x000000312e006986 */ /* 0x0003e2000c101542 */
[----:B------:R-:W-:Y:S01]  /*a0f80*/  UMOV UR42, UR29 ;  /* 0x0000001d002a7c82 */ /* 0x000fe20008000000 */
[----:B------:R-:W4:Y:S01]  /*a0f90*/  LDCU.64 UR28, c[0x0][0x398] ;  /* 0x00007300ff1c77ac */ /* 0x000f220008000a00 */
[----:B0-----:R-:W-:Y:S01]  /*a0fa0*/  ISETP.LT.AND P6, PT, R36, UR5, !P0 ;  /* 0x0000000524007c0c */ /* 0x001fe2000c7c1270 */
[----:B------:R-:W0:Y:S01]  /*a0fb0*/  LDCU UR5, c[0x0][0x398] ;  /* 0x00007300ff0577ac */ /* 0x000e220008000800 */
[----:B-1----:R-:W-:Y:S01]  /*a0fc0*/  IMAD.WIDE R46, R48, 0x2, R44 ;  /* 0x00000002302e7825 */ /* 0x002fe200078e022c */
[----:B------:R-:W-:Y:S01]  /*a0fd0*/  MOV.SPILL R55, UR54 ;  /* 0x0000003600377c02 */ /* 0x000fe20009000f00 */
[----:B----4-:R-:W-:-:S03]  /*a0fe0*/  UMOV UR54, UR28 ;  /* 0x0000001c00367c82 */ /* 0x010fc60008000000 */
        /* <DEDUP_REMOVED lines=9> */
[----:B-1----:R-:W-:Y:S02]  /*a1080*/  VIADD R37, R59, 0x20 ;  /* 0x000000203b257836 */ /* 0x002fe40000000000 */
[----:B------:R-:W-:-:S03]  /*a1090*/  IMAD.WIDE R46, R48, 0x2, R40 ;  /* 0x00000002302e7825 */ /* 0x000fc600078e0228 */
[----:B------:R-:W-:Y:S01]  /*a10a0*/  ISETP.GE.AND P6, PT, R37, UR5, PT ;  /* 0x0000000525007c0c */ /* 0x000fe2000bfc6270 */
[----:B------:R-:W-:Y:S01]  /*a10b0*/  UMOV UR5, UR28 ;  /* 0x0000001c00057c82 */ /* 0x000fe20008000000 */
[----:B------:R-:W0:Y:S01]  /*a10c0*/  LDCU.64 UR28, c[0x0][0x398] ;  /* 0x00007300ff1c77ac */ /* 0x000e220008000a00 */
        /* <DEDUP_REMOVED lines=20> */
[----:B------:R-:W-:Y:S01]  /*a1210*/  MOV.SPILL R54, UR50 ;  /* 0x0000003200367c02 */ /* 0x000fe20009000f00 */
[----:B------:R-:W1:Y:S01]  /*a1220*/  LDCU.64 UR50, c[0x0][0x398] ;  /* 0x00007300ff3277ac */ /* 0x000e620008000a00 */
[----:B------:R-:W-:-:S06]  /*a1230*/  IMAD.WIDE R46, R37, 0x2, R42 ;  /* 0x00000002252e7825 */ /* 0x000fcc00078e022a */
[----:B------:R1:W-:Y:S01]  /*a1240*/  @P0 STG.E.U16 desc[UR66][R46.64], R48 ;  /* 0x000000302e000986 */ /* 0x0003e2000c101542 */
[----:B------:R-:W-:Y:S02]  /*a1250*/  MOV.SPILL R2, UR58 ;  /* 0x0000003a00027c02 */ /* 0x000fe40009000f00 */
[----:B0-----:R-:W-:Y:S01]  /*a1260*/  ISETP.LT.AND P1, PT, R3, UR5, !P6 ;  /* 0x0000000503007c0c */ /* 0x001fe2000f721270 */
[----:B------:R-:W-:Y:S01]  /*a1270*/  UMOV UR58, UR10 ;  /* 0x0000000a003a7c82 */ /* 0x000fe20008000000 */
[----:B-1----:R-:W-:Y:S01]  /*a1280*/  UMOV UR5, UR29 ;  /* 0x0000001d00057c82 */ /* 0x002fe20008000000 */
[----:B------:R-:W-:Y:S01]  /*a1290*/  VIADD R46, R59, 0x21 ;  /* 0x000000213b2e7836 */ /* 0x000fe20000000000 */
[----:B------:R-:W-:-:S04]  /*a12a0*/  UMOV UR10, UR51 ;  /* 0x00000033000a7c82 */ /* 0x000fc80008000000 */
[----:B------:R-:W-:Y:S01]  /*a12b0*/  ISETP.GE.AND P0, PT, R46, UR5, PT ;  /* 0x000000052e007c0c */ /* 0x000fe2000bf06270 */
[----:B------:R-:W-:Y:S01]  /*a12c0*/  UMOV UR5, UR50 ;  /* 0x0000003200057c82 */ /* 0x000fe20008000000 */
[----:B------:R-:W0:Y:S01]  /*a12d0*/  LDCU.64 UR50, c[0x0][0x398] ;  /* 0x00007300ff3277ac */ /* 0x000e220008000a00 */
[----:B------:R-:W-:-:S05]  /*a12e0*/  IMAD.WIDE R46, R37, 0x2, R40 ;  /* 0x00000002252e7825 */ /* 0x000fca00078e0228 */
[----:B----4-:R1:W-:Y:S01]  /*a12f0*/  @P1 STG.E.U16 desc[UR66][R46.64], R6 ;  /* 0x000000062e001986 */ /* 0x0103e2000c101542 */
[----:B------:R-:W-:Y:S02]  /*a1300*/  PRMT R49, R6, 0x7632, R49 ;  /* 0x0000763206317816 */ /* 0x000fe40000000031 */
[----:B------:R-:W-:Y:S01]  /*a1310*/  ISETP.LT.AND P1, PT, R11, UR5, !P0 ;  /* 0x000000050b007c0c */ /* 0x000fe2000c721270 */
[----:B0-----:R-:W-:Y:S02]  /*a1320*/  UMOV UR5, UR50 ;  /* 0x0000003200057c82 */ /* 0x001fe40008000000 */
[----:B------:R-:W-:Y:S02]  /*a1330*/  ISETP.LT.AND P6, PT, R0, UR5, !P6 ;  /* 0x0000000500007c0c */ /* 0x000fe4000f7c1270 */
[----:B------:R-:W0:Y:S01]  /*a1340*/  LDCU UR5, c[0x0][0x3b8] ;  /* 0x00007700ff0577ac */ /* 0x000e220008000800 */
[----:B-1----:R-:W4:Y:S01]  /*a1350*/  LDL.LU R6, [R1+0x1d4] ;  /* 0x0001d40001067983 */ /* 0x002f220000300800 */
[----:B------:R-:W-:-:S09]  /*a1360*/  IMAD.WIDE R46, R37, 0x2, R38 ;  /* 0x00000002252e7825 */ /* 0x000fd200078e0226 */
[----:B------:R1:W-:Y:S01]  /*a1370*/  @P6 STG.E.U16 desc[UR66][R46.64], R49 ;  /* 0x000000312e006986 */ /* 0x0003e2000c101542 */
[----:B0-----:R-:W-:Y:S01]  /*a1380*/  VIADD R48, R37, UR5 ;  /* 0x0000000525307c36 */ /* 0x001fe20008000000 */
[----:B------:R-:W0:Y:S03]  /*a1390*/  LDCU UR5, c[0x0][0x398] ;  /* 0x00007300ff0577ac */ /* 0x000e260008000800 */
[----:B-1----:R-:W-:-:S05]  /*a13a0*/  IMAD.WIDE R46, R48, 0x2, R44 ;  /* 0x00000002302e7825 */ /* 0x002fca00078e022c */
[----:B--2---:R1:W-:Y:S01]  /*a13b0*/  @P1 STG.E.U16 desc[UR66][R46.64], R7 ;  /* 0x000000072e001986 */ /* 0x0043e2000c101542 */
[----:B------:R-:W-:-:S03]  /*a13c0*/  PRMT R37, R7, 0x7632, R37 ;  /* 0x0000763207257816 */ /* 0x000fc60000000025 */
[----:B-1----:R-:W2:Y:S01]  /*a13d0*/  LDL.LU R7, [R1+0x1c4] ;  /* 0x0001c40001077983 */ /* 0x002ea20000300800 */
[----:B0-----:R-:W-:Y:S01]  /*a13e0*/  ISETP.LT.AND P6, PT, R36, UR5, !P0 ;  /* 0x0000000524007c0c */ /* 0x001fe2000c7c1270 */
[----:B------:R-:W0:Y:S01]  /*a13f0*/  LDCU UR5, c[0x0][0x398] ;  /* 0x00007300ff0577ac */ /* 0x000e220008000800 */
[----:B------:R-:W-:Y:S01]  /*a1400*/  IMAD.WIDE R46, R48, 0x2, R42 ;  /* 0x00000002302e7825 */ /* 0x000fe200078e022a */
[----:B0-----:R-:W-:-:S10]  /*a1410*/  ISETP.LT.AND P1, PT, R3, UR5, !P0 ;  /* 0x0000000503007c0c */ /* 0x001fd4000c721270 */
[----:B------:R0:W-:Y:S02]  /*a1420*/  @P6 STG.E.U16 desc[UR66][R46.64], R37 ;  /* 0x000000252e006986 */ /* 0x0001e4000c101542 */
[----:B0-----:R-:W-:Y:S01]  /*a1430*/  IMAD.WIDE R46, R48, 0x2, R40 ;  /* 0x00000002302e7825 */ /* 0x001fe200078e0228 */
[----:B---3--:R-:W-:-:S04]  /*a1440*/  PRMT R49, R25, 0x7632, R49 ;  /* 0x0000763219317816 */ /* 0x008fc80000000031 */
[----:B------:R0:W-:Y:S04]  /*a1450*/  @P1 STG.E.U16 desc[UR66][R46.64], R25 ;  /* 0x000000192e001986 */ /* 0x0001e8000c101542 */
[----:B0-----:R-:W3:Y:S01]  /*a1460*/  LDL.LU R25, [R1+0x1b4] ;  /* 0x0001b40001197983 */ /* 0x001ee20000300800 */
[----:B------:R-:W-:Y:S01]  /*a1470*/  UMOV UR8, UR51 ;  /* 0x0000003300087c82 */ /* 0x000fe20008000000 */
[----:B------:R-:W0:Y:S01]  /*a1480*/  LDCU.64 UR50, c[0x0][0x398] ;  /* 0x00007300ff3277ac */ /* 0x000e220008000a00 */
[----:B------:R-:W-:Y:S01]  /*a1490*/  VIADD R37, R59, 0x22 ;  /* 0x000000223b257836 */ /* 0x000fe20000000000 */
[----:B0-----:R-:W-:Y:S01]  /*a14a0*/  UMOV UR5, UR51 ;  /* 0x0000003300057c82 */ /* 0x001fe20008000000 */
[----:B------:R-:W-:Y:S01]  /*a14b0*/  UMOV UR29, UR50 ;  /* 0x00000032001d7c82 */ /* 0x000fe20008000000 */
[----:B------:R-:W0:Y:S02]  /*a14c0*/  LDCU.64 UR50, c[0x0][0x398] ;  /* 0x00007300ff3277ac */ /* 0x000e240008000a00 */
[----:B------:R-:W-:Y:S01]  /*a14d0*/  ISETP.GE.AND P6, PT, R37, UR5, PT ;  /* 0x0000000525007c0c */ /* 0x000fe2000bfc6270 */
[----:B------:R-:W-:Y:S01]  /*a14e0*/  UMOV UR15, UR14 ;  /* 0x0000000e000f7c82 */ /* 0x000fe20008000000 */
        /* <DEDUP_REMOVED lines=12> */
[----:B------:R-:W1:Y:S01]  /*a15b0*/  LDCU.64 UR50, c[0x0][0x398] ;  /* 0x00007300ff3277ac */ /* 0x000e620008000a00 */
[----:B0-----:R-:W-:Y:S01]  /*a15c0*/  ISETP.LT.AND P0, PT, R36, UR5, !P6 ;  /* 0x0000000524007c0c */ /* 0x001fe2000f701270 */
[----:B------:R-:W0:Y:S01]  /*a15d0*/  LDCU UR5, c[0x0][0x398] ;  /* 0x00007300ff0577ac */ /* 0x000e220008000800 */
[----:B-1----:R-:W-:Y:S01]  /*a15e0*/  IMAD.WIDE R46, R37, 0x2, R44 ;  /* 0x00000002252e7825 */ /* 0x002fe200078e022c */
[----:B------:R-:W-:Y:S01]  /*a15f0*/  MOV.SPILL R51, UR61 ;  /* 0x0000003d00337c02 */ /* 0x000fe20009000f00 */
[----:B------:R-:W-:-:S03]  /*a1600*/  UMOV UR61, UR50 ;  /* 0x00000032003d7c82 */ /* 0x000fc60008000000 */
[----:B----4-:R1:W-:Y:S01]  /*a1610*/  @P1 STG.E.U16 desc[UR66][R46.64], R6 ;  /* 0x000000062e001986 */ /* 0x0103e2000c101542 */
        /* <DEDUP_REMOVED lines=31> */
[----:B------:R-:W1:Y:S01]  /*a1810*/  LDCU.64 UR50, c[0x0][0x398] ;  /* 0x00007300ff3277ac */ /* 0x000e620008000a00 */
[----:B------:R-:W-:Y:S01]  /*a1820*/  MOV.SPILL R50, UR60 ;  /* 0x0000003c00327c02 */ /* 0x000fe20009000f00 */
[----:B------:R-:W-:Y:S01]  /*a1830*/  IMAD.WIDE R46, R48, 0x2, R42 ;  /* 0x00000002302e7825 */ /* 0x000fe200078e022a */
[----:B0-----:R-:W-:Y:S01]  /*a1840*/  ISETP.LT.AND P1, PT, R3, UR5, !P0 ;  /* 0x0000000503007c0c */ /* 0x001fe2000c721270 */
[----:B-1----:R-:W-:Y:S01]  /*a1850*/  UMOV UR5, UR51 ;  /* 0x0000003300057c82 */ /* 0x002fe20008000000 */
[----:B------:R-:W-:Y:S01]  /*a1860*/  UMOV UR60, UR50 ;  /* 0x00000032003c7c82 */ /* 0x000fe20008000000 */
[----:B------:R-:W0:Y:S04]  /*a1870*/  LDCU.64 UR50, c[0x0][0x398] ;  /* 0x00007300ff3277ac */ /* 0x000e280008000a00 */
[----:B------:R1:W-:Y:S02]  /*a1880*/  @P6 STG.E.U16 desc[UR66][R46.64], R37 ;  /* 0x000000252e006986 */ /* 0x0003e4000c101542 */
[----:B-1----:R-:W-:-:S05]  /*a1890*/  VIADD R37, R59, 0x24 ;  /* 0x000000243b257836 */ /* 0x002fca0000000000 */
[----:B------:R-:W-:Y:S01]  /*a18a0*/  ISETP.GE.AND P6, PT, R37, UR5, PT ;  /* 0x0000000525007c0c */ /* 0x000fe2000bfc6270 */
[----:B0-----:R-:W-:Y:S01]  /*a18b0*/  UMOV UR5, UR50 ;  /* 0x0000003200057c82 */ /* 0x001fe20008000000 */
        /* <DEDUP_REMOVED lines=20> */
[----:B------:R-:W-:-:S11]  /*a1a00*/  IMAD.WIDE R46, R37, 0x2, R42 ;  /* 0x00000002252e7825 */ /* 0x000fd600078e022a */
[----:B------:R1:W-:Y:S01]  /*a1a10*/  @P0 STG.E.U16 desc[UR66][R46.64], R48 ;  /* 0x000000302e000986 */ /* 0x0003e2000c101542 */
[----:B0-----:R-:W-:Y:S01]  /*a1a20*/  ISETP.LT.AND P1, PT, R3, UR5, !P6 ;  /* 0x0000000503007c0c */ /* 0x001fe2000f721270 */
[----:B-1----:R-:W-:-:S05]  /*a1a30*/  VIADD R46, R59, 0x25 ;  /* 0x000000253b2e7836 */ /* 0x002fca0000000000 */
[----:B------:R-:W-:Y:S01]  /*a1a40*/  ISETP.GE.AND P0, PT, R46, UR69, PT ;  /* 0x000000452e007c0c */ /* 0x000fe2000bf06270 */
[----:B------:R-:W-:-:S06]  /*a1a50*/  IMAD.WIDE R46, R37, 0x2, R40 ;  /* 0x00000002252e7825 */ /* 0x000fcc00078e0228 */
[----:B---3--:R0:W-:Y:S01]  /*a1a60*/  @P1 STG.E.U16 desc[UR66][R46.64], R25 ;  /* 0x000000192e001986 */ /* 0x0081e2000c101542 */
[----:B------:R-:W-:-:S03]  /*a1a70*/  PRMT R49, R25, 0x7632, R49 ;  /* 0x0000763219317816 */ /* 0x000fc60000000031 */
[----:B0-----:R-:W3:Y:S01]  /*a1a80*/  LDL.LU R25, [R1+0x1dc] ;  /* 0x0001dc0001197983 */ /* 0x001ee20000300800 */
[----:B------:R-:W-:Y:S01]  /*a1a90*/  UMOV UR7, UR6 ;  /* 0x0000000600077c82 */ /* 0x000fe20008000000 */
[----:B------:R-:W-:Y:S01]  /*a1aa0*/  UMOV UR6, UR51 ;  /* 0x0000003300067c82 */ /* 0x000fe20008000000 */
[----:B------:R-:W0:Y:S02]  /*a1ab0*/  LDCU.64 UR50, c[0x0][0x398] ;  /* 0x00007300ff3277ac */ /* 0x000e240008000a00 */
        /* <DEDUP_REMOVED lines=9> */
[----:B------:R-:W0:Y:S05]  /*a1b50*/  LDCU UR5, c[0x0][0x398] ;  /* 0x00007300ff0577ac */ /* 0x000e2a0008000800 */
[----:B------:R1:W-:Y:S02]  /*a1b60*/  @P6 STG.E.U16 desc[UR66][R46.64], R49 ;  /* 0x000000312e006986 */ /* 0x0003e4000c101542 */
[----:B-1----:R-:W-:Y:S01]  /*a1b70*/  IMAD.WIDE R46, R48, 0x2, R44 ;  /* 0x00000002302e7825 */ /* 0x002fe200078e022c */
[----:B0-----:R-:W-:Y:S01]  /*a1b80*/  ISETP.LT.AND P6, PT, R36, UR5, !P0 ;  /* 0x0000000524007c0c */ /* 0x001fe2000c7c1270 */
[----:B------:R-:W0:Y:S01]  /*a1b90*/  LDCU UR5, c[0x0][0x398] ;  /* 0x00007300ff0577ac */ /* 0x000e220008000800 */
[----:B------:R-:W-:Y:S01]  /*a1ba0*/  UMOV UR31, UR51 ;  /* 0x00000033001f7c82 */ /* 0x000fe20008000000 */
[----:B------:R-:W1:Y:S01]  /*a1bb0*/  LDCU.64 UR50, c[0x0][0x398] ;  /* 0x00007300ff3277ac */ /* 0x000e620008000a00 */
[----:B------:R-:W-:Y:S01]  /*a1bc0*/  MOV.SPILL R10, UR39 ;  /* 0x00000027000a7c02 */ /* 0x000fe20009000f00 */
[----:B-1----:R-:W-:Y:S01]  /*a1bd0*/  UMOV UR39, UR51 ;  /* 0x0000003300277c82 */ /* 0x002fe20008000000 */
[----:B----4-:R1:W-:Y:S01]  /*a1be0*/  @P1 STG.E.U16 desc[UR66][R46.64], R6 ;  /* 0x000000062e001986 */ /* 0x0103e2000c101542 */
[----:B------:R-:W-:-:S03]  /*a1bf0*/  PRMT R37, R6, 0x7632, R37 ;  /* 0x0000763206257816 */ /* 0x000fc60000000025 */
[----:B-1----:R-:W4:Y:S01]  /*a1c00*/  LDL.LU R6, [R1+0x1cc] ;  /* 0x0001cc0001067983 */ /* 0x002f220000300800 */
[----:B0-----:R-:W-:Y:S01]  /*a1c10*/  ISETP.LT.AND P1, PT, R3, UR5, !P0 ;  /* 0x0000000503007c0c */ /* 0x001fe2000c721270 */
[C---:B------:R-:W-:Y:S01]  /*a1c20*/  IMAD.WIDE R46, R48.reuse, 0x2, R42 ;  /* 0x00000002302e7825 */ /* 0x040fe200078e022a */
[----:B------:R-:W-:Y:S01]  /*a1c30*/  UMOV UR5, UR50 ;  /* 0x0000003200057c82 */ /* 0x000fe20008000000 */
[----:B------:R-:W0:Y:S03]  /*a1c40*/  LDCU.64 UR50, c[0x0][0x398] ;  /* 0x00007300ff3277ac */ /* 0x000e260008000a00 */
[----:B------:R1:W-:Y:S02]  /*a1c50*/  @P6 STG.E.U16 desc[UR66][R46.64], R37 ;  /* 0x000000252e006986 */ /* 0x0003e4000c101542 */
[----:B-1----:R-:W-:-:S04]  /*a1c60*/  IMAD.WIDE R46, R48, 0x2, R40 ;  /* 0x00000002302e7825 */ /* 0x002fc800078e0228 */
[----:B------:R-:W-:Y:S01]  /*a1c70*/  VIADD R37, R59, 0x26 ;  /* 0x000000263b257836 */ /* 0x000fe20000000000 */
[----:B--2---:R1:W-:Y:S01]  /*a1c80*/  @P1 STG.E.U16 desc[UR66][R46.64], R7 ;  /* 0x000000072e001986 */ /* 0x0043e2000c101542 */
[----:B------:R-:W-:-:S03]  /*a1c90*/  PRMT R49, R7, 0x7632, R49 ;  /* 0x0000763207317816 */ /* 0x000fc60000000031 */
[----:B------:R-:W-:Y:S01]  /*a1ca0*/  ISETP.GE.AND P6, PT, R37, UR77, PT ;  /* 0x0000004d25007c0c */ /* 0x000fe2000bfc6270 */
[----:B-1----:R-:W2:Y:S03]  /*a1cb0*/  LDL.LU R7, [R1+0x1bc] ;  /* 0x0001bc0001077983 */ /* 0x002ea60000300800 */
        /* <DEDUP_REMOVED lines=17> */
[----:B------:R-:W-:-:S08]  /*a1dd0*/  IMAD.WIDE R46, R37, 0x2, R42 ;  /* 0x00000002252e7825 */ /* 0x000fd000078e022a */
[----:B------:R1:W-:Y:S01]  /*a1de0*/  @P0 STG.E.U16 desc[UR66][R46.64], R48 ;  /* 0x000000302e000986 */ /* 0x0003e2000c101542 */
[----:B0-----:R-:W-:Y:S01]  /*a1df0*/  ISETP.LT.AND P1, PT, R3, UR5, !P6 ;  /* 0x0000000503007c0c */ /* 0x001fe2000f721270 */
[----:B-1----:R-:W-:Y:S01]  /*a1e00*/  UMOV UR5, UR50 ;  /* 0x0000003200057c82 */ /* 0x002fe20008000000 */
[----:B------:R-:W-:Y:S01]  /*a1e10*/  UMOV UR45, UR51 ;  /* 0x00000033002d7c82 */ /* 0x000fe20008000000 */
[----:B------:R-:W0:Y:S01]  /*a1e20*/  LDCU.64 UR50, c[0x0][0x398] ;  /* 0x00007300ff3277ac */ /* 0x000e220008000a00 */
[----:B------:R-:W-:-:S05]  /*a1e30*/  VIADD R46, R59, 0x27 ;  /* 0x000000273b2e7836 */ /* 0x000fca0000000000 */
[----:B------:R-:W-:Y:S01]  /*a1e40*/  ISETP.GE.AND P0, PT, R46, UR65, PT ;  /* 0x000000412e007c0c */ /* 0x000fe2000bf06270 */
[----:B------:R-:W-:-:S05]  /*a1e50*/  IMAD.WIDE R46, R37, 0x2, R40 ;  /* 0x00000002252e7825 */ /* 0x000fca00078e0228 */
[----:B----4-:R1:W-:Y:S01]  /*a1e60*/  @P1 STG.E.U16 desc[UR66][R46.64], R6 ;  /* 0x000000062e001986 */ /* 0x0103e2000c101542 */
[----:B------:R-:W-:Y:S01]  /*a1e70*/  ISETP.LT.AND P1, PT, R11, UR5, !P0 ;  /* 0x000000050b007c0c */ /* 0x000fe2000c721270 */
[----:B0-----:R-:W-:Y:S02]  /*a1e80*/  UMOV UR5, UR50 ;  /* 0x0000003200057c82 */ /* 0x001fe40008000000 */
[----:B------:R-:W-:Y:S02]  /*a1e90*/  ISETP.LT.AND P6, PT, R0, UR5, !P6 ;  /* 0x0000000500007c0c */ /* 0x000fe4000f7c1270 */
[----:B------:R-:W0:Y:S01]  /*a1ea0*/  LDCU UR5, c[0x0][0x3b8] ;  /* 0x00007700ff0577ac */ /* 0x000e220008000800 */
[----:B------:R-:W-:Y:S02]  /*a1eb0*/  PRMT R49, R6, 0x7632, R49 ;  /* 0x0000763206317816 */ /* 0x000fe40000000031 */
[----:B-1----:R-:W4:Y:S01]  /*a1ec0*/  LDL.LU R6, [R1+0x190] ;  /* 0x0001900001067983 */ /* 0x002f220000300800 */
[----:B------:R-:W-:-:S07]  /*a1ed0*/  IMAD.WIDE R46, R37, 0x2, R38 ;  /* 0x00000002252e7825 */ /* 0x000fce00078e0226 */
        /* <DEDUP_REMOVED lines=12> */
[----:B0-----:R-:W-:-:S05]  /*a1fa0*/  IMAD.WIDE R46, R48, 0x2, R40 ;  /* 0x00000002302e7825 */ /* 0x001fca00078e0228 */
[----:B---3--:R0:W-:Y:S01]  /*a1fb0*/  @P1 STG.E.U16 desc[UR66][R46.64], R25 ;  /* 0x000000192e001986 */ /* 0x0081e2000c101542 */
[----:B------:R-:W-:-:S03]  /*a1fc0*/  PRMT R49, R25, 0x7632, R49 ;  /* 0x0000763219317816 */ /* 0x000fc60000000031 */
[----:B0-----:R-:W3:Y:S01]  /*a1fd0*/  LDL.LU R25, [R1+0x170] ;  /* 0x0001700001197983 */ /* 0x001ee20000300800 */
[----:B------:R-:W-:Y:S01]  /*a1fe0*/  MOV.SPILL R5, UR37 ;  /* 0x0000002500057c02 */ /* 0x000fe20009000f00 */
[----:B------:R-:W-:Y:S01]  /*a1ff0*/  UMOV UR37, UR51 ;  /* 0x0000003300257c82 */ /* 0x000fe20008000000 */
[----:B------:R-:W0:Y:S01]  /*a2000*/  LDCU.64 UR50, c[0x0][0x398] ;  /* 0x00007300ff3277ac */ /* 0x000e220008000a00 */
[----:B------:R-:W-:Y:S01]  /*a2010*/  MOV.SPILL R8, UR49 ;  /* 0x0000003100087c02 */ /* 0x000fe20009000f00 */
[----:B------:R-:W-:Y:S01]  /*a2020*/  VIADD R37, R59, 0x28 ;  /* 0x000000283b257836 */ /* 0x000fe20000000000 */
[----:B0-----:R-:W-:Y:S01]  /*a2030*/  UMOV UR5, UR50 ;  /* 0x0000003200057c82 */ /* 0x001fe20008000000 */
[----:B------:R-:W-:Y:S01]  /*a2040*/  UMOV UR49, UR51 ;  /* 0x0000003300317c82 */ /* 0x000fe20008000000 */
[----:B------:R-:W0:Y:S02]  /*a2050*/  LDCU.64 UR50, c[0x0][0x398] ;  /* 0x00007300ff3277ac */ /* 0x000e240008000a00 */
[----:B------:R-:W-:-:S04]  /*a2060*/  ISETP.GE.AND P6, PT, R37, UR75, PT ;  /* 0x0000004b25007c0c */ /* 0x000fc8000bfc6270 */
[----:B------:R-:W-:Y:S01]  /*a2070*/  ISETP.LT.AND P1, PT, R11, UR5, !P6 ;  /* 0x000000050b007c0c */ /* 0x000fe2000f721270 */
[----:B0-----:R-:W-:Y:S02]  /*a2080*/  UMOV UR5, UR50 ;  /* 0x0000003200057c82 */ /* 0x001fe40008000000 */
[----:B------:R-:W-:Y:S02]  /*a2090*/  ISETP.LT.AND P0, PT, R0, UR5, !P0 ;  /* 0x0000000500007c0c */ /* 0x000fe4000c701270 */
[----:B------:R-:W0:Y:S01]  /*a20a0*/  LDCU UR5, c[0x0][0x3b8] ;  /* 0x00007700ff0577ac */ /* 0x000e220008000800 */
[----:B------:R-:W-:-:S04]  /*a20b0*/  IMAD.WIDE R46, R48, 0x2, R38 ;  /* 0x00000002302e7825 */ /* 0x000fc800078e0226 */
[----:B0-----:R-:W-:Y:S01]  /*a20c0*/  VIADD R37, R48, UR5 ;  /* 0x0000000530257c36 */ /* 0x001fe20008000000 */
[----:B------:R-:W0:Y:S05]  /*a20d0*/  LDCU UR5, c[0x0][0x398] ;  /* 0x00007300ff0577ac */ /* 0x000e2a0008000800 */
[----:B------:R1:W-:Y:S01]  /*a20e0*/  @P0 STG.E.U16 desc[UR66][R46.64], R49 ;  /* 0x000000312e000986 */ /* 0x0003e2000c101542 */
[----:B------:R-:W-:Y:S01]  /*a20f0*/  MOV.SPILL R4, UR43 ;  /* 0x0000002b00047c02 */ /* 0x000fe20009000f00 */
        /* <DEDUP_REMOVED lines=8> */
[----:B0-----:R-:W-:Y:S01]  /*a2180*/  ISETP.LT.AND P1, PT, R3, UR5, !P6 ;  /* 0x0000000503007c0c */ /* 0x001fe2000f721270 */
[----:B------:R-:W-:Y:S01]  /*a2190*/  UMOV UR5, UR50 ;  /* 0x0000003200057c82 */ /* 0x000fe20008000000 */
[----:B------:R-:W0:Y:S01]  /*a21a0*/  LDCU.64 UR50, c[0x0][0x398] ;  /* 0x00007300ff3277ac */ /* 0x000e220008000a00 */
[----:B-1----:R-:W-:Y:S02]  /*a21b0*/  IMAD.MOV.U32 R47, RZ, RZ, R6 ;  /* 0x000000ffff2f7224 */ /* 0x002fe400078e0006 */
[----:B------:R-:W4:Y:S03]  /*a21c0*/  LDL.LU R6, [R1+0x33a4] ;  /* 0x0033a40001067983 */ /* 0x000f260000300800 */
[----:B------:R-:W-:Y:S01]  /*a21d0*/  PRMT R48, R47, 0x7632, R48 ;  /* 0x000076322f307816 */ /* 0x000fe20000000030 */
[----:B------:R-:W-:-:S05]  /*a21e0*/  IMAD.WIDE R46, R37, 0x2, R42 ;  /* 0x00000002252e7825 */ /* 0x000fca00078e022a */
[----:B------:R1:W-:Y:S02]  /*a21f0*/  @P0 STG.E.U16 desc[UR66][R46.64], R48 ;  /* 0x000000302e000986 */ /* 0x0003e4000c101542 */
[----:B-1----:R-:W-:-:S05]  /*a2200*/  VIADD R46, R59, 0x29 ;  /* 0x000000293b2e7836 */ /* 0x002fca0000000000 */
[----:B------:R-:W-:Y:S01]  /*a2210*/  ISETP.GE.AND P0, PT, R46, UR73, PT ;  /* 0x000000492e007c0c */ /* 0x000fe2000bf06270 */
[----:B------:R-:W-:-:S05]  /*a2220*/  IMAD.WIDE R46, R37, 0x2, R40 ;  /* 0x00000002252e7825 */ /* 0x000fca00078e0228 */
[----:B--2---:R1:W-:Y:S01]  /*a2230*/  @P1 STG.E.U16 desc[UR66][R46.64], R7 ;  /* 0x000000072e001986 */ /* 0x0043e2000c101542 */
[----:B------:R-:W-:Y:S01]  /*a2240*/  ISETP.LT.AND P1, PT, R11, UR5, !P0 ;  /* 0x000000050b007c0c */ /* 0x000fe2000c721270 */
[----:B0-----:R-:W-:Y:S02]  /*a2250*/  UMOV UR5, UR50 ;  /* 0x0000003200057c82 */ /* 0x001fe40008000000 */
[----:B------:R-:W-:Y:S02]  /*a2260*/  ISETP.LT.AND P6, PT, R0, UR5, !P6 ;  /* 0x0000000500007c0c */ /* 0x000fe4000f7c1270 */
[----:B------:R-:W0:Y:S01]  /*a2270*/  LDCU UR5, c[0x0][0x3b8] ;  /* 0x00007700ff0577ac */ /* 0x000e220008000800 */
[----:B------:R-:W-:Y:S01]  /*a2280*/  PRMT R49, R7, 0x7632, R49 ;  /* 0x0000763207317816 */ /* 0x000fe20000000031 */
[C---:B-1----:R-:W-:Y:S01]  /*a2290*/  IMAD.WIDE R46, R37.reuse, 0x2, R38 ;  /* 0x00000002252e7825 */ /* 0x042fe200078e0226 */
[----:B------:R-:W2:Y:S01]  /*a22a0*/  LDL.LU R7, [R1+0x194] ;  /* 0x0001940001077983 */ /* 0x000ea20000300800 */
[----:B0-----:R-:W-:Y:S01]  /*a22b0*/  IADD3 R48, PT, PT, R37, UR5, RZ ;  /* 0x0000000525307c10 */ /* 0x001fe2000fffe0ff */
[----:B------:R-:W0:Y:S06]  /*a22c0*/  LDCU UR5, c[0x0][0x398] ;  /* 0x00007300ff0577ac */ /* 0x000e2c0008000800 */
[----:B------:R1:W-:Y:S02]  /*a22d0*/  @P6 STG.E.U16 desc[UR66][R46.64], R49 ;  /* 0x000000312e006986 */ /* 0x0003e4000c101542 */
[----:B-1----:R-:W-:Y:S01]  /*a22e0*/  IMAD.WIDE R46, R48, 0x2, R44 ;  /* 0x00000002302e7825 */ /* 0x002fe200078e022c */
[----:B0-----:R-:W-:Y:S01]  /*a22f0*/  ISETP.LT.AND P6, PT, R36, UR5, !P0 ;  /* 0x0000000524007c0c */ /* 0x001fe2000c7c1270 */
[----:B------:R-:W0:Y:S03]  /*a2300*/  LDCU UR5, c[0x0][0x398] ;  /* 0x00007300ff0577ac */ /* 0x000e260008000800 */
[----:B---3--:R1:W-:Y:S02]  /*a2310*/  @P1 STG.E.U16 desc[UR66][R46.64], R25 ;  /* 0x000000192e001986 */ /* 0x0083e4000c101542 */
[----:B-1----:R-:W-:-:S02]  /*a2320*/  IMAD.MOV.U32 R47, RZ, RZ, R25 ;  /* 0x000000ffff2f7224 */ /* 0x002fc400078e0019 */
[----:B------:R-:W3:Y:S03]  /*a2330*/  LDL.LU R25, [R1+0x33a0] ;  /* 0x0033a00001197983 */ /* 0x000ee60000300800 */
[----:B------:R-:W-:Y:S01]  /*a2340*/  PRMT R37, R47, 0x7632, R37 ;  /* 0x000076322f257816 */ /* 0x000fe20000000025 */
[----:B------:R-:W-:-:S05]  /*a2350*/  IMAD.WIDE R46, R48, 0x2, R42 ;  /* 0x00000002302e7825 */ /* 0x000fca00078e022a */
[----:B------:R1:W-:Y:S04]  /*a2360*/  @P6 STG.E.U16 desc[UR66][R46.64], R37 ;  /* 0x000000252e006986 */ /* 0x0003e8000c101542 */
[----:B-1----:R-:W2:Y:S01]  /*a2370*/  LDL.LU R47, [R1+0x160] ;  /* 0x00016000012f7983 */ /* 0x002ea20000300800 */
[----:B------:R-:W-:Y:S01]  /*a2380*/  MOV.SPILL R15, UR47 ;  /* 0x0000002f000f7c02 */ /* 0x000fe20009000f00 */
[----:B------:R-:W-:Y:S01]  /*a2390*/  UMOV UR47, UR51 ;  /* 0x00000033002f7c82 */ /* 0x000fe20008000000 */
[----:B------:R-:W1:Y:S01]  /*a23a0*/  LDCU.64 UR50, c[0x0][0x398] ;  /* 0x00007300ff3277ac */ /* 0x000e620008000a00 */
[----:B------:R-:W-:Y:S02]  /*a23b0*/  MOV.SPILL R16, UR59 ;  /* 0x0000003b00107c02 */ /* 0x000fe40009000f00 */
[----:B0-----:R-:W-:Y:S01]  /*a23c0*/  ISETP.LT.AND P1, PT, R3, UR5, !P0 ;  /* 0x0000000503007c0c */ /* 0x001fe2000c721270 */
[----:B------:R-:W-:Y:S01]  /*a23d0*/  VIADD R37, R59, 0x2a ;  /* 0x0000002a3b257836 */ /* 0x000fe20000000000 */
[----:B-1----:R-:W-:Y:S01]  /*a23e0*/  UMOV UR5, UR50 ;  /* 0x0000003200057c82 */ /* 0x002fe20008000000 */
[----:B------:R-:W-:Y:S01]  /*a23f0*/  UMOV UR59, UR51 ;  /* 0x00000033003b7c82 */ /* 0x000fe20008000000 */
[----:B------:R-:W0:Y:S02]  /*a2400*/  LDCU.64 UR50, c[0x0][0x398] ;  /* 0x00007300ff3277ac */ /* 0x000e240008000a00 */
[----:B------:R-:W-:Y:S01]  /*a2410*/  ISETP.GE.AND P6, PT, R37, UR71, PT ;  /* 0x0000004725007c0c */ /* 0x000fe2000bfc6270 */
[----:B------:R-:W-:Y:S01]  /*a2420*/  UMOV UR69, UR61 ;  /* 0x0000003d00457c82 */ /* 0x000fe20008000000 */
[----:B------:R-:W-:Y:S01]  /*a2430*/  UMOV UR75, UR60 ;  /* 0x0000003c004b7c82 */ /* 0x000fe20008000000 */
[----:B------:R-:W1:Y:S01]  /*a2440*/  LDCU.64 UR60, c[0x0][0x398] ;  /* 0x00007300ff3c77ac */ /* 0x000e620008000a00 */
[----:B------:R-:W-:Y:S01]  /*a2450*/  UMOV UR73, UR28 ;  /* 0x0000001c00497c82 */ /* 0x000fe20008000000 */
[----:B-1----:R-:W-:Y:S01]  /*a2460*/  UMOV UR28, UR61 ;  /* 0x0000003d001c7c82 */ /* 0x002fe20008000000 */
[----:B------:R-:W-:Y:S01]  /*a2470*/  R2UR.FILL UR61, R51 ;  /* 0x00000000333d72ca */ /* 0x000fe200004e0000 */
[----:B--2---:R-:W-:-:S02]  /*a2480*/  IMAD.MOV.U32 R37, RZ, RZ, R47 ;  /* 0x000000ffff257224 */ /* 0x004fc400078e002f */
[----:B------:R-:W-:-:S05]  /*a2490*/  IMAD.WIDE R46, R48, 0x2, R40 ;  /* 0x00000002302e7825 */ /* 0x000fca00078e0228 */
[----:B------:R1:W-:Y:S01]  /*a24a0*/  @P1 STG.E.U16 desc[UR66][R46.64], R37 ;  /* 0x000000252e001986 */ /* 0x0003e2000c101542 */
[----:B------:R-:W-:Y:S01]  /*a24b0*/  ISETP.LT.AND P1, PT, R11, UR5, !P6 ;  /* 0x000000050b007c0c */ /* 0x000fe2000f721270 */
[----:B0-----:R-:W-:Y:S02]  /*a24c0*/  UMOV UR5, UR50 ;  /* 0x0000003200057c82 */ /* 0x001fe40008000000 */
[----:B------:R-:W-:Y:S01]  /*a24d0*/  ISETP.LT.AND P0, PT, R0, UR5, !P0 ;  /* 0x0000000500007c0c */ /* 0x000fe2000c701270 */
[----:B------:R-:W2:Y:S01]  /*a24e0*/  LDL.LU R11, [R1+0x339c] ;  /* 0x00339c00010b7983 */ /* 0x000ea20000300800 */
[----:B------:R-:W0:Y:S01]  /*a24f0*/  LDCU UR5, c[0x0][0x3b8] ;  /* 0x00007700ff0577ac */ /* 0x000e220008000800 */
[----:B-1----:R-:W-:Y:S02]  /*a2500*/  IMAD.MOV.U32 R47, RZ, RZ, R37 ;  /* 0x000000ffff2f7224 */ /* 0x002fe400078e0025 */
[C---:B0-----:R-:W-:Y:S01]  /*a2510*/  VIADD R37, R48.reuse, UR5 ;  /* 0x0000000530257c36 */ /* 0x041fe20008000000 */
[----:B------:R-:W0:Y:S02]  /*a2520*/  LDCU UR5, c[0x0][0x398] ;  /* 0x00007300ff0577ac */ /* 0x000e240008000800 */
[----:B------:R-:W-:Y:S01]  /*a2530*/  PRMT R49, R47, 0x7632, R49 ;  /* 0x000076322f317816 */ /* 0x000fe20000000031 */
[----:B------:R-:W-:-:S05]  /*a2540*/  IMAD.WIDE R46, R48, 0x2, R38 ;  /* 0x00000002302e7825 */ /* 0x000fca00078e0226 */
[----:B------:R1:W-:Y:S01]  /*a2550*/  @P0 STG.E.U16 desc[UR66][R46.64], R49 ;  /* 0x000000312e000986 */ /* 0x0003e2000c101542 */
[----:B0-----:R-:W-:Y:S01]  /*a2560*/  ISETP.LT.AND P0, PT, R36, UR5, !P6 ;  /* 0x0000000524007c0c */ /* 0x001fe2000f701270 */
[----:B------:R-:W0:Y:S01]  /*a2570*/  LDCU UR5, c[0x0][0x398] ;  /* 0x00007300ff0577ac */ /* 0x000e220008000800 */
[----:B-1----:R-:W-:Y:S01]  /*a2580*/  IMAD.WIDE R46, R37, 0x2, R44 ;  /* 0x00000002252e7825 */ /* 0x002fe200078e022c */
[----:B------:R-:W-:Y:S02]  /*a2590*/  R2UR.FILL UR50, R54 ;  /* 0x00000000363272ca */ /* 0x000fe400004e0000 */
[----:B------:R-:W2:Y:S04]  /*a25a0*/  LDL.LU R54, [R1+0x174] ;  /* 0x0001740001367983 */ /* 0x000ea80000300800 */
[----:B------:R1:W-:Y:S01]  /*a25b0*/  @P1 STG.E.U16 desc[UR66][R46.64], R7 ;  /* 0x000000072e001986 */ /* 0x0003e2000c101542 */
[----:B0-----:R-:W-:Y:S01]  /*a25c0*/  ISETP.LT.AND P1, PT, R3, UR5, !P6 ;  /* 0x0000000503007c0c */ /* 0x001fe2000f721270 */
[----:B------:R-:W-:Y:S01]  /*a25d0*/  UMOV UR5, UR60 ;  /* 0x0000003c00057c82 */ /* 0x000fe20008000000 */
[----:B-1----:R-:W-:Y:S01]  /*a25e0*/  IMAD.MOV.U32 R47, RZ, RZ, R7 ;  /* 0x000000ffff2f7224 */ /* 0x002fe200078e0007 */
[----:B------:R-:W-:Y:S01]  /*a25f0*/  R2UR.FILL UR60, R50 ;  /* 0x00000000323c72ca */ /* 0x000fe200004e0000 */
[----:B------:R-:W2:Y:S04]  /*a2600*/  LDL.LU R7, [R1+0x3398] ;  /* 0x0033980001077983 */ /* 0x000ea80000300800 */
[----:B------:R-:W2:Y:S04]  /*a2610*/  LDL.LU R51, [R1+0x184] ;  /* 0x0001840001337983 */ /* 0x000ea80000300800 */
[----:B------:R-:W3:Y:S01]  /*a2620*/  LDL R50, [R1+0x19fc] ;  /* 0x0019fc0001327983 */ /* 0x000ee20000100800 */
[----:B------:R-:W-:Y:S01]  /*a2630*/  PRMT R48, R47, 0x7632, R48 ;  /* 0x000076322f307816 */ /* 0x000fe20000000030 */
[----:B------:R-:W-:-:S05]  /*a2640*/  IMAD.WIDE R46, R37, 0x2, R42 ;  /* 0x00000002252e7825 */ /* 0x000fca00078e022a */
[----:B------:R0:W-:Y:S02]  /*a2650*/  @P0 STG.E.U16 desc[UR66][R46.64], R48 ;  /* 0x000000302e000986 */ /* 0x0001e4000c101542 */
[----:B0-----:R-:W-:-:S05]  /*a2660*/  VIADD R46, R59, 0x2b ;  /* 0x0000002b3b2e7836 */ /* 0x001fca0000000000 */
[----:B------:R-:W-:Y:S01]  /*a2670*/  ISETP.GE.AND P0, PT, R46, UR28, PT ;  /* 0x0000001c2e007c0c */ /* 0x000fe2000bf06270 */
[----:B------:R-:W-:Y:S01]  /*a2680*/  IMAD.WIDE R46, R37, 0x2, R40 ;  /* 0x00000002252e7825 */ /* 0x000fe200078e0228 */
[----:B------:R-:W-:Y:S01]  /*a2690*/  UMOV UR71, UR29 ;  /* 0x0000001d00477c82 */ /* 0x000fe20008000000 */
[----:B------:R-:W0:Y:S02]  /*a26a0*/  LDCU.64 UR28, c[0x0][0x398] ;  /* 0x00007300ff1c77ac */ /* 0x000e240008000a00 */
[----:B0-----:R-:W-:Y:S01]  /*a26b0*/  UMOV UR77, UR28 ;  /* 0x0000001c004d7c82 */ /* 0x001fe20008000000 */
[----:B------:R-:W-:Y:S01]  /*a26c0*/  R2UR.FILL UR28, R52 ;  /* 0x00000000341c72ca */ /* 0x000fe200004e0000 */
[----:B--2---:R0:W-:Y:S01]  /*a26d0*/  @P1 STG.E.U16 desc[UR66][R46.64], R51 ;  /* 0x000000332e001986 */ /* 0x0041e2000c101542 */
[----:B---3--:R-:W-:Y:S01]  /*a26e0*/  ISETP.LT.AND P1, PT, R50, UR64, !P0 ;  /* 0x0000004032007c0c */ /* 0x008fe2000c721270 */
[----:B------:R-:W1:Y:S02]  /*a26f0*/  LDCU.64 UR64, c[0x0][0x398] ;  /* 0x00007300ff4077ac */ /* 0x000e640008000a00 */
[----:B-1----:R-:W-:Y:S01]  /*a2700*/  ISETP.LT.AND P6, PT, R0, UR64, !P6 ;  /* 0x0000004000007c0c */ /* 0x002fe2000f7c1270 */
[----:B------:R-:W-:Y:S01]  /*a2710*/  UMOV UR64, UR5 ;  /* 0x0000000500407c82 */ /* 0x000fe20008000000 */
[----:B------:R-:W1:Y:S01]  /*a2720*/  LDCU UR5, c[0x0][0x3b8] ;  /* 0x00007700ff0577ac */ /* 0x000e620008000800 */
[----:B------:R-:W-:Y:S01]  /*a2730*/  PRMT R49, R51, 0x7632, R49 ;  /* 0x0000763233317816 */ /* 0x000fe20000000031 */
[C---:B0-----:R-:W-:Y:S01]  /*a2740*/  IMAD.WIDE R46, R37.reuse, 0x2, R38 ;  /* 0x00000002252e7825 */ /* 0x041fe200078e0226 */
[----:B------:R-:W2:Y:S03]  /*a2750*/  LDL.LU R51, [R1+0x188] ;  /* 0x0001880001337983 */ /* 0x000ea60000300800 */
[----:B-1----:R-:W-:Y:S01]  /*a2760*/  VIADD R48, R37, UR5 ;  /* 0x0000000525307c36 */ /* 0x002fe20008000000 */
[----:B------:R-:W0:Y:S04]  /*a2770*/  LDCU UR5, c[0x0][0x398] ;  /* 0x00007300ff0577ac */ /* 0x000e280008000800 */
[----:B------:R1:W-:Y:S01]  /*a2780*/  @P6 STG.E.U16 desc[UR66][R46.64], R49 ;  /* 0x000000312e006986 */ /* 0x0003e2000c101542 */
[----:B0-----:R-:W-:Y:S01]  /*a2790*/  ISETP.LT.AND P6, PT, R36, UR5, !P0 ;  /* 0x0000000524007c0c */ /* 0x001fe2000c7c1270 */
[----:B------:R-:W0:Y:S01]  /*a27a0*/  LDCU UR5, c[0x0][0x398] ;  /* 0x00007300ff0577ac */ /* 0x000e220008000800 */
[----:B-1----:R-:W-:Y:S01]  /*a27b0*/  IMAD.WIDE R46, R48, 0x2, R44 ;  /* 0x00000002302e7825 */ /* 0x002fe200078e022c */
[----:B------:R-:W-:-:S04]  /*a27c0*/  PRMT R37, R54, 0x7632, R37 ;  /* 0x0000763236257816 */ /* 0x000fc80000000025 */
[----:B------:R1:W-:Y:S01]  /*a27d0*/  @P1 STG.E.U16 desc[UR66][R46.64], R54 ;  /* 0x000000362e001986 */ /* 0x0003e2000c101542 */
[----:B0-----:R-:W-:Y:S01]  /*a27e0*/  ISETP.LT.AND P1, PT, R3, UR5, !P0 ;  /* 0x0000000503007c0c */ /* 0x001fe2000c721270 */
[----:B------:R-:W-:Y:S02]  /*a27f0*/  UMOV UR5, UR29 ;  /* 0x0000001d00057c82 */ /* 0x000fe40008000000 */
[----:B-1----:R-:W3:Y:S01]  /*a2800*/  LDL.LU R54, [R1+0x178] ;  /* 0x0001780001367983 */ /* 0x002ee20000300800 */
[----:B------:R-:W-:-:S03]  /*a2810*/  R2UR.FILL UR29, R53 ;  /* 0x00000000351d72ca */ /* 0x000fc600004e0000 */
[----:B------:R-:W2:Y:S04]  /*a2820*/  LDL.LU R53, [R1+0x198] ;  /* 0x0001980001357983 */ /* 0x000ea80000300800 */
[----:B------:R-:W2:Y:S01]  /*a2830*/  LDL.LU R52, [R1+0x164] ;  /* 0x0001640001347983 */ /* 0x000ea20000300800 */
[----:B------:R-:W-:-:S05]  /*a2840*/  IMAD.WIDE R46, R48, 0x2, R42 ;  /* 0x00000002302e7825 */ /* 0x000fca00078e022a */
[----:B------:R0:W-:Y:S02]  /*a2850*/  @P6 STG.E.U16 desc[UR66][R46.64], R37 ;  /* 0x000000252e006986 */ /* 0x0001e4000c101542 */
[----:B0-----:R-:W-:-:S05]  /*a2860*/  VIADD R37, R59, 0x2c ;  /* 0x0000002c3b257836 */ /* 0x001fca0000000000 */
[----:B------:R-:W-:Y:S01]  /*a2870*/  ISETP.GE.AND P6, PT, R37, UR5, PT ;  /* 0x0000000525007c0c */ /* 0x000fe2000bfc6270 */
[----:B------:R-:W0:Y:S01]  /*a2880*/  LDCU UR5, c[0x0][0x3b8] ;  /* 0x00007700ff0577ac */ /* 0x000e220008000800 */
[----:B------:R-:W-:Y:S01]  /*a2890*/  ISETP.LT.AND P0, PT, R0, UR74, !P0 ;  /* 0x0000004a00007c0c */ /* 0x000fe2000c701270 */
[----:B------:R-:W-:-:S04]  /*a28a0*/  IMAD.WIDE R46, R48, 0x2, R40 ;  /* 0x00000002302e7825 */ /* 0x000fc800078e0228 */
[----:B0-----:R-:W-:Y:S01]  /*a28b0*/  VIADD R37, R48, UR5 ;  /* 0x0000000530257c36 */ /* 0x001fe20008000000 */
[----:B------:R-:W0:Y:S01]  /*a28c0*/  LDCU UR5, c[0x0][0x398] ;  /* 0x00007300ff0577ac */ /* 0x000e220008000800 */
[----:B--2---:R1:W-:Y:S01]  /*a28d0*/  @P1 STG.E.U16 desc[UR66][R46.64], R52 ;  /* 0x000000342e001986 */ /* 0x0043e2000c101542 */
[----:B------:R-:W-:Y:S02]  /*a28e0*/  PRMT R49, R52, 0x7632, R49 ;  /* 0x0000763234317816 */ /* 0x000fe40000000031 */
[----:B------:R-:W-:Y:S01]  /*a28f0*/  ISETP.LT.AND P1, PT, R50, UR76, !P6 ;  /* 0x0000004c32007c0c */ /* 0x000fe2000f721270 */
[----:B-1----:R-:W-:Y:S01]  /*a2900*/  IMAD.WIDE R46, R48, 0x2, R38 ;  /* 0x00000002302e7825 */ /* 0x002fe200078e0226 */
[----:B------:R-:W2:Y:S04]  /*a2910*/  LDL.LU R52, [R1+0x168] ;  /* 0x0001680001347983 */ /* 0x000ea80000300800 */
[----:B------:R1:W-:Y:S01]  /*a2920*/  @P0 STG.E.U16 desc[UR66][R46.64], R49 ;  /* 0x000000312e000986 */ /* 0x0003e2000c101542 */
[----:B0-----:R-:W-:Y:S01]  /*a2930*/  ISETP.LT.AND P0, PT, R36, UR5, !P6 ;  /* 0x0000000524007c0c */ /* 0x001fe2000f701270 */
[----:B------:R-:W0:Y:S01]  /*a2940*/  LDCU UR5, c[0x0][0x398] ;  /* 0x00007300ff0577ac */ /* 0x000e220008000800 */
[----:B------:R-:W-:Y:S01]  /*a2950*/  UMOV UR76, UR75 ;  /* 0x0000004b004c7c82 */ /* 0x000fe20008000000 */
[----:B------:R-:W3:Y:S01]  /*a2960*/  LDCU.64 UR74, c[0x0][0x398] ;  /* 0x00007300ff4a77ac */ /* 0x000ee20008000a00 */
[----:B-1----:R-:W-:Y:S01]  /*a2970*/  IMAD.WIDE R46, R37, 0x2, R44 ;  /* 0x00000002252e7825 */ /* 0x002fe200078e022c */
[----:B------:R-:W-:-:S04]  /*a2980*/  PRMT R48, R53, 0x7632, R48 ;  /* 0x0000763235307816 */ /* 0x000fc80000000030 */
[----:B------:R1:W-:Y:S01]  /*a2990*/  @P1 STG.E.U16 desc[UR66][R46.64], R53 ;  /* 0x000000352e001986 */ /* 0x0003e2000c101542 */
[----:B0-----:R-:W-:Y:S01]  /*a29a0*/  ISETP.LT.AND P1, PT, R3, UR5, !P6 ;  /* 0x0000000503007c0c */ /* 0x001fe2000f721270 */
[----:B------:R-:W0:Y:S02]  /*a29b0*/  LDCU UR5, c[0x0][0x3b8] ;  /* 0x00007700ff0577ac */ /* 0x000e240008000800 */
[----:B-1----:R-:W4:Y:S01]  /*a29c0*/  LDL.LU R53, [R1+0x19c] ;  /* 0x00019c0001357983 */ /* 0x002f220000300800 */
[----:B------:R-:W-:-:S05]  /*a29d0*/  IMAD.WIDE R46, R37, 0x2, R42 ;  /* 0x00000002252e7825 */ /* 0x000fca00078e022a */
[----:B------:R1:W-:Y:S01]  /*a29e0*/  @P0 STG.E.U16 desc[UR66][R46.64], R48 ;  /* 0x000000302e000986 */ /* 0x0003e2000c101542 */
[----:B------:R-:W-:Y:S01]  /*a29f0*/  PRMT R49, R51, 0x7632, R49 ;  /* 0x0000763233317816 */ /* 0x000fe20000000031 */
[----:B-1----:R-:W-:-:S05]  /*a2a00*/  VIADD R46, R59, 0x2d ;  /* 0x0000002d3b2e7836 */ /* 0x002fca0000000000 */
[----:B---3--:R-:W-:Y:S01]  /*a2a10*/  ISETP.GE.AND P0, PT, R46, UR75, PT ;  /* 0x0000004b2e007c0c */ /* 0x008fe2000bf06270 */
[----:B------:R-:W-:-:S05]  /*a2a20*/  IMAD.WIDE R46, R37, 0x2, R40 ;  /* 0x00000002252e7825 */ /* 0x000fca00078e0228 */
[----:B------:R1:W-:Y:S04]  /*a2a30*/  @P1 STG.E.U16 desc[UR66][R46.64], R51 ;  /* 0x000000332e001986 */ /* 0x0003e8000c101542 */
[----:B-1----:R-:W3:Y:S01]  /*a2a40*/  LDL.LU R51, [R1+0x18c] ;  /* 0x00018c0001337983 */ /* 0x002ee20000300800 */
[----:B------:R-:W-:Y:S02]  /*a2a50*/  ISETP.LT.AND P6, PT, R0, UR72, !P6 ;  /* 0x0000004800007c0c */ /* 0x000fe4000f7c1270 */
[----:B------:R-:W-:Y:S01]  /*a2a60*/  ISETP.LT.AND P1, PT, R50, UR68, !P0 ;  /* 0x0000004432007c0c */ /* 0x000fe2000c721270 */
[----:B------:R-:W-:-:S04]  /*a2a70*/  IMAD.WIDE R46, R37, 0x2, R38 ;  /* 0x00000002252e7825 */ /* 0x000fc800078e0226 */
[----:B0-----:R-:W-:-:S06]  /*a2a80*/  VIADD R48, R37, UR5 ;  /* 0x0000000525307c36 */ /* 0x001fcc0008000000 */
[----:B------:R0:W-:Y:S01]  /*a2a90*/  @P6 STG.E.U16 desc[UR66][R46.64], R49 ;  /* 0x000000312e006986 */ /* 0x0001e2000c101542 */
[----:B------:R-:W-:Y:S01]  /*a2aa0*/  PRMT R37, R54, 0x7632, R37 ;  /* 0x0000763236257816 */ /* 0x000fe20000000025 */
[----:B------:R-:W1:Y:S01]  /*a2ab0*/  LDCU UR5, c[0x0][0x398] ;  /* 0x00007300ff0577ac */ /* 0x000e620008000800 */
[----:B0-----:R-:W-:-:S05]  /*a2ac0*/  IMAD.WIDE R46, R48, 0x2, R44 ;  /* 0x00000002302e7825 */ /* 0x001fca00078e022c */
[----:B------:R0:W-:Y:S04]  /*a2ad0*/  @P1 STG.E.U16 desc[UR66][R46.64], R54 ;  /* 0x000000362e001986 */ /* 0x0001e8000c101542 */
[----:B0-----:R-:W3:Y:S01]  /*a2ae0*/  LDL.LU R54, [R1+0x17c] ;  /* 0x00017c0001367983 */ /* 0x001ee20000300800 */
[----:B-1----:R-:W-:Y:S01]  /*a2af0*/  ISETP.LT.AND P6, PT, R36, UR5, !P0 ;  /* 0x0000000524007c0c */ /* 0x002fe2000c7c1270 */
[----:B------:R-:W0:Y:S01]  /*a2b00*/  LDCU UR5, c[0x0][0x398] ;  /* 0x00007300ff0577ac */ /* 0x000e220008000800 */
[----:B------:R-:W-:Y:S01]  /*a2b10*/  UMOV UR75, UR69 ;  /* 0x00000045004b7c82 */ /* 0x000fe20008000000 */
[----:B------:R-:W1:Y:S01]  /*a2b20*/  LDCU.64 UR68, c[0x0][0x398] ;  /* 0x00007300ff4477ac */ /* 0x000e620008000a00 */
[----:B------:R-:W-:Y:S01]  /*a2b30*/  IMAD.WIDE R46, R48, 0x2, R42 ;  /* 0x00000002302e7825 */ /* 0x000fe200078e022a */
[----:B0-----:R-:W-:Y:S01]  /*a2b40*/  ISETP.LT.AND P1, PT, R3, UR5, !P0 ;  /* 0x0000000503007c0c */ /* 0x001fe2000c721270 */
[----:B------:R-:W0:Y:S07]  /*a2b50*/  LDCU UR5, c[0x0][0x3b8] ;  /* 0x00007700ff0577ac */ /* 0x000e2e0008000800 */
[----:B------:R1:W-:Y:S01]  /*a2b60*/  @P6 STG.E.U16 desc[UR66][R46.64], R37 ;  /* 0x000000252e006986 */ /* 0x0003e2000c101542 */
[----:B------:R-:W-:Y:S01]  /*a2b70*/  ISETP.LT.AND P0, PT, R0, UR70, !P0 ;  /* 0x0000004600007c0c */ /* 0x000fe2000c701270 */
[----:B-1----:R-:W-:-:S05]  /*a2b80*/  VIADD R37, R59, 0x2e ;  /* 0x0000002e3b257836 */ /* 0x002fca0000000000 */
[----:B------:R-:W-:Y:S01]  /*a2b90*/  ISETP.GE.AND P6, PT, R37, UR69, PT ;  /* 0x0000004525007c0c */ /* 0x000fe2000bfc6270 */
[C---:B0-----:R-:W-:Y:S01]  /*a2ba0*/  VIADD R37, R48.reuse, UR5 ;  /* 0x0000000530257c36 */ /* 0x041fe20008000000 */
[----:B------:R-:W0:Y:S01]  /*a2bb0*/  LDCU UR5, c[0x0][0x398] ;  /* 0x00007300ff0577ac */ /* 0x000e220008000800 */
[----:B------:R-:W-:-:S05]  /*a2bc0*/  IMAD.WIDE R46, R48, 0x2, R40 ;  /* 0x00000002302e7825 */ /* 0x000fca00078e0228 */
        /* <DEDUP_REMOVED lines=9> */
[----:B------:R-:W0:Y:S01]  /*a2c60*/  LDCU.64 UR70, c[0x0][0x398] ;  /* 0x00007300ff4677ac */ /* 0x000e220008000a00 */
[----:B-1----:R-:W-:Y:S01]  /*a2c70*/  IMAD.WIDE R46, R37, 0x2, R44 ;  /* 0x00000002252e7825 */ /* 0x002fe200078e022c */
[----:B----4-:R-:W-:-:S04]  /*a2c80*/  PRMT R48, R53, 0x7632, R48 ;  /* 0x0000763235307816 */ /* 0x010fc80000000030 */
[----:B------:R1:W-:Y:S01]  /*a2c90*/  @P1 STG.E.U16 desc[UR66][R46.64], R53 ;  /* 0x000000352e001986 */ /* 0x0003e2000c101542 */
[----:B0-----:R-:W-:Y:S01]  /*a2ca0*/  ISETP.LT.AND P1, PT, R3, UR5, !P6 ;  /* 0x0000000503007c0c */ /* 0x001fe2000f721270 */
[----:B------:R-:W0:Y:S02]  /*a2cb0*/  LDCU UR5, c[0x0][0x3b8] ;  /* 0x00007700ff0577ac */ /* 0x000e240008000800 */
[----:B-1----:R-:W4:Y:S01]  /*a2cc0*/  LDL.LU R53, [R1+0x150] ;  /* 0x0001500001357983 */ /* 0x002f220000300800 */
[----:B------:R-:W-:-:S05]  /*a2cd0*/  IMAD.WIDE R46, R37, 0x2, R42 ;  /* 0x00000002252e7825 */ /* 0x000fca00078e022a */
[----:B------:R1:W-:Y:S02]  /*a2ce0*/  @P0 STG.E.U16 desc[UR66][R46.64], R48 ;  /* 0x000000302e000986 */ /* 0x0003e4000c101542 */
[----:B-1----:R-:W-:-:S05]  /*a2cf0*/  VIADD R46, R59, 0x2f ;  /* 0x0000002f3b2e7836 */ /* 0x002fca0000000000 */
[----:B------:R-:W-:Y:S01]  /*a2d00*/  ISETP.GE.AND P0, PT, R46, UR71, PT ;  /* 0x000000472e007c0c */ /* 0x000fe2000bf06270 */
[----:B------:R-:W-:Y:S01]  /*a2d10*/  IMAD.WIDE R46, R37, 0x2, R40 ;  /* 0x00000002252e7825 */ /* 0x000fe200078e0228 */
[----:B---3--:R-:W-:-:S04]  /*a2d20*/  PRMT R49, R51, 0x7632, R49 ;  /* 0x0000763233317816 */ /* 0x008fc80000000031 */
[----:B------:R1:W-:Y:S04]  /*a2d30*/  @P1 STG.E.U16 desc[UR66][R46.64], R51 ;  /* 0x000000332e001986 */ /* 0x0003e8000c101542 */
[----:B-1----:R-:W3:Y:S01]  /*a2d40*/  LDL.LU R51, [R1+0x140] ;  /* 0x0001400001337983 */ /* 0x002ee20000300800 */
[----:B------:R-:W-:Y:S02]  /*a2d50*/  ISETP.LT.AND P6, PT, R0, UR64, !P6 ;  /* 0x0000004000007c0c */ /* 0x000fe4000f7c1270 */
[----:B------:R-:W-:Y:S01]  /*a2d60*/  ISETP.LT.AND P1, PT, R50, UR75, !P0 ;  /* 0x0000004b32007c0c */ /* 0x000fe2000c721270 */
[----:B------:R-:W-:-:S04]  /*a2d70*/  IMAD.WIDE R46, R37, 0x2, R38 ;  /* 0x00000002252e7825 */ /* 0x000fc800078e0226 */
[----:B0-----:R-:W-:Y:S01]  /*a2d80*/  VIADD R48, R37, UR5 ;  /* 0x0000000525307c36 */ /* 0x001fe20008000000 */
[----:B------:R-:W0:Y:S05]  /*a2d90*/  LDCU UR5, c[0x0][0x398] ;  /* 0x00007300ff0577ac */ /* 0x000e2a0008000800 */
[----:B------:R1:W-:Y:S02]  /*a2da0*/  @P6 STG.E.U16 desc[UR66][R46.64], R49 ;  /* 0x000000312e006986 */ /* 0x0003e4000c101542 */
[----:B-1----:R-:W-:Y:S01]  /*a2db0*/  IMAD.WIDE R46, R48, 0x2, R44 ;  /* 0x00000002302e7825 */ /* 0x002fe200078e022c */
[----:B------:R-:W-:-:S04]  /*a2dc0*/  PRMT R37, R54, 0x7632, R37 ;  /* 0x0000763236257816 */ /* 0x000fc80000000025 */
[----:B------:R1:W-:Y:S04]  /*a2dd0*/  @P1 STG.E.U16 desc[UR66][R46.64], R54 ;  /* 0x000000362e001986 */ /* 0x0003e8000c101542 */
[----:B-1----:R-:W3:Y:S01]  /*a2de0*/  LDL.LU R54, [R1+0x130] ;  /* 0x0001300001367983 */ /* 0x002ee20000300800 */
[----:B0-----:R-:W-:Y:S01]  /*a2df0*/  ISETP.LT.AND P6, PT, R36, UR5, !P0 ;  /* 0x0000000524007c0c */ /* 0x001fe2000c7c1270 */
        /* <DEDUP_REMOVED lines=16> */
[----:B------:R-:W2:Y:S01]  /*a2f00*/  LDCU.64 UR76, c[0x0][0x398] ;  /* 0x00007300ff4c77ac */ /* 0x000ea20008000a00 */
[----:B-1----:R-:W-:Y:S01]  /*a2f10*/  IMAD.WIDE R46, R48, 0x2, R38 ;  /* 0x00000002302e7825 */ /* 0x002fe200078e0226 */
[----:B------:R-:W3:Y:S04]  /*a2f20*/  LDL.LU R52, [R1+0x120] ;  /* 0x0001200001347983 */ /* 0x000ee80000300800 */
[----:B------:R1:W-:Y:S01]  /*a2f30*/  @P0 STG.E.U16 desc[UR66][R46.64], R49 ;  /* 0x000000312e000986 */ /* 0x0003e2000c101542 */
[----:B0-----:R-:W-:Y:S01]  /*a2f40*/  ISETP.LT.AND P0, PT, R36, UR5, !P6 ;  /* 0x0000000524007c0c */ /* 0x001fe2000f701270 */
[----:B------:R-:W0:Y:S01]  /*a2f50*/  LDCU UR5, c[0x0][0x398] ;  /* 0x00007300ff0577ac */ /* 0x000e220008000800 */
        /* <DEDUP_REMOVED lines=9> */
[----:B--2---:R-:W-:Y:S01]  /*a2ff0*/  ISETP.GE.AND P0, PT, R46, UR77, PT ;  /* 0x0000004d2e007c0c */ /* 0x004fe2000bf06270 */
[----:B------:R-:W-:Y:S01]  /*a3000*/  IMAD.WIDE R46, R37, 0x2, R40 ;  /* 0x00000002252e7825 */ /* 0x000fe200078e0228 */
[----:B---3--:R-:W-:-:S04]  /*a3010*/  PRMT R49, R51, 0x7632, R49 ;  /* 0x0000763233317816 */ /* 0x008fc80000000031 */
[----:B------:R1:W-:Y:S04]  /*a3020*/  @P1 STG.E.U16 desc[UR66][R46.64], R51 ;  /* 0x000000332e001986 */ /* 0x0003e8000c101542 */
[----:B-1----:R-:W2:Y:S01]  /*a3030*/  LDL.LU R51, [R1+0x144] ;  /* 0x0001440001337983 */ /* 0x002ea20000300800 */
[----:B------:R-:W-:Y:S01]  /*a3040*/  ISETP.LT.AND P6, PT, R0, UR74, !P6 ;  /* 0x0000004a00007c0c */ /* 0x000fe2000f7c1270 */
[C---:B------:R-:W-:Y:S01]  /*a3050*/  IMAD.WIDE R46, R37.reuse, 0x2, R38 ;  /* 0x00000002252e7825 */ /* 0x040fe200078e0226 */
[----:B------:R-:W-:Y:S01]  /*a3060*/  ISETP.LT.AND P1, PT, R50, UR64, !P0 ;  /* 0x0000004032007c0c */ /* 0x000fe2000c721270 */
[----:B------:R-:W1:Y:S02]  /*a3070*/  LDCU.64 UR74, c[0x0][0x398] ;  /* 0x00007300ff4a77ac */ /* 0x000e640008000a00 */
[----:B0-----:R-:W-:Y:S01]  /*a3080*/  VIADD R48, R37, UR5 ;  /* 0x0000000525307c36 */ /* 0x001fe20008000000 */
[----:B------:R-:W0:Y:S07]  /*a3090*/  LDCU UR5, c[0x0][0x398] ;  /* 0x00007300ff0577ac */ /* 0x000e2e0008000800 */
[----:B------:R3:W-:Y:S02]  /*a30a0*/  @P6 STG.E.U16 desc[UR66][R46.64], R49 ;  /* 0x000000312e006986 */ /* 0x0007e4000c101542 */
[----:B---3--:R-:W-:Y:S01]  /*a30b0*/  IMAD.WIDE R46, R48, 0x2, R44 ;  /* 0x00000002302e7825 */ /* 0x008fe200078e022c */
[----:B------:R-:W-:-:S04]  /*a30c0*/  PRMT R37, R54, 0x7632, R37 ;  /* 0x0000763236257816 */ /* 0x000fc80000000025 */
[----:B------:R3:W-:Y:S04]  /*a30d0*/  @P1 STG.E.U16 desc[UR66][R46.64], R54 ;  /* 0x000000362e001986 */ /* 0x0007e8000c101542 */
[----:B---3--:R-:W3:Y:S01]  /*a30e0*/  LDL.LU R54, [R1+0x134] ;  /* 0x0001340001367983 */ /* 0x008ee20000300800 */
[----:B0-----:R-:W-:Y:S01]  /*a30f0*/  ISETP.LT.AND P6, PT, R36, UR5, !P0 ;  /* 0x0000000524007c0c */ /* 0x001fe2000c7c1270 */
[----:B------:R-:W0:Y:S01]  /*a3100*/  LDCU UR5, c[0x0][0x398] ;  /* 0x00007300ff0577ac */ /* 0x000e220008000800 */
[----:B------:R-:W-:Y:S01]  /*a3110*/  IMAD.WIDE R46, R48, 0x2, R42 ;  /* 0x00000002302e7825 */ /* 0x000fe200078e022a */
[----:B0-----:R-:W-:Y:S01]  /*a3120*/  ISETP.LT.AND P1, PT, R3, UR5, !P0 ;  /* 0x0000000503007c0c */ /* 0x001fe2000c721270 */
[----:B------:R-:W0:Y:S09]  /*a3130*/  LDCU UR5, c[0x0][0x3b8] ;  /* 0x00007700ff0577ac */ /* 0x000e320008000800 */
[----:B------:R1:W-:Y:S01]  /*a3140*/  @P6 STG.E.U16 desc[UR66][R46.64], R37 ;  /* 0x000000252e006986 */ /* 0x0003e2000c101542 */
[----:B------:R-:W-:Y:S01]  /*a3150*/  ISETP.LT.AND P0, PT, R0, UR68, !P0 ;  /* 0x0000004400007c0c */ /* 0x000fe2000c701270 */
[----:B------:R-:W4:Y:S01]  /*a3160*/  LDCU.64 UR68, c[0x0][0x398] ;  /* 0x00007300ff4477ac */ /* 0x000f220008000a00 */
[----:B-1----:R-:W-:-:S05]  /*a3170*/  VIADD R37, R59, 0x32 ;  /* 0x000000323b257836 */ /* 0x002fca0000000000 */
[----:B------:R-:W-:Y:S01]  /*a3180*/  ISETP.GE.AND P6, PT, R37, UR75, PT ;  /* 0x0000004b25007c0c */ /* 0x000fe2000bfc6270 */
[C---:B0-----:R-:W-:Y:S01]  /*a3190*/  VIADD R37, R48.reuse, UR5 ;  /* 0x0000000530257c36 */ /* 0x041fe20008000000 */
[----:B------:R-:W0:Y:S01]  /*a31a0*/  LDCU UR5, c[0x0][0x398] ;  /* 0x00007300ff0577ac */ /* 0x000e220008000800 */
[----:B------:R-:W-:-:S05]  /*a31b0*/  IMAD.WIDE R46, R48, 0x2, R40 ;  /* 0x00000002302e7825 */ /* 0x000fca00078e0228 */
[----:B------:R1:W-:Y:S01]  /*a31c0*/  @P1 STG.E.U16 desc[UR66][R46.64], R52 ;  /* 0x000000342e001986 */ /* 0x0003e2000c101542 */
[----:B------:R-:W-:Y:S02]  /*a31d0*/  PRMT R49, R52, 0x7632, R49 ;  /* 0x0000763234317816 */ /* 0x000fe40000000031 */
[----:B------:R-:W-:Y:S01]  /*a31e0*/  ISETP.LT.AND P1, PT, R50, UR54, !P6 ;  /* 0x0000003632007c0c */ /* 0x000fe2000f721270 */
        /* <DEDUP_REMOVED lines=13> */
[----:B-1----:R-:W-:-:S04]  /*a32c0*/  IADD3 R46, PT, PT, R59, 0x33, RZ ;  /* 0x000000333b2e7810 */ /* 0x002fc80007ffe0ff */
[----:B------:R-:W-:Y:S01]  /*a32d0*/  ISETP.GE.AND P0, PT, R46, UR69, PT ;  /* 0x000000452e007c0c */ /* 0x000fe2000bf06270 */
[----:B------:R-:W-:-:S05]  /*a32e0*/  IMAD.WIDE R46, R37, 0x2, R40 ;  /* 0x00000002252e7825 */ /* 0x000fca00078e0228 */
[----:B--2---:R1:W-:Y:S01]  /*a32f0*/  @P1 STG.E.U16 desc[UR66][R46.64], R51 ;  /* 0x000000332e001986 */ /* 0x0043e2000c101542 */
[----:B------:R-:W-:-:S03]  /*a3300*/  PRMT R49, R51, 0x7632, R49 ;  /* 0x0000763233317816 */ /* 0x000fc60000000031 */
        /* <DEDUP_REMOVED lines=8> */
[----:B-1----:R-:W-:-:S05]  /*a3390*/  IMAD.WIDE R46, R48, 0x2, R44 ;  /* 0x00000002302e7825 */ /* 0x002fca00078e022c */
[----:B---3--:R1:W-:Y:S01]  /*a33a0*/  @P1 STG.E.U16 desc[UR66][R46.64], R54 ;  /* 0x000000362e001986 */ /* 0x0083e2000c101542 */
[----:B------:R-:W-:-:S03]  /*a33b0*/  PRMT R37, R54, 0x7632, R37 ;  /* 0x0000763236257816 */ /* 0x000fc60000000025 */
[----:B-1----:R-:W3:Y:S01]  /*a33c0*/  LDL.LU R54, [R1+0x138] ;  /* 0x0001380001367983 */ /* 0x002ee20000300800 */
[----:B0-----:R-:W-:Y:S01]  /*a33d0*/  ISETP.LT.AND P6, PT, R36, UR5, !P0 ;  /* 0x0000000524007c0c */ /* 0x001fe2000c7c1270 */
[----:B------:R-:W0:Y:S01]  /*a33e0*/  LDCU UR5, c[0x0][0x398] ;  /* 0x00007300ff0577ac */ /* 0x000e220008000800 */
[----:B------:R-:W-:Y:S01]  /*a33f0*/  IMAD.WIDE R46, R48, 0x2, R42 ;  /* 0x00000002302e7825 */ /* 0x000fe200078e022a */
[----:B0-----:R-:W-:Y:S01]  /*a3400*/  ISETP.LT.AND P1, PT, R3, UR5, !P0 ;  /* 0x0000000503007c0c */ /* 0x001fe2000c721270 */
[----:B------:R-:W0:Y:S09]  /*a3410*/  LDCU UR5, c[0x0][0x3b8] ;  /* 0x00007700ff0577ac */ /* 0x000e320008000800 */
[----:B------:R1:W-:Y:S01]  /*a3420*/  @P6 STG.E.U16 desc[UR66][R46.64], R37 ;  /* 0x000000252e006986 */ /* 0x0003e2000c101542 */
[----:B------:R-:W-:Y:S01]  /*a3430*/  ISETP.LT.AND P0, PT, R0, UR72, !P0 ;  /* 0x0000004800007c0c */ /* 0x000fe2000c701270 */
[----:B------:R-:W2:Y:S01]  /*a3440*/  LDCU.64 UR72, c[0x0][0x398] ;  /* 0x00007300ff4877ac */ /* 0x000ea20008000a00 */
[----:B-1----:R-:W-:-:S05]  /*a3450*/  VIADD R37, R59, 0x34 ;  /* 0x000000343b257836 */ /* 0x002fca0000000000 */
[----:B------:R-:W-:Y:S01]  /*a3460*/  ISETP.GE.AND P6, PT, R37, UR71, PT ;  /* 0x0000004725007c0c */ /* 0x000fe2000bfc6270 */
[C---:B0-----:R-:W-:Y:S01]  /*a3470*/  VIADD R37, R48.reuse, UR5 ;  /* 0x0000000530257c36 */ /* 0x041fe20008000000 */
[----:B------:R-:W0:Y:S01]  /*a3480*/  LDCU UR5, c[0x0][0x398] ;  /* 0x00007300ff0577ac */ /* 0x000e220008000800 */
[----:B------:R-:W-:Y:S01]  /*a3490*/  IMAD.WIDE R46, R48, 0x2, R40 ;  /* 0x00000002302e7825 */ /* 0x000fe200078e0228 */
[----:B------:R-:W-:Y:S02]  /*a34a0*/  R2UR.FILL UR54, R55 ;  /* 0x00000000373672ca */ /* 0x000fe400004e0000 */
[----:B------:R-:W3:Y:S04]  /*a34b0*/  LDL.LU R55, [R1+0x128] ;  /* 0x0001280001377983 */ /* 0x000ee80000300800 */
[----:B------:R1:W-:Y:S01]  /*a34c0*/  @P1 STG.E.U16 desc[UR66][R46.64], R52 ;  /* 0x000000342e001986 */ /* 0x0003e2000c101542 */
[----:B------:R-:W-:-:S02]  /*a34d0*/  PRMT R49, R52, 0x7632, R49 ;  /* 0x0000763234317816 */ /* 0x000fc40000000031 */
[----:B------:R-:W-:Y:S01]  /*a34e0*/  ISETP.LT.AND P1, PT, R50, UR7, !P6 ;  /* 0x0000000732007c0c */ /* 0x000fe2000f721270 */
[----:B-1----:R-:W-:-:S05]  /*a34f0*/  IMAD.WIDE R46, R48, 0x2, R38 ;  /* 0x00000002302e7825 */ /* 0x002fca00078e0226 */
[----:B------:R1:W-:Y:S01]  /*a3500*/  @P0 STG.E.U16 desc[UR66][R46.64], R49 ;  /* 0x000000312e000986 */ /* 0x0003e2000c101542 */
[----:B0-----:R-:W-:Y:S01]  /*a3510*/  ISETP.LT.AND P0, PT, R36, UR5, !P6 ;  /* 0x0000000524007c0c */ /* 0x001fe2000f701270 */
[----:B------:R-:W0:Y:S01]  /*a3520*/  LDCU UR5, c[0x0][0x398] ;  /* 0x00007300ff0577ac */ /* 0x000e220008000800 */
[----:B-1----:R-:W-:Y:S01]  /*a3530*/  IMAD.WIDE R46, R37, 0x2, R44 ;  /* 0x00000002252e7825 */ /* 0x002fe200078e022c */
[----:B----4-:R-:W-:-:S04]  /*a3540*/  PRMT R48, R53, 0x7632, R48 ;  /* 0x0000763235307816 */ /* 0x010fc80000000030 */
[----:B------:R1:W-:Y:S01]  /*a3550*/  @P1 STG.E.U16 desc[UR66][R46.64], R53 ;  /* 0x000000352e001986 */ /* 0x0003e2000c101542 */
[----:B0-----:R-:W-:Y:S01]  /*a3560*/  ISETP.LT.AND P1, PT, R3, UR5, !P6 ;  /* 0x0000000503007c0c */ /* 0x001fe2000f721270 */
[----:B------:R-:W0:Y:S01]  /*a3570*/  LDCU UR5, c[0x0][0x3b8] ;  /* 0x00007700ff0577ac */ /* 0x000e220008000800 */
[----:B-1----:R-:W-:-:S05]  /*a3580*/  IMAD.WIDE R46, R37, 0x2, R42 ;  /* 0x00000002252e7825 */ /* 0x002fca00078e022a */
[----:B------:R1:W-:Y:S02]  /*a3590*/  @P0 STG.E.U16 desc[UR66][R46.64], R48 ;  /* 0x000000302e000986 */ /* 0x0003e4000c101542 */
[----:B-1----:R-:W-:-:S05]  /*a35a0*/  VIADD R46, R59, 0x35 ;  /* 0x000000353b2e7836 */ /* 0x002fca0000000000 */
[----:B--2---:R-:W-:Y:S01]  /*a35b0*/  ISETP.GE.AND P0, PT, R46, UR73, PT ;  /* 0x000000492e007c0c */ /* 0x004fe2000bf06270 */
[----:B------:R-:W-:-:S05]  /*a35c0*/  IMAD.WIDE R46, R37, 0x2, R40 ;  /* 0x00000002252e7825 */ /* 0x000fca00078e0228 */
[----:B------:R1:W-:Y:S01]  /*a35d0*/  @P1 STG.E.U16 desc[UR66][R46.64], R51 ;  /* 0x000000332e001986 */ /* 0x0003e2000c101542 */
[----:B------:R-:W-:Y:S02]  /*a35e0*/  ISETP.LT.AND P1, PT, R50, UR11, !P0 ;  /* 0x0000000b32007c0c */ /* 0x000fe4000c721270 */
[----:B------:R-:W-:Y:S02]  /*a35f0*/  R2UR.FILL UR11, R19 ;  /* 0x00000000130b72ca */ /* 0x000fe400004e0000 */
[----:B------:R-:W2:Y:S04]  /*a3600*/  LDL.LU R19, [R1+0x3394] ;  /* 0x0033940001137983 */ /* 0x000ea80000300800 */
[----:B------:R-:W4:Y:S01]  /*a3610*/  LDL.LU R53, [R1+0x15c] ;  /* 0x00015c0001357983 */ /* 0x000f220000300800 */
[----:B------:R-:W-:-:S02]  /*a3620*/  ISETP.LT.AND P6, PT, R0, UR76, !P6 ;  /* 0x0000004c00007c0c */ /* 0x000fc4000f7c1270 */
[----:B------:R-:W-:Y:S01]  /*a3630*/  PRMT R49, R51, 0x7632, R49 ;  /* 0x0000763233317816 */ /* 0x000fe20000000031 */
[C---:B-1----:R-:W-:Y:S01]  /*a3640*/  IMAD.WIDE R46, R37.reuse, 0x2, R38 ;  /* 0x00000002252e7825 */ /* 0x042fe200078e0226 */
[----:B------:R-:W1:Y:S03]  /*a3650*/  LDCU.64 UR76, c[0x0][0x398] ;  /* 0x00007300ff4c77ac */ /* 0x000e660008000a00 */
[----:B0-----:R-:W-:Y:S01]  /*a3660*/  VIADD R48, R37, UR5 ;  /* 0x0000000525307c36 */ /* 0x001fe20008000000 */
[----:B------:R-:W0:Y:S05]  /*a3670*/  LDCU UR5, c[0x0][0x398] ;  /* 0x00007300ff0577ac */ /* 0x000e2a0008000800 */
[----:B------:R1:W-:Y:S02]  /*a3680*/  @P6 STG.E.U16 desc[UR66][R46.64], R49 ;  /* 0x000000312e006986 */ /* 0x0003e4000c101542 */
[----:B-1----:R-:W-:-:S05]  /*a3690*/  IMAD.WIDE R46, R48, 0x2, R44 ;  /* 0x00000002302e7825 */ /* 0x002fca00078e022c */
[----:B---3--:R1:W-:Y:S01]  /*a36a0*/  @P1 STG.E.U16 desc[UR66][R46.64], R54 ;  /* 0x000000362e001986 */ /* 0x0083e2000c101542 */
[----:B------:R-:W-:-:S03]  /*a36b0*/  PRMT R37, R54, 0x7632, R37 ;  /* 0x0000763236257816 */ /* 0x000fc60000000025 */
[----:B-1----:R-:W3:Y:S04]  /*a36c0*/  LDL.LU R54, [R1+0x260] ;  /* 0x0002600001367983 */ /* 0x002ee80000300800 */
[----:B------:R-:W2:Y:S01]  /*a36d0*/  LDL.LU R52, [R1+0x14c] ;  /* 0x00014c0001347983 */ /* 0x000ea20000300800 */
[----:B0-----:R-:W-:Y:S01]  /*a36e0*/  ISETP.LT.AND P6, PT, R36, UR5, !P0 ;  /* 0x0000000524007c0c */ /* 0x001fe2000c7c1270 */
[----:B------:R-:W0:Y:S01]  /*a36f0*/  LDCU UR5, c[0x0][0x398] ;  /* 0x00007300ff0577ac */ /* 0x000e220008000800 */
[----:B------:R-:W-:Y:S01]  /*a3700*/  IMAD.WIDE R46, R48, 0x2, R42 ;  /* 0x00000002302e7825 */ /* 0x000fe200078e022a */
[----:B0-----:R-:W-:Y:S01]  /*a3710*/  ISETP.LT.AND P1, PT, R3, UR5, !P0 ;  /* 0x0000000503007c0c */ /* 0x001fe2000c721270 */
[----:B------:R-:W0:Y:S09]  /*a3720*/  LDCU UR5, c[0x0][0x3b8] ;  /* 0x00007700ff0577ac */ /* 0x000e320008000800 */
[----:B------:R1:W-:Y:S01]  /*a3730*/  @P6 STG.E.U16 desc[UR66][R46.64], R37 ;  /* 0x000000252e006986 */ /* 0x0003e2000c101542 */
[----:B------:R-:W-:Y:S01]  /*a3740*/  ISETP.LT.AND P0, PT, R0, UR74, !P0 ;  /* 0x0000004a00007c0c */ /* 0x000fe2000c701270 */
[----:B------:R-:W0:Y:S01]  /*a3750*/  LDCU.64 UR74, c[0x0][0x398] ;  /* 0x00007300ff4a77ac */ /* 0x000e220008000a00 */
[----:B-1----:R-:W-:-:S02]  /*a3760*/  VIADD R37, R59, 0x36 ;  /* 0x000000363b257836 */ /* 0x002fc40000000000 */
[----:B------:R-:W-:-:S03]  /*a3770*/  IMAD.WIDE R46, R48, 0x2, R40 ;  /* 0x00000002302e7825 */ /* 0x000fc600078e0228 */
[----:B------:R-:W-:Y:S02]  /*a3780*/  ISETP.GE.AND P6, PT, R37, UR77, PT ;  /* 0x0000004d25007c0c */ /* 0x000fe4000bfc6270 */
[----:B------:R1:W-:Y:S02]  /*a3790*/  @P1 STG.E.U16 desc[UR66][R46.64], R55 ;  /* 0x000000372e001986 */ /* 0x0003e4000c101542 */
[----:B------:R-:W-:Y:S01]  /*a37a0*/  ISETP.LT.AND P1, PT, R50, UR62, !P6 ;  /* 0x0000003e32007c0c */ /* 0x000fe2000f721270 */
[----:B0-----:R-:W-:Y:S01]  /*a37b0*/  VIADD R37, R48, UR5 ;  /* 0x0000000530257c36 */ /* 0x001fe20008000000 */
[----:B------:R-:W-:Y:S01]  /*a37c0*/  R2UR.FILL UR62, R26 ;  /* 0x000000001a3e72ca */ /* 0x000fe200004e0000 */
[----:B------:R-:W0:Y:S01]  /*a37d0*/  LDCU UR5, c[0x0][0x398] ;  /* 0x00007300ff0577ac */ /* 0x000e220008000800 */
[----:B------:R-:W3:Y:S04]  /*a37e0*/  LDL.LU R26, [R1+0x3390] ;  /* 0x00339000011a7983 */ /* 0x000ee80000300800 */
[----:B------:R-:W3:Y:S01]  /*a37f0*/  LDL.LU R51, [R1+0x13c] ;  /* 0x00013c0001337983 */ /* 0x000ee20000300800 */
[----:B------:R-:W-:Y:S01]  /*a3800*/  PRMT R49, R55, 0x7632, R49 ;  /* 0x0000763237317816 */ /* 0x000fe20000000031 */
[----:B-1----:R-:W-:-:S05]  /*a3810*/  IMAD.WIDE R46, R48, 0x2, R38 ;  /* 0x00000002302e7825 */ /* 0x002fca00078e0226 */
[----:B------:R1:W-:Y:S01]  /*a3820*/  @P0 STG.E.U16 desc[UR66][R46.64], R49 ;  /* 0x000000312e000986 */ /* 0x0003e2000c101542 */
[----:B0-----:R-:W-:Y:S01]  /*a3830*/  ISETP.LT.AND P0, PT, R36, UR5, !P6 ;  /* 0x0000000524007c0c */ /* 0x001fe2000f701270 */
[----:B------:R-:W0:Y:S01]  /*a3840*/  LDCU UR5, c[0x0][0x398] ;  /* 0x00007300ff0577ac */ /* 0x000e220008000800 */
[----:B-1----:R-:W-:-:S05]  /*a3850*/  IMAD.WIDE R46, R37, 0x2, R44 ;  /* 0x00000002252e7825 */ /* 0x002fca00078e022c */
[----:B----4-:R1:W-:Y:S01]  /*a3860*/  @P1 STG.E.U16 desc[UR66][R46.64], R53 ;  /* 0x000000352e001986 */ /* 0x0103e2000c101542 */
[----:B------:R-:W-:-:S03]  /*a3870*/  PRMT R48, R53, 0x7632, R48 ;  /* 0x0000763235307816 */ /* 0x000fc60000000030 */
[----:B-1----:R-:W4:Y:S01]  /*a3880*/  LDL.LU R53, [R1+0x12c] ;  /* 0x00012c0001357983 */ /* 0x002f220000300800 */
[----:B------:R-:W-:Y:S01]  /*a3890*/  IMAD.WIDE R46, R37, 0x2, R42 ;  /* 0x00000002252e7825 */ /* 0x000fe200078e022a */
[----:B0-----:R-:W-:Y:S01]  /*a38a0*/  ISETP.LT.AND P1, PT, R3, UR5, !P6 ;  /* 0x0000000503007c0c */ /* 0x001fe2000f721270 */
[----:B------:R-:W0:Y:S03]  /*a38b0*/  LDCU UR5, c[0x0][0x3b8] ;  /* 0x00007700ff0577ac */ /* 0x000e260008000800 */
[----:B------:R1:W-:Y:S02]  /*a38c0*/  @P0 STG.E.U16 desc[UR66][R46.64], R48 ;  /* 0x000000302e000986 */ /* 0x0003e4000c101542 */
[----:B-1----:R-:W-:-:S05]  /*a38d0*/  VIADD R46, R59, 0x37 ;  /* 0x000000373b2e7836 */ /* 0x002fca0000000000 */
[----:B------:R-:W-:Y:S01]  /*a38e0*/  ISETP.GE.AND P0, PT, R46, UR75, PT ;  /* 0x0000004b2e007c0c */ /* 0x000fe2000bf06270 */
[----:B------:R-:W-:-:S05]  /*a38f0*/  IMAD.WIDE R46, R37, 0x2, R40 ;  /* 0x00000002252e7825 */ /* 0x000fca00078e0228 */
[----:B--2---:R1:W-:Y:S01]  /*a3900*/  @P1 STG.E.U16 desc[UR66][R46.64], R52 ;  /* 0x000000342e001986 */ /* 0x0043e2000c101542 */
[----:B------:R-:W-:Y:S02]  /*a3910*/  ISETP.LT.AND P1, PT, R50, UR50, !P0 ;  /* 0x0000003232007c0c */ /* 0x000fe4000c721270 */
[----:B---3--:R-:W-:Y:S02]  /*a3920*/  R2UR.FILL UR50, R54 ;  /* 0x00000000363272ca */ /* 0x008fe400004e0000 */
[----:B------:R-:W2:Y:S01]  /*a3930*/  LDL.LU R54, [R1+0x110] ;  /* 0x0001100001367983 */ /* 0x000ea20000300800 */
[----:B------:R-:W-:-:S03]  /*a3940*/  PRMT R49, R52, 0x7632, R49 ;  /* 0x0000763234317816 */ /* 0x000fc60000000031 */
[----:B-1----:R-:W3:Y:S01]  /*a3950*/  LDL.LU R52, [R1+0x100] ;  /* 0x0001000001347983 */ /* 0x002ee20000300800 */
[C---:B0-----:R-:W-:Y:S01]  /*a3960*/  VIADD R48, R37.reuse, UR5 ;  /* 0x0000000525307c36 */ /* 0x041fe20008000000 */
[----:B------:R-:W0:Y:S01]  /*a3970*/  LDCU UR5, c[0x0][0x398] ;  /* 0x00007300ff0577ac */ /* 0x000e220008000800 */
[----:B------:R-:W-:Y:S01]  /*a3980*/  ISETP.LT.AND P6, PT, R0, UR68, !P6 ;  /* 0x0000004400007c0c */ /* 0x000fe2000f7c1270 */
[----:B------:R-:W-:Y:S01]  /*a3990*/  IMAD.WIDE R46, R37, 0x2, R38 ;  /* 0x00000002252e7825 */ /* 0x000fe200078e0226 */
[----:B------:R-:W1:Y:S11]  /*a39a0*/  LDCU.64 UR68, c[0x0][0x398] ;  /* 0x00007300ff4477ac */ /* 0x000e760008000a00 */
[----:B------:R1:W-:Y:S01]  /*a39b0*/  @P6 STG.E.U16 desc[UR66][R46.64], R49 ;  /* 0x000000312e006986 */ /* 0x0003e2000c101542 */
[----:B0-----:R-:W-:Y:S01]  /*a39c0*/  ISETP.LT.AND P6, PT, R36, UR5, !P0 ;  /* 0x0000000524007c0c */ /* 0x001fe2000c7c1270 */
[----:B------:R-:W0:Y:S01]  /*a39d0*/  LDCU UR5, c[0x0][0x398] ;  /* 0x00007300ff0577ac */ /* 0x000e220008000800 */
[----:B-1----:R-:W-:-:S05]  /*a39e0*/  IMAD.WIDE R46, R48, 0x2, R44 ;  /* 0x00000002302e7825 */ /* 0x002fca00078e022c */
[----:B------:R1:W-:Y:S01]  /*a39f0*/  @P1 STG.E.U16 desc[UR66][R46.64], R51 ;  /* 0x000000332e001986 */ /* 0x0003e2000c101542 */
[----:B0-----:R-:W-:Y:S01]  /*a3a00*/  ISETP.LT.AND P1, PT, R3, UR5, !P0 ;  /* 0x0000000503007c0c */ /* 0x001fe2000c721270 */
[----:B------:R-:W0:Y:S01]  /*a3a10*/  LDCU UR5, c[0x0][0x3b8] ;  /* 0x00007700ff0577ac */ /* 0x000e220008000800 */
[----:B------:R-:W-:Y:S01]  /*a3a20*/  PRMT R37, R51, 0x7632, R37 ;  /* 0x0000763233257816 */ /* 0x000fe20000000025 */
[----:B-1----:R-:W-:-:S05]  /*a3a30*/  IMAD.WIDE R46, R48, 0x2, R42 ;  /* 0x00000002302e7825 */ /* 0x002fca00078e022a */
[----:B------:R1:W-:Y:S02]  /*a3a40*/  @P6 STG.E.U16 desc[UR66][R46.64], R37 ;  /* 0x000000252e006986 */ /* 0x0003e4000c101542 */
[----:B-1----:R-:W-:Y:S02]  /*a3a50*/  VIADD R37, R59, 0x38 ;  /* 0x000000383b257836 */ /* 0x002fe40000000000 */
[----:B------:R-:W-:-:S03]  /*a3a60*/  IMAD.WIDE R46, R48, 0x2, R40 ;  /* 0x00000002302e7825 */ /* 0x000fc600078e0228 */
[----:B------:R-:W-:Y:S01]  /*a3a70*/  ISETP.GE.AND P6, PT, R37, UR69, PT ;  /* 0x0000004525007c0c */ /* 0x000fe2000bfc6270 */
[----:B0-----:R-:W-:Y:S01]  /*a3a80*/  VIADD R37, R48, UR5 ;  /* 0x0000000530257c36 */ /* 0x001fe20008000000 */
[----:B------:R-:W0:Y:S01]  /*a3a90*/  LDCU UR5, c[0x0][0x398] ;  /* 0x00007300ff0577ac */ /* 0x000e220008000800 */
[----:B------:R-:W-:Y:S01]  /*a3aa0*/  ISETP.LT.AND P0, PT, R0, UR70, !P0 ;  /* 0x0000004600007c0c */ /* 0x000fe2000c701270 */
[----:B------:R-:W1:Y:S01]  /*a3ab0*/  LDCU.64 UR70, c[0x0][0x398] ;  /* 0x00007300ff4677ac */ /* 0x000e620008000a00 */
[----:B----4-:R4:W-:Y:S01]  /*a3ac0*/  @P1 STG.E.U16 desc[UR66][R46.64], R53 ;  /* 0x000000352e001986 */ /* 0x0109e2000c101542 */
[----:B------:R-:W-:Y:S02]  /*a3ad0*/  ISETP.LT.AND P1, PT, R50, UR9, !P6 ;  /* 0x0000000932007c0c */ /* 0x000fe4000f721270 */
[----:B------:R-:W-:Y:S02]  /*a3ae0*/  R2UR.FILL UR9, R27 ;  /* 0x000000001b0972ca */ /* 0x000fe400004e0000 */
[----:B------:R-:W3:Y:S04]  /*a3af0*/  LDL.LU R27, [R1+0x338c] ;  /* 0x00338c00011b7983 */ /* 0x000ee80000300800 */
[----:B------:R-:W3:Y:S01]  /*a3b00*/  LDL.LU R51, [R1+0xf0] ;  /* 0x0000f00001337983 */ /* 0x000ee20000300800 */
[----:B------:R-:W-:Y:S01]  /*a3b10*/  PRMT R49, R53, 0x7632, R49 ;  /* 0x0000763235317816 */ /* 0x000fe20000000031 */
[----:B----4-:R-:W-:-:S02]  /*a3b20*/  IMAD.WIDE R46, R48, 0x2, R38 ;  /* 0x00000002302e7825 */ /* 0x010fc400078e0226 */
[----:B------:R-:W4:Y:S04]  /*a3b30*/  LDL.LU R53, [R1+0xe0] ;  /* 0x0000e00001357983 */ /* 0x000f280000300800 */
[----:B------:R1:W-:Y:S01]  /*a3b40*/  @P0 STG.E.U16 desc[UR66][R46.64], R49 ;  /* 0x000000312e000986 */ /* 0x0003e2000c101542 */
[----:B0-----:R-:W-:Y:S01]  /*a3b50*/  ISETP.LT.AND P0, PT, R36, UR5, !P6 ;  /* 0x0000000524007c0c */ /* 0x001fe2000f701270 */
[----:B------:R-:W0:Y:S01]  /*a3b60*/  LDCU UR5, c[0x0][0x398] ;  /* 0x00007300ff0577ac */ /* 0x000e220008000800 */
[----:B-1----:R-:W-:-:S05]  /*a3b70*/  IMAD.WIDE R46, R37, 0x2, R44 ;  /* 0x00000002252e7825 */ /* 0x002fca00078e022c */
[----:B--2---:R1:W-:Y:S01]  /*a3b80*/  @P1 STG.E.U16 desc[UR66][R46.64], R54 ;  /* 0x000000362e001986 */ /* 0x0043e2000c101542 */
[----:B------:R-:W-:Y:S02]  /*a3b90*/  PRMT R48, R54, 0x7632, R48 ;  /* 0x0000763236307816 */ /* 0x000fe40000000030 */
[----:B0-----:R-:W-:Y:S01]  /*a3ba0*/  ISETP.LT.AND P1, PT, R3, UR5, !P6 ;  /* 0x0000000503007c0c */ /* 0x001fe2000f721270 */
[----:B------:R-:W0:Y:S01]  /*a3bb0*/  LDCU UR5, c[0x0][0x3b8] ;  /* 0x00007700ff0577ac */ /* 0x000e220008000800 */
[----:B-1----:R-:W-:-:S05]  /*a3bc0*/  IMAD.WIDE R46, R37, 0x2, R42 ;  /* 0x00000002252e7825 */ /* 0x002fca00078e022a */
[----:B------:R1:W-:Y:S02]  /*a3bd0*/  @P0 STG.E.U16 desc[UR66][R46.64], R48 ;  /* 0x000000302e000986 */ /* 0x0003e4000c101542 */
[----:B-1----:R-:W-:-:S05]  /*a3be0*/  VIADD R46, R59, 0x39 ;  /* 0x000000393b2e7836 */ /* 0x002fca0000000000 */
[----:B------:R-:W-:Y:S01]  /*a3bf0*/  ISETP.GE.AND P0, PT, R46, UR71, PT ;  /* 0x000000472e007c0c */ /* 0x000fe2000bf06270 */
[----:B------:R-:W-:-:S05]  /*a3c00*/  IMAD.WIDE R46, R37, 0x2, R40 ;  /* 0x00000002252e7825 */ /* 0x000fca00078e0228 */
[----:B---3--:R1:W-:Y:S01]  /*a3c10*/  @P1 STG.E.U16 desc[UR66][R46.64], R52 ;  /* 0x000000342e001986 */ /* 0x0083e2000c101542 */
[----:B------:R-:W-:Y:S02]  /*a3c20*/  ISETP.LT.AND P1, PT, R50, UR60, !P0 ;  /* 0x0000003c32007c0c */ /* 0x000fe4000c721270 */
[----:B------:R-:W-:Y:S02]  /*a3c30*/  R2UR.FILL UR60, R20 ;  /* 0x00000000143c72ca */ /* 0x000fe400004e0000 */
[----:B------:R-:W2:Y:S04]  /*a3c40*/  LDL.LU R20, [R1+0x3388] ;  /* 0x0033880001147983 */ /* 0x000ea80000300800 */
[----:B------:R-:W3:Y:S01]  /*a3c50*/  LDL.LU R54, [R1+0x114] ;  /* 0x0001140001367983 */ /* 0x000ee20000300800 */
[----:B------:R-:W-:-:S03]  /*a3c60*/  PRMT R49, R52, 0x7632, R49 ;  /* 0x0000763234317816 */ /* 0x000fc60000000031 */
[----:B-1----:R-:W2:Y:S01]  /*a3c70*/  LDL.LU R52, [R1+0x104] ;  /* 0x0001040001347983 */ /* 0x002ea20000300800 */
        /* <DEDUP_REMOVED lines=17> */
[----:B------:R-:W-:Y:S02]  /*a3d90*/  ISETP.GE.AND P6, PT, R37, UR73, PT ;  /* 0x0000004925007c0c */ /* 0x000fe4000bfc6270 */
[----:B----4-:R1:W-:Y:S02]  /*a3da0*/  @P1 STG.E.U16 desc[UR66][R46.64], R53 ;  /* 0x000000352e001986 */ /* 0x0103e4000c101542 */
[----:B------:R-:W-:Y:S02]  /*a3db0*/  ISETP.LT.AND P1, PT, R50, UR52, !P6 ;  /* 0x0000003432007c0c */ /* 0x000fe4000f721270 */
[----:B------:R-:W-:Y:S02]  /*a3dc0*/  R2UR.FILL UR52, R21 ;  /* 0x00000000153472ca */ /* 0x000fe400004e0000 */
[----:B------:R-:W4:Y:S01]  /*a3dd0*/  LDL.LU R21, [R1+0x3384] ;  /* 0x0033840001157983 */ /* 0x000f220000300800 */
[----:B0-----:R-:W-:Y:S01]  /*a3de0*/  VIADD R37, R48, UR5 ;  /* 0x0000000530257c36 */ /* 0x001fe20008000000 */
[----:B------:R-:W0:Y:S02]  /*a3df0*/  LDCU UR5, c[0x0][0x398] ;  /* 0x00007300ff0577ac */ /* 0x000e240008000800 */
[----:B------:R-:W4:Y:S01]  /*a3e00*/  LDL.LU R51, [R1+0xf4] ;  /* 0x0000f40001337983 */ /* 0x000f220000300800 */
[----:B------:R-:W-:Y:S01]  /*a3e10*/  ISETP.LT.AND P0, PT, R0, UR76, !P0 ;  /* 0x0000004c00007c0c */ /* 0x000fe2000c701270 */
[----:B-1----:R-:W-:Y:S01]  /*a3e20*/  IMAD.WIDE R46, R48, 0x2, R38 ;  /* 0x00000002302e7825 */ /* 0x002fe200078e0226 */
[----:B------:R-:W-:Y:S01]  /*a3e30*/  PRMT R49, R53, 0x7632, R49 ;  /* 0x0000763235317816 */ /* 0x000fe20000000031 */
[----:B------:R-:W1:Y:S01]  /*a3e40*/  LDCU.64 UR76, c[0x0][0x398] ;  /* 0x00007300ff4c77ac */ /* 0x000e620008000a00 */
[----:B------:R-:W4:Y:S09]  /*a3e50*/  LDL.LU R53, [R1+0xe4] ;  /* 0x0000e40001357983 */ /* 0x000f320000300800 */
[----:B------:R1:W-:Y:S01]  /*a3e60*/  @P0 STG.E.U16 desc[UR66][R46.64], R49 ;  /* 0x000000312e000986 */ /* 0x0003e2000c101542 */
[----:B0-----:R-:W-:Y:S01]  /*a3e70*/  ISETP.LT.AND P0, PT, R36, UR5, !P6 ;  /* 0x0000000524007c0c */ /* 0x001fe2000f701270 */
[----:B------:R-:W0:Y:S01]  /*a3e80*/  LDCU UR5, c[0x0][0x398] ;  /* 0x00007300ff0577ac */ /* 0x000e220008000800 */
[----:B-1----:R-:W-:-:S05]  /*a3e90*/  IMAD.WIDE R46, R37, 0x2, R44 ;  /* 0x00000002252e7825 */ /* 0x002fca00078e022c */
[----:B---3--:R1:W-:Y:S01]  /*a3ea0*/  @P1 STG.E.U16 desc[UR66][R46.64], R54 ;  /* 0x000000362e001986 */ /* 0x0083e2000c101542 */
        /* <DEDUP_REMOVED lines=8> */
[----:B--2---:R1:W-:Y:S01]  /*a3f30*/  @P1 STG.E.U16 desc[UR66][R46.64], R52 ;  /* 0x000000342e001986 */ /* 0x0043e2000c101542 */
[----:B------:R-:W-:Y:S02]  /*a3f40*/  ISETP.LT.AND P1, PT, R50, UR58, !P0 ;  /* 0x0000003a32007c0c */ /* 0x000fe4000c721270 */
[----:B------:R-:W-:Y:S02]  /*a3f50*/  R2UR.FILL UR58, R2 ;  /* 0x00000000023a72ca */ /* 0x000fe400004e0000 */
[----:B------:R-:W2:Y:S04]  /*a3f60*/  LDL.LU R2, [R1+0x3380] ;  /* 0x0033800001027983 */ /* 0x000ea80000300800 */
[----:B------:R-:W3:Y:S01]  /*a3f70*/  LDL.LU R54, [R1+0x118] ;  /* 0x0001180001367983 */ /* 0x000ee20000300800 */
[C---:B0-----:R-:W-:Y:S01]  /*a3f80*/  VIADD R48, R37.reuse, UR5 ;  /* 0x0000000525307c36 */ /* 0x041fe20008000000 */
[----:B------:R-:W0:Y:S01]  /*a3f90*/  LDCU UR5, c[0x0][0x398] ;  /* 0x00007300ff0577ac */ /* 0x000e220008000800 */
[----:B------:R-:W-:Y:S01]  /*a3fa0*/  ISETP.LT.AND P6, PT, R0, UR74, !P6 ;  /* 0x0000004a00007c0c */ /* 0x000fe2000f7c1270 */
[----:B-1----:R-:W-:Y:S01]  /*a3fb0*/  IMAD.WIDE R46, R37, 0x2, R38 ;  /* 0x00000002252e7825 */ /* 0x002fe200078e0226 */
[----:B------:R-:W-:Y:S01]  /*a3fc0*/  PRMT R49, R52, 0x7632, R49 ;  /* 0x0000763234317816 */ /* 0x000fe20000000031 */
[----:B------:R-:W1:Y:S01]  /*a3fd0*/  LDCU.64 UR74, c[0x0][0x398] ;  /* 0x00007300ff4a77ac */ /* 0x000e620008000a00 */
[----:B------:R-:W2:Y:S09]  /*a3fe0*/  LDL.LU R52, [R1+0x108] ;  /* 0x0001080001347983 */ /* 0x000eb20000300800 */
[----:B------:R1:W-:Y:S01]  /*a3ff0*/  @P6 STG.E.U16 desc[UR66][R46.64], R49 ;  /* 0x000000312e006986 */ /* 0x0003e2000c101542 */
[----:B0-----:R-:W-:Y:S01]  /*a4000*/  ISETP.LT.AND P6, PT, R36, UR5, !P0 ;  /* 0x0000000524007c0c */ /* 0x001fe2000c7c1270 */
[----:B------:R-:W0:Y:S01]  /*a4010*/  LDCU UR5, c[0x0][0x398] ;  /* 0x00007300ff0577ac */ /* 0x000e220008000800 */
[----:B-1----:R-:W-:-:S05]  /*a4020*/  IMAD.WIDE R46, R48, 0x2, R44 ;  /* 0x00000002302e7825 */ /* 0x002fca00078e022c */
[----:B----4-:R1:W-:Y:S01]  /*a4030*/  @P1 STG.E.U16 desc[UR66][R46.64], R51 ;  /* 0x000000332e001986 */ /* 0x0103e2000c101542 */
[----:B------:R-:W-:Y:S02]  /*a4040*/  PRMT R37, R51, 0x7632, R37 ;  /* 0x0000763233257816 */ /* 0x000fe40000000025 */
[----:B0-----:R-:W-:Y:S01]  /*a4050*/  ISETP.LT.AND P1, PT, R3, UR5, !P0 ;  /* 0x0000000503007c0c */ /* 0x001fe2000c721270 */
[----:B------:R-:W0:Y:S01]  /*a4060*/  LDCU UR5, c[0x0][0x3b8] ;  /* 0x00007700ff0577ac */ /* 0x000e220008000800 */
[----:B-1----:R-:W-:-:S05]  /*a4070*/  IMAD.WIDE R46, R48, 0x2, R42 ;  /* 0x00000002302e7825 */ /* 0x002fca00078e022a */
[----:B------:R1:W-:Y:S02]  /*a4080*/  @P6 STG.E.U16 desc[UR66][R46.64], R37 ;  /* 0x000000252e006986 */ /* 0x0003e4000c101542 */
[----:B-1----:R-:W-:Y:S02]  /*a4090*/  VIADD R37, R59, 0x3c ;  /* 0x0000003c3b257836 */ /* 0x002fe40000000000 */
[----:B------:R-:W-:-:S03]  /*a40a0*/  IMAD.WIDE R46, R48, 0x2, R40 ;  /* 0x00000002302e7825 */ /* 0x000fc600078e0228 */
[----:B------:R-:W-:Y:S02]  /*a40b0*/  ISETP.GE.AND P6, PT, R37, UR75, PT ;  /* 0x0000004b25007c0c */ /* 0x000fe4000bfc6270 */
[----:B------:R1:W-:Y:S02]  /*a40c0*/  @P1 STG.E.U16 desc[UR66][R46.64], R53 ;  /* 0x000000352e001986 */ /* 0x0003e4000c101542 */
[----:B------:R-:W-:Y:S02]  /*a40d0*/  ISETP.LT.AND P1, PT, R50, UR56, !P6 ;  /* 0x0000003832007c0c */ /* 0x000fe4000f721270 */
[----:B------:R-:W-:Y:S02]  /*a40e0*/  R2UR.FILL UR56, R56 ;  /* 0x00000000383872ca */ /* 0x000fe400004e0000 */
[----:B------:R-:W4:Y:S04]  /*a40f0*/  LDL.LU R56, [R1+0x337c] ;  /* 0x00337c0001387983 */ /* 0x000f280000300800 */
[----:B------:R-:W4:Y:S01]  /*a4100*/  LDL.LU R51, [R1+0xf8] ;  /* 0x0000f80001337983 */ /* 0x000f220000300800 */
[----:B------:R-:W-:Y:S01]  /*a4110*/  ISETP.LT.AND P0, PT, R0, UR68, !P0 ;  /* 0x0000004400007c0c */ /* 0x000fe2000c701270 */
[C---:B-1----:R-:W-:Y:S01]  /*a4120*/  IMAD.WIDE R46, R48.reuse, 0x2, R38 ;  /* 0x00000002302e7825 */ /* 0x042fe200078e0226 */
[----:B------:R-:W-:Y:S01]  /*a4130*/  PRMT R49, R53, 0x7632, R49 ;  /* 0x0000763235317816 */ /* 0x000fe20000000031 */
[----:B------:R-:W1:Y:S02]  /*a4140*/  LDCU.64 UR68, c[0x0][0x398] ;  /* 0x00007300ff4477ac */ /* 0x000e640008000a00 */
[----:B0-----:R-:W-:Y:S01]  /*a4150*/  VIADD R37, R48, UR5 ;  /* 0x0000000530257c36 */ /* 0x001fe20008000000 */
[----:B------:R-:W0:Y:S07]  /*a4160*/  LDCU UR5, c[0x0][0x398] ;  /* 0x00007300ff0577ac */ /* 0x000e2e0008000800 */
[----:B------:R0:W-:Y:S02]  /*a4170*/  @P0 STG.E.U16 desc[UR66][R46.64], R49 ;  /* 0x000000312e000986 */ /* 0x0001e4000c101542 */
[----:B0-----:R-:W-:-:S05]  /*a4180*/  IMAD.WIDE R46, R37, 0x2, R44 ;  /* 0x00000002252e7825 */ /* 0x001fca00078e022c */
[----:B---3--:R0:W-:Y:S01]  /*a4190*/  @P1 STG.E.U16 desc[UR66][R46.64], R54 ;  /* 0x000000362e001986 */ /* 0x0081e2000c101542 */
[----:B------:R-:W-:-:S03]  /*a41a0*/  PRMT R48, R54, 0x7632, R48 ;  /* 0x0000763236307816 */ /* 0x000fc60000000030 */
[----:B0-----:R-:W3:Y:S01]  /*a41b0*/  LDL.LU R54, [R1+0xe8] ;  /* 0x0000e80001367983 */ /* 0x001ee20000300800 */
[----:B------:R-:W-:Y:S01]  /*a41c0*/  ISETP.LT.AND P0, PT, R36, UR5, !P6 ;  /* 0x0000000524007c0c */ /* 0x000fe2000f701270 */
[----:B------:R-:W0:Y:S01]  /*a41d0*/  LDCU UR5, c[0x0][0x398] ;  /* 0x00007300ff0577ac */ /* 0x000e220008000800 */
[----:B------:R-:W-:-:S11]  /*a41e0*/  IMAD.WIDE R46, R37, 0x2, R42 ;  /* 0x00000002252e7825 */ /* 0x000fd600078e022a */
[----:B------:R1:W-:Y:S01]  /*a41f0*/  @P0 STG.E.U16 desc[UR66][R46.64], R48 ;  /* 0x000000302e000986 */ /* 0x0003e2000c101542 */
[----:B0-----:R-:W-:Y:S01]  /*a4200*/  ISETP.LT.AND P1, PT, R3, UR5, !P6 ;  /* 0x0000000503007c0c */ /* 0x001fe2000f721270 */
[----:B------:R-:W0:Y:S01]  /*a4210*/  LDCU UR5, c[0x0][0x3b8] ;  /* 0x00007700ff0577ac */ /* 0x000e220008000800 */
[----:B-1----:R-:W-:-:S05]  /*a4220*/  VIADD R46, R59, 0x3d ;  /* 0x0000003d3b2e7836 */ /* 0x002fca0000000000 */
[----:B------:R-:W-:Y:S01]  /*a4230*/  ISETP.GE.AND P0, PT, R46, UR69, PT ;  /* 0x000000452e007c0c */ /* 0x000fe2000bf06270 */
[----:B------:R-:W-:Y:S01]  /*a4240*/  IMAD.WIDE R46, R37, 0x2, R40 ;  /* 0x00000002252e7825 */ /* 0x000fe200078e0228 */
[----:B------:R-:W-:Y:S01]  /*a4250*/  ISETP.LT.AND P6, PT, R0, UR70, !P6 ;  /* 0x0000004600007c0c */ /* 0x000fe2000f7c1270 */
[----:B------:R-:W1:Y:S03]  /*a4260*/  LDCU.64 UR70, c[0x0][0x398] ;  /* 0x00007300ff4677ac */ /* 0x000e660008000a00 */
[----:B--2---:R2:W-:Y:S01]  /*a4270*/  @P1 STG.E.U16 desc[UR66][R46.64], R52 ;  /* 0x000000342e001986 */ /* 0x0045e2000c101542 */
[----:B------:R-:W-:Y:S02]  /*a4280*/  ISETP.LT.AND P1, PT, R50, UR54, !P0 ;  /* 0x0000003632007c0c */ /* 0x000fe4000c721270 */
[----:B------:R-:W-:Y:S02]  /*a4290*/  R2UR.FILL UR54, R57 ;  /* 0x00000000393672ca */ /* 0x000fe400004e0000 */
[----:B------:R-:W3:Y:S04]  /*a42a0*/  LDL.LU R57, [R1+0x3378] ;  /* 0x0033780001397983 */ /* 0x000ee80000300800 */
[----:B------:R-:W3:Y:S01]  /*a42b0*/  LDL.LU R53, [R1+0x11c] ;  /* 0x00011c0001357983 */ /* 0x000ee20000300800 */
[C---:B0-----:R-:W-:Y:S01]  /*a42c0*/  VIADD R48, R37.reuse, UR5 ;  /* 0x0000000525307c36 */ /* 0x041fe20008000000 */
[----:B------:R-:W0:Y:S01]  /*a42d0*/  LDCU UR5, c[0x0][0x398] ;  /* 0x00007300ff0577ac */ /* 0x000e220008000800 */
[----:B------:R-:W-:Y:S01]  /*a42e0*/  PRMT R49, R52, 0x7632, R49 ;  /* 0x0000763234317816 */ /* 0x000fe20000000031 */
[----:B--2---:R-:W-:-:S05]  /*a42f0*/  IMAD.WIDE R46, R37, 0x2, R38 ;  /* 0x00000002252e7825 */ /* 0x004fca00078e0226 */
[----:B------:R2:W-:Y:S02]  /*a4300*/  @P6 STG.E.U16 desc[UR66][R46.64], R49 ;  /* 0x000000312e006986 */ /* 0x0005e4000c101542 */
[----:B--2---:R-:W-:Y:S01]  /*a4310*/  IMAD.WIDE R46, R48, 0x2, R44 ;  /* 0x00000002302e7825 */ /* 0x004fe200078e022c */
[----:B0-----:R-:W-:Y:S01]  /*a4320*/  ISETP.LT.AND P6, PT, R36, UR5, !P0 ;  /* 0x0000000524007c0c */ /* 0x001fe2000c7c1270 */
[----:B------:R-:W0:Y:S03]  /*a4330*/  LDCU UR5, c[0x0][0x398] ;  /* 0x00007300ff0577ac */ /* 0x000e260008000800 */
[----:B----4-:R2:W-:Y:S01]  /*a4340*/  @P1 STG.E.U16 desc[UR66][R46.64], R51 ;  /* 0x000000332e001986 */ /* 0x0105e2000c101542 */
[----:B------:R-:W-:-:S03]  /*a4350*/  PRMT R37, R51, 0x7632, R37 ;  /* 0x0000763233257816 */ /* 0x000fc60000000025 */
[----:B--2---:R-:W2:Y:S01]  /*a4360*/  LDL.LU R51, [R1+0x10c] ;  /* 0x00010c0001337983 */ /* 0x004ea20000300800 */
[C---:B------:R-:W-:Y:S01]  /*a4370*/  IMAD.WIDE R46, R48.reuse, 0x2, R42 ;  /* 0x00000002302e7825 */ /* 0x040fe200078e022a */
[----:B0-----:R-:W-:Y:S01]  /*a4380*/  ISETP.LT.AND P1, PT, R3, UR5, !P0 ;  /* 0x0000000503007c0c */ /* 0x001fe2000c721270 */
[----:B------:R-:W0:Y:S03]  /*a4390*/  LDCU UR5, c[0x0][0x3b8] ;  /* 0x00007700ff0577ac */ /* 0x000e260008000800 */
[----:B------:R4:W-:Y:S02]  /*a43a0*/  @P6 STG.E.U16 desc[UR66][R46.64], R37 ;  /* 0x000000252e006986 */ /* 0x0009e4000c101542 */
[----:B----4-:R-:W-:Y:S02]  /*a43b0*/  VIADD R37, R59, 0x3e ;  /* 0x0000003e3b257836 */ /* 0x010fe40000000000 */
[----:B------:R-:W-:-:S03]  /*a43c0*/  IMAD.WIDE R46, R48, 0x2, R40 ;  /* 0x00000002302e7825 */ /* 0x000fc600078e0228 */
[----:B-1----:R-:W-:Y:S02]  /*a43d0*/  ISETP.GE.AND P6, PT, R37, UR71, PT ;  /* 0x0000004725007c0c */ /* 0x002fe4000bfc6270 */
[----:B---3--:R1:W-:Y:S02]  /*a43e0*/  @P1 STG.E.U16 desc[UR66][R46.64], R54 ;  /* 0x000000362e001986 */ /* 0x0083e4000c101542 */
[----:B------:R-:W-:Y:S02]  /*a43f0*/  ISETP.LT.AND P1, PT, R50, UR50, !P6 ;  /* 0x0000003232007c0c */ /* 0x000fe4000f721270 */
[----:B------:R-:W-:Y:S02]  /*a4400*/  R2UR.FILL UR50, R58 ;  /* 0x000000003a3272ca */ /* 0x000fe400004e0000 */
[----:B------:R-:W3:Y:S01]  /*a4410*/  LDL.LU R58, [R1+0x3374] ;  /* 0x00337400013a7983 */ /* 0x000ee20000300800 */
[----:B------:R-:W-:-:S03]  /*a4420*/  PRMT R49, R54, 0x7632, R49 ;  /* 0x0000763236317816 */ /* 0x000fc60000000031 */
[----:B-1----:R-:W4:Y:S04]  /*a4430*/  LDL.LU R54, [R1+0xfc] ;  /* 0x0000fc0001367983 */ /* 0x002f280000300800 */
[----:B------:R-:W3:Y:S01]  /*a4440*/  LDL.LU R52, [R1+0xec] ;  /* 0x0000ec0001347983 */ /* 0x000ee20000300800 */
[----:B0-----:R-:W-:Y:S01]  /*a4450*/  IADD3 R37, PT, PT, R48, UR5, RZ ;  /* 0x0000000530257c10 */ /* 0x001fe2000fffe0ff */
[----:B------:R-:W0:Y:S01]  /*a4460*/  LDCU UR5, c[0x0][0x398] ;  /* 0x00007300ff0577ac */ /* 0x000e220008000800 */
[----:B------:R-:W-:Y:S01]  /*a4470*/  ISETP.LT.AND P0, PT, R0, UR72, !P0 ;  /* 0x0000004800007c0c */ /* 0x000fe2000c701270 */
[----:B------:R-:W-:Y:S01]  /*a4480*/  IMAD.WIDE R46, R48, 0x2, R38 ;  /* 0x00000002302e7825 */ /* 0x000fe200078e0226 */
[----:B------:R-:W1:Y:S11]  /*a4490*/  LDCU.64 UR72, c[0x0][0x398] ;  /* 0x00007300ff4877ac */ /* 0x000e760008000a00 */
[----:B------:R1:W-:Y:S01]  /*a44a0*/  @P0 STG.E.U16 desc[UR66][R46.64], R49 ;  /* 0x000000312e000986 */ /* 0x0003e2000c101542 */
[----:B0-----:R-:W-:Y:S01]  /*a44b0*/  ISETP.LT.AND P0, PT, R36, UR5, !P6 ;  /* 0x0000000524007c0c */ /* 0x001fe2000f701270 */
[----:B------:R-:W0:Y:S01]  /*a44c0*/  LDCU UR5, c[0x0][0x398] ;  /* 0x00007300ff0577ac */ /* 0x000e220008000800 */
[----:B-1----:R-:W-:Y:S01]  /*a44d0*/  IMAD.WIDE R46, R37, 0x2, R44 ;  /* 0x00000002252e7825 */ /* 0x002fe200078e022c */
[----:B------:R-:W-:-:S04]  /*a44e0*/  PRMT R48, R53, 0x7632, R48 ;  /* 0x0000763235307816 */ /* 0x000fc80000000030 */
[----:B------:R1:W-:Y:S01]  /*a44f0*/  @P1 STG.E.U16 desc[UR66][R46.64], R53 ;  /* 0x000000352e001986 */ /* 0x0003e2000c101542 */
[----:B0-----:R-:W-:Y:S01]  /*a4500*/  ISETP.LT.AND P1, PT, R3, UR5, !P6 ;  /* 0x0000000503007c0c */ /* 0x001fe2000f721270 */
[----:B------:R-:W0:Y:S01]  /*a4510*/  LDCU UR5, c[0x0][0x3b8] ;  /* 0x00007700ff0577ac */ /* 0x000e220008000800 */
[----:B-1----:R-:W-:-:S05]  /*a4520*/  IMAD.WIDE R46, R37, 0x2, R42 ;  /* 0x00000002252e7825 */ /* 0x002fca00078e022a */
[----:B------:R1:W-:Y:S02]  /*a4530*/  @P0 STG.E.U16 desc[UR66][R46.64], R48 ;  /* 0x000000302e000986 */ /* 0x0003e4000c101542 */
[----:B-1----:R-:W-:-:S05]  /*a4540*/  VIADD R46, R59, 0x3f ;  /* 0x0000003f3b2e7836 */ /* 0x002fca0000000000 */
[----:B------:R-:W-:Y:S01]  /*a4550*/  ISETP.GE.AND P0, PT, R46, UR73, PT ;  /* 0x000000492e007c0c */ /* 0x000fe2000bf06270 */
[----:B------:R-:W-:Y:S01]  /*a4560*/  IMAD.WIDE R46, R37, 0x2, R40 ;  /* 0x00000002252e7825 */ /* 0x000fe200078e0228 */
[----:B------:R-:W-:-:S03]  /*a4570*/  R2UR UR69, R33 ;  /* 0x00000000214572ca */ /* 0x000fc600000e0000 */
[----:B0-----:R-:W-:Y:S01]  /*a4580*/  VIADD R48, R37, UR5 ;  /* 0x0000000525307c36 */ /* 0x001fe20008000000 */
[----:B------:R-:W0:Y:S01]  /*a4590*/  LDCU UR5, c[0x0][0x398] ;  /* 0x00007300ff0577ac */ /* 0x000e220008000800 */
[----:B------:R-:W-:Y:S01]  /*a45a0*/  ISETP.LT.AND P6, PT, R0, UR76, !P6 ;  /* 0x0000004c00007c0c */ /* 0x000fe2000f7c1270 */
[----:B------:R-:W1:Y:S01]  /*a45b0*/  LDCU.64 UR76, c[0x0][0x398] ;  /* 0x00007300ff4c77ac */ /* 0x000e620008000a00 */
[----:B------:R-:W-:Y:S01]  /*a45c0*/  R2UR UR64, R35 ;  /* 0x00000000234072ca */ /* 0x000fe200000e0000 */
[----:B--2---:R2:W-:Y:S01]  /*a45d0*/  @P1 STG.E.U16 desc[UR66][R46.64], R51 ;  /* 0x000000332e001986 */ /* 0x0045e2000c101542 */
[----:B------:R-:W-:Y:S02]  /*a45e0*/  ISETP.LT.AND P1, PT, R50, UR52, !P0 ;  /* 0x0000003432007c0c */ /* 0x000fe4000c721270 */
[----:B------:R-:W-:Y:S02]  /*a45f0*/  R2UR.FILL UR52, R32 ;  /* 0x00000000203472ca */ /* 0x000fe400004e0000 */
[----:B------:R-:W3:Y:S01]  /*a4600*/  LDL.LU R32, [R1+0x3370] ;  /* 0x0033700001207983 */ /* 0x000ee20000300800 */
[----:B------:R-:W-:-:S03]  /*a4610*/  PRMT R49, R51, 0x7632, R49 ;  /* 0x0000763233317816 */ /* 0x000fc60000000031 */
[----:B------:R-:W3:Y:S04]  /*a4620*/  LDL.LU R33, [R1+0x336c] ;  /* 0x00336c0001217983 */ /* 0x000ee80000300800 */
[----:B--2---:R-:W2:Y:S01]  /*a4630*/  LDL.LU R51, [R1+0xd0] ;  /* 0x0000d00001337983 */ /* 0x004ea20000300800 */
[----:B------:R-:W-:-:S03]  /*a4640*/  IMAD.WIDE R46, R37, 0x2, R38 ;  /* 0x00000002252e7825 */ /* 0x000fc600078e0226 */
[----:B------:R-:W2:Y:S04]  /*a4650*/  LDL.LU R53, [R1+0xc0] ;  /* 0x0000c00001357983 */ /* 0x000ea80000300800 */
        /* <DEDUP_REMOVED lines=13> */
[----:B---3--:R1:W-:Y:S02]  /*a4730*/  @P1 STG.E.U16 desc[UR66][R46.64], R52 ;  /* 0x000000342e001986 */ /* 0x0083e4000c101542 */
[----:B------:R-:W-:Y:S02]  /*a4740*/  ISETP.LT.AND P1, PT, R50, UR50, !P6 ;  /* 0x0000003232007c0c */ /* 0x000fe4000f721270 */
[----:B------:R-:W-:Y:S02]  /*a4750*/  R2UR.FILL UR50, R34 ;  /* 0x00000000223272ca */ /* 0x000fe400004e0000 */
[----:B------:R-:W3:Y:S04]  /*a4760*/  LDL.LU R34, [R1+0x3368] ;  /* 0x0033680001227983 */ /* 0x000ee80000300800 */
[----:B------:R-:W4:Y:S04]  /*a4770*/  LDL.LU R35, [R1+0x3364] ;  /* 0x0033640001237983 */ /* 0x000f280000300800 */
[----:B------:R-:W3:Y:S01]  /*a4780*/  LDL.LU R54, [R1+0xb0] ;  /* 0x0000b00001367983 */ /* 0x000ee20000300800 */
[----:B------:R-:W-:-:S03]  /*a4790*/  PRMT R49, R52, 0x7632, R49 ;  /* 0x0000763234317816 */ /* 0x000fc60000000031 */
[----:B-1----:R-:W4:Y:S01]  /*a47a0*/  LDL.LU R52, [R1+0xa0] ;  /* 0x0000a00001347983 */ /* 0x002f220000300800 */
[----:B0-----:R-:W-:Y:S01]  /*a47b0*/  VIADD R37, R48, UR5 ;  /* 0x0000000530257c36 */ /* 0x001fe20008000000 */
        /* <DEDUP_REMOVED lines=8> */
[----:B------:R-:W-:-:S02]  /*a4840*/  R2UR UR73, R28 ;  /* 0x000000001c4972ca */ /* 0x000fc400000e0000 */
[----:B------:R-:W4:Y:S04]  /*a4850*/  LDL.LU R28, [R1+0x3360] ;  /* 0x00336000011c7983 */ /* 0x000f280000300800 */
[----:B--2---:R1:W-:Y:S01]  /*a4860*/  @P1 STG.E.U16 desc[UR66][R46.64], R51 ;  /* 0x000000332e001986 */ /* 0x0043e2000c101542 */
[----:B0-----:R-:W-:Y:S01]  /*a4870*/  ISETP.LT.AND P1, PT, R3, UR5, !P6 ;  /* 0x0000000503007c0c */ /* 0x001fe2000f721270 */
[----:B------:R-:W0:Y:S01]  /*a4880*/  LDCU UR5, c[0x0][0x3b8] ;  /* 0x00007700ff0577ac */ /* 0x000e220008000800 */
[----:B------:R-:W-:Y:S01]  /*a4890*/  PRMT R48, R51, 0x7632, R48 ;  /* 0x0000763233307816 */ /* 0x000fe20000000030 */
[C---:B-1----:R-:W-:Y:S01]  /*a48a0*/  IMAD.WIDE R46, R37.reuse, 0x2, R42 ;  /* 0x00000002252e7825 */ /* 0x042fe200078e022a */
[----:B------:R-:W2:Y:S04]  /*a48b0*/  LDL.LU R51, [R1+0xd4] ;  /* 0x0000d40001337983 */ /* 0x000ea80000300800 */
[----:B------:R0:W-:Y:S01]  /*a48c0*/  @P0 STG.E.U16 desc[UR66][R46.64], R48 ;  /* 0x000000302e000986 */ /* 0x0001e2000c101542 */
[----:B------:R-:W-:Y:S01]  /*a48d0*/  ISETP.LT.AND P6, PT, R0, UR68, !P6 ;  /* 0x0000004400007c0c */ /* 0x000fe2000f7c1270 */
[----:B0-----:R-:W-:Y:S01]  /*a48e0*/  VIADD R48, R37, UR5 ;  /* 0x0000000525307c36 */ /* 0x001fe20008000000 */
[----:B------:R-:W0:Y:S01]  /*a48f0*/  LDCU UR5, c[0x0][0x398] ;  /* 0x00007300ff0577ac */ /* 0x000e220008000800 */
[----:B------:R-:W-:-:S05]  /*a4900*/  VIADD R46, R59, 0x41 ;  /* 0x000000413b2e7836 */ /* 0x000fca0000000000 */
[----:B------:R-:W-:Y:S01]  /*a4910*/  ISETP.GE.AND P0, PT, R46, UR75, PT ;  /* 0x0000004b2e007c0c */ /* 0x000fe2000bf06270 */
[----:B------:R-:W-:Y:S01]  /*a4920*/  IMAD.WIDE R46, R37, 0x2, R40 ;  /* 0x00000002252e7825 */ /* 0x000fe200078e0228 */
[----:B------:R-:W-:-:S04]  /*a4930*/  PRMT R49, R53, 0x7632, R49 ;  /* 0x0000763235317816 */ /* 0x000fc80000000031 */
[----:B------:R1:W-:Y:S01]  /*a4940*/  @P1 STG.E.U16 desc[UR66][R46.64], R53 ;  /* 0x000000352e001986 */ /* 0x0003e2000c101542 */
[----:B------:R-:W-:Y:S01]  /*a4950*/  ISETP.LT.AND P1, PT, R50, UR69, !P0 ;  /* 0x0000004532007c0c */ /* 0x000fe2000c721270 */
[----:B------:R-:W3:Y:S01]  /*a4960*/  LDCU.64 UR68, c[0x0][0x398] ;  /* 0x00007300ff4477ac */ /* 0x000ee20008000a00 */
[----:B-1----:R-:W-:Y:S01]  /*a4970*/  IMAD.WIDE R46, R37, 0x2, R38 ;  /* 0x00000002252e7825 */ /* 0x002fe200078e0226 */
[----:B------:R-:W2:Y:S04]  /*a4980*/  LDL.LU R53, [R1+0xc4] ;  /* 0x0000c40001357983 */ /* 0x000ea80000300800 */
        /* <DEDUP_REMOVED lines=13> */
[----:B----4-:R1:W-:Y:S02]  /*a4a60*/  @P1 STG.E.U16 desc[UR66][R46.64], R52 ;  /* 0x000000342e001986 */ /* 0x0103e4000c101542 */
[----:B------:R-:W-:Y:S02]  /*a4a70*/  ISETP.LT.AND P1, PT, R50, UR64, !P6 ;  /* 0x0000004032007c0c */ /* 0x000fe4000f721270 */
[----:B------:R-:W-:Y:S02]  /*a4a80*/  R2UR UR64, R29 ;  /* 0x000000001d4072ca */ /* 0x000fe400000e0000 */
[----:B------:R-:W3:Y:S04]  /*a4a90*/  LDL.LU R29, [R1+0x335c] ;  /* 0x00335c00011d7983 */ /* 0x000ee80000300800 */
[----:B------:R-:W4:Y:S01]  /*a4aa0*/  LDL.LU R54, [R1+0xb4] ;  /* 0x0000b40001367983 */ /* 0x000f220000300800 */
[----:B------:R-:W-:-:S03]  /*a4ab0*/  PRMT R49, R52, 0x7632, R49 ;  /* 0x0000763234317816 */ /* 0x000fc60000000031 */
[----:B-1----:R-:W3:Y:S01]  /*a4ac0*/  LDL.LU R52, [R1+0xa4] ;  /* 0x0000a40001347983 */ /* 0x002ee20000300800 */
        /* <DEDUP_REMOVED lines=10> */
[----:B------:R-:W3:Y:S04]  /*a4b70*/  LDL.LU R30, [R1+0x3358] ;  /* 0x00335800011e7983 */ /* 0x000ee80000300800 */
        /* <DEDUP_REMOVED lines=12> */
[----:B------:R-:W-:-:S05]  /*a4c40*/  IMAD.WIDE R46, R37, 0x2, R40 ;  /* 0x00000002252e7825 */ /* 0x000fca00078e0228 */
[----:B------:R1:W-:Y:S01]  /*a4c50*/  @P1 STG.E.U16 desc[UR66][R46.64], R53 ;  /* 0x000000352e001986 */ /* 0x0003e2000c101542 */
[----:B------:R-:W-:Y:S01]  /*a4c60*/  PRMT R49, R53, 0x7632, R49 ;  /* 0x0000763235317816 */ /* 0x000fe20000000031 */
[----:B-1----:R-:W-:Y:S01]  /*a4c70*/  IMAD.WIDE R46, R37, 0x2, R38 ;  /* 0x00000002252e7825 */ /* 0x002fe200078e0226 */
[----:B------:R-:W-:Y:S01]  /*a4c80*/  ISETP.LT.AND P1, PT, R50, UR73, !P0 ;  /* 0x0000004932007c0c */ /* 0x000fe2000c721270 */
[----:B------:R-:W1:Y:S01]  /*a4c90*/  LDCU.64 UR72, c[0x0][0x398] ;  /* 0x00007300ff4877ac */ /* 0x000e620008000a00 */
        /* <DEDUP_REMOVED lines=87> */
[----:B------:R-:W-:Y:S01]  /*a5210*/  ISETP.LT.AND P6, PT, R0, UR70, !P6 ;  /* 0x0000004600007c0c */ /* 0x000fe2000f7c1270 */
[----:B------:R-:W2:Y:S04]  /*a5220*/  LDL.LU R51, [R1+0x90] ;  /* 0x0000900001337983 */ /* 0x000ea80000300800 */
[----:B------:R0:W-:Y:S02]  /*a5230*/  @P0 STG.E.U16 desc[UR66][R46.64], R48 ;  /* 0x000000302e000986 */ /* 0x0001e4000c101542 */
        /* <DEDUP_REMOVED lines=29> */
[----:B0-----:R-:W-:Y:S01]  /*a5410*/  VIADD R37, R48, UR5 ;  /* 0x0000000530257c36 */ /* 0x001fe20008000000 */
[----:B------:R-:W0:Y:S01]  /*a5420*/  LDCU UR5, c[0x0][0x398] ;  /* 0x00007300ff0577ac */ /* 0x000e220008000800 */
[----:B------:R-:W-:Y:S01]  /*a5430*/  ISETP.LT.AND P0, PT, R0, UR72, !P0 ;  /* 0x0000004800007c0c */ /* 0x000fe2000c701270 */
[----:B-1----:R-:W-:Y:S01]  /*a5440*/  IMAD.WIDE R46, R48, 0x2, R38 ;  /* 0x00000002302e7825 */ /* 0x002fe200078e0226 */
[----:B------:R-:W-:Y:S01]  /*a5450*/  PRMT R49, R52, 0x7632, R49 ;  /* 0x0000763234317816 */ /* 0x000fe20000000031 */
[----:B------:R-:W1:Y:S01]  /*a5460*/  LDCU.64 UR72, c[0x0][0x398] ;  /* 0x00007300ff4877ac */ /* 0x000e620008000a00 */
[----:B------:R-:W3:Y:S09]  /*a5470*/  LDL.LU R52, [R1+0x60] ;  /* 0x0000600001347983 */ /* 0x000ef20000300800 */
[----:B------:R1:W-:Y:S01]  /*a5480*/  @P0 STG.E.U16 desc[UR66][R46.64], R49 ;  /* 0x000000312e000986 */ /* 0x0003e2000c101542 */
[----:B0-----:R-:W-:Y:S01]  /*a5490*/  ISETP.LT.AND P0, PT, R36, UR5, !P6 ;  /* 0x0000000524007c0c */ /* 0x001fe2000f701270 */
[----:B------:R-:W0:Y:S01]  /*a54a0*/  LDCU UR5, c[0x0][0x398] ;  /* 0x00007300ff0577ac */ /* 0x000e220008000800 */
[----:B-1----:R-:W-:Y:S01]  /*a54b0*/  IMAD.WIDE R46, R37, 0x2, R44 ;  /* 0x00000002252e7825 */ /* 0x002fe200078e022c */
[----:B------:R-:W-:-:S02]  /*a54c0*/  R2UR UR69, R20 ;  /* 0x00000000144572ca */ /* 0x000fc400000e0000 */
[----:B------:R-:W3:Y:S04]  /*a54d0*/  LDL.LU R20, [R1+0x3340] ;  /* 0x0033400001147983 */ /* 0x000ee80000300800 */
[----:B--2---:R1:W-:Y:S01]  /*a54e0*/  @P1 STG.E.U16 desc[UR66][R46.64], R51 ;  /* 0x000000332e001986 */ /* 0x0043e2000c101542 */
[----:B------:R-:W-:Y:S02]  /*a54f0*/  PRMT R48, R51, 0x7632, R48 ;  /* 0x0000763233307816 */ /* 0x000fe40000000030 */
[----:B0-----:R-:W-:Y:S01]  /*a5500*/  ISETP.LT.AND P1, PT, R3, UR5, !P6 ;  /* 0x0000000503007c0c */ /* 0x001fe2000f721270 */
[----:B------:R-:W0:Y:S01]  /*a5510*/  LDCU UR5, c[0x0][0x3b8] ;  /* 0x00007700ff0577ac */ /* 0x000e220008000800 */
[----:B-1----:R-:W-:Y:S01]  /*a5520*/  IMAD.WIDE R46, R37, 0x2, R42 ;  /* 0x00000002252e7825 */ /* 0x002fe200078e022a */
[----:B------:R-:W2:Y:S04]  /*a5530*/  LDL.LU R51, [R1+0x94] ;  /* 0x0000940001337983 */ /* 0x000ea80000300800 */
[----:B------:R1:W-:Y:S01]  /*a5540*/  @P0 STG.E.U16 desc[UR66][R46.64], R48 ;  /* 0x000000302e000986 */ /* 0x0003e2000c101542 */
[----:B------:R-:W-:Y:S01]  /*a5550*/  ISETP.LT.AND P6, PT, R0, UR76, !P6 ;  /* 0x0000004c00007c0c */ /* 0x000fe2000f7c1270 */
[----:B-1----:R-:W-:-:S05]  /*a5560*/  VIADD R46, R59, 0x49 ;  /* 0x000000493b2e7836 */ /* 0x002fca0000000000 */
[----:B------:R-:W-:Y:S01]  /*a5570*/  ISETP.GE.AND P0, PT, R46, UR73, PT ;  /* 0x000000492e007c0c */ /* 0x000fe2000bf06270 */
[----:B------:R-:W-:-:S04]  /*a5580*/  IMAD.WIDE R46, R37, 0x2, R40 ;  /* 0x00000002252e7825 */ /* 0x000fc800078e0228 */
[----:B0-----:R-:W-:Y:S01]  /*a5590*/  VIADD R48, R37, UR5 ;  /* 0x0000000525307c36 */ /* 0x001fe20008000000 */
[----:B------:R-:W0:Y:S01]  /*a55a0*/  LDCU UR5, c[0x0][0x398] ;  /* 0x00007300ff0577ac */ /* 0x000e220008000800 */
[----:B------:R1:W-:Y:S01]  /*a55b0*/  @P1 STG.E.U16 desc[UR66][R46.64], R53 ;  /* 0x000000352e001986 */ /* 0x0003e2000c101542 */
[----:B------:R-:W-:Y:S01]  /*a55c0*/  ISETP.LT.AND P1, PT, R50, UR77, !P0 ;  /* 0x0000004d32007c0c */ /* 0x000fe2000c721270 */
[----:B------:R-:W0:Y:S01]  /*a55d0*/  LDCU.64 UR76, c[0x0][0x398] ;  /* 0x00007300ff4c77ac */ /* 0x000e220008000a00 */
[----:B------:R-:W-:Y:S01]  /*a55e0*/  PRMT R49, R53, 0x7632, R49 ;  /* 0x0000763235317816 */ /* 0x000fe20000000031 */
[----:B-1----:R-:W-:-:S05]  /*a55f0*/  IMAD.WIDE R46, R37, 0x2, R38 ;  /* 0x00000002252e7825 */ /* 0x002fca00078e0226 */
[----:B------:R1:W-:Y:S02]  /*a5600*/  @P6 STG.E.U16 desc[UR66][R46.64], R49 ;  /* 0x000000312e006986 */ /* 0x0003e4000c101542 */
[----:B-1----:R-:W-:-:S05]  /*a5610*/  IMAD.WIDE R46, R48, 0x2, R44 ;  /* 0x00000002302e7825 */ /* 0x002fca00078e022c */
[----:B----4-:R1:W-:Y:S01]  /*a5620*/  @P1 STG.E.U16 desc[UR66][R46.64], R54 ;  /* 0x000000362e001986 */ /* 0x0103e2000c101542 */
[----:B------:R-:W-:-:S03]  /*a5630*/  PRMT R37, R54, 0x7632, R37 ;  /* 0x0000763236257816 */ /* 0x000fc60000000025 */
[----:B-1----:R-:W4:Y:S01]  /*a5640*/  LDL.LU R54, [R1+0x84] ;  /* 0x0000840001367983 */ /* 0x002f220000300800 */
[----:B0-----:R-:W-:Y:S01]  /*a5650*/  ISETP.LT.AND P6, PT, R36, UR5, !P0 ;  /* 0x0000000524007c0c */ /* 0x001fe2000c7c1270 */
[----:B------:R-:W0:Y:S01]  /*a5660*/  LDCU UR5, c[0x0][0x398] ;  /* 0x00007300ff0577ac */ /* 0x000e220008000800 */
[----:B------:R-:W-:Y:S01]  /*a5670*/  IMAD.WIDE R46, R48, 0x2, R42 ;  /* 0x00000002302e7825 */ /* 0x000fe200078e022a */
[----:B0-----:R-:W-:Y:S01]  /*a5680*/  ISETP.LT.AND P1, PT, R3, UR5, !P0 ;  /* 0x0000000503007c0c */ /* 0x001fe2000c721270 */
[----:B------:R-:W0:Y:S09]  /*a5690*/  LDCU UR5, c[0x0][0x3b8] ;  /* 0x00007700ff0577ac */ /* 0x000e320008000800 */
[----:B------:R1:W-:Y:S01]  /*a56a0*/  @P6 STG.E.U16 desc[UR66][R46.64], R37 ;  /* 0x000000252e006986 */ /* 0x0003e2000c101542 */
[----:B------:R-:W-:-:S02]  /*a56b0*/  ISETP.LT.AND P0, PT, R0, UR74, !P0 ;  /* 0x0000004a00007c0c */ /* 0x000fc4000c701270 */
[----:B---3--:R-:W-:Y:S01]  /*a56c0*/  PRMT R49, R52, 0x7632, R49 ;  /* 0x0000763234317816 */ /* 0x008fe20000000031 */
[----:B------:R-:W3:Y:S01]  /*a56d0*/  LDCU.64 UR74, c[0x0][0x398] ;  /* 0x00007300ff4a77ac */ /* 0x000ee20008000a00 */
[----:B-1----:R-:W-:-:S04]  /*a56e0*/  IADD3 R37, PT, PT, R59, 0x4a, RZ ;  /* 0x0000004a3b257810 */ /* 0x002fc80007ffe0ff */
[----:B------:R-:W-:Y:S01]  /*a56f0*/  ISETP.GE.AND P6, PT, R37, UR77, PT ;  /* 0x0000004d25007c0c */ /* 0x000fe2000bfc6270 */
[C---:B0-----:R-:W-:Y:S01]  /*a5700*/  VIADD R37, R48.reuse, UR5 ;  /* 0x0000000530257c36 */ /* 0x041fe20008000000 */
[----:B------:R-:W0:Y:S01]  /*a5710*/  LDCU UR5, c[0x0][0x398] ;  /* 0x00007300ff0577ac */ /* 0x000e220008000800 */
[----:B------:R-:W-:-:S05]  /*a5720*/  IMAD.WIDE R46, R48, 0x2, R40 ;  /* 0x00000002302e7825 */ /* 0x000fca00078e0228 */
[----:B------:R1:W-:Y:S01]  /*a5730*/  @P1 STG.E.U16 desc[UR66][R46.64], R52 ;  /* 0x000000342e001986 */ /* 0x0003e2000c101542 */
[----:B------:R-:W-:Y:S02]  /*a5740*/  ISETP.LT.AND P1, PT, R50, UR64, !P6 ;  /* 0x0000004032007c0c */ /* 0x000fe4000f721270 */
[----:B------:R-:W-:Y:S02]  /*a5750*/  R2UR UR64, R21 ;  /* 0x00000000154072ca */ /* 0x000fe400000e0000 */
[----:B------:R-:W4:Y:S04]  /*a5760*/  LDL.LU R21, [R1+0x333c] ;  /* 0x00333c0001157983 */ /* 0x000f280000300800 */
[----:B------:R-:W4:Y:S01]  /*a5770*/  LDL.LU R53, [R1+0x74] ;  /* 0x0000740001357983 */ /* 0x000f220000300800 */
[----:B-1----:R-:W-:-:S05]  /*a5780*/  IMAD.WIDE R46, R48, 0x2, R38 ;  /* 0x00000002302e7825 */ /* 0x002fca00078e0226 */
[----:B------:R1:W-:Y:S01]  /*a5790*/  @P0 STG.E.U16 desc[UR66][R46.64], R49 ;  /* 0x000000312e000986 */ /* 0x0003e2000c101542 */
[----:B0-----:R-:W-:Y:S01]  /*a57a0*/  ISETP.LT.AND P0, PT, R36, UR5, !P6 ;  /* 0x0000000524007c0c */ /* 0x001fe2000f701270 */
[----:B------:R-:W0:Y:S01]  /*a57b0*/  LDCU UR5, c[0x0][0x398] ;  /* 0x00007300ff0577ac */ /* 0x000e220008000800 */
[----:B-1----:R-:W-:-:S05]  /*a57c0*/  IMAD.WIDE R46, R37, 0x2, R44 ;  /* 0x00000002252e7825 */ /* 0x002fca00078e022c */
[----:B--2---:R1:W-:Y:S01]  /*a57d0*/  @P1 STG.E.U16 desc[UR66][R46.64], R51 ;  /* 0x000000332e001986 */ /* 0x0043e2000c101542 */
[----:B------:R-:W-:-:S03]  /*a57e0*/  PRMT R48, R51, 0x7632, R48 ;  /* 0x0000763233307816 */ /* 0x000fc60000000030 */
[----:B-1----:R-:W2:Y:S01]  /*a57f0*/  LDL.LU R51, [R1+0x64] ;  /* 0x0000640001337983 */ /* 0x002ea20000300800 */
[----:B------:R-:W-:Y:S01]  /*a5800*/  IMAD.WIDE R46, R37, 0x2, R42 ;  /* 0x00000002252e7825 */ /* 0x000fe200078e022a */
[----:B0-----:R-:W-:Y:S01]  /*a5810*/  ISETP.LT.AND P1, PT, R3, UR5, !P6 ;  /* 0x0000000503007c0c */ /* 0x001fe2000f721270 */
[----:B------:R-:W0:Y:S03]  /*a5820*/  LDCU UR5, c[0x0][0x3b8] ;  /* 0x00007700ff0577ac */ /* 0x000e260008000800 */
[----:B------:R1:W-:Y:S01]  /*a5830*/  @P0 STG.E.U16 desc[UR66][R46.64], R48 ;  /* 0x000000302e000986 */ /* 0x0003e2000c101542 */
[----:B------:R-:W-:-:S03]  /*a5840*/  R2UR UR73, R2 ;  /* 0x00000000024972ca */ /* 0x000fc600000e0000 */
[----:B------:R-:W2:Y:S01]  /*a5850*/  LDL.LU R2, [R1+0x3338] ;  /* 0x0033380001027983 */ /* 0x000ea20000300800 */
[----:B-1----:R-:W-:-:S05]  /*a5860*/  VIADD R46, R59, 0x4b ;  /* 0x0000004b3b2e7836 */ /* 0x002fca0000000000 */
[----:B---3--:R-:W-:Y:S01]  /*a5870*/  ISETP.GE.AND P0, PT, R46, UR75, PT ;  /* 0x0000004b2e007c0c */ /* 0x008fe2000bf06270 */
[----:B------:R-:W-:-:S05]  /*a5880*/  IMAD.WIDE R46, R37, 0x2, R40 ;  /* 0x00000002252e7825 */ /* 0x000fca00078e0228 */
[----:B----4-:R1:W-:Y:S01]  /*a5890*/  @P1 STG.E.U16 desc[UR66][R46.64], R54 ;  /* 0x000000362e001986 */ /* 0x0103e2000c101542 */
[----:B------:R-:W-:-:S03]  /*a58a0*/  PRMT R49, R54, 0x7632, R49 ;  /* 0x0000763236317816 */ /* 0x000fc60000000031 */
[----:B-1----:R-:W3:Y:S04]  /*a58b0*/  LDL.LU R54, [R1+0x98] ;  /* 0x0000980001367983 */ /* 0x002ee80000300800 */
[----:B------:R-:W4:Y:S01]  /*a58c0*/  LDL.LU R52, [R1+0x7e0] ;  /* 0x0007e00001347983 */ /* 0x000f220000300800 */
[C---:B0-----:R-:W-:Y:S01]  /*a58d0*/  VIADD R48, R37.reuse, UR5 ;  /* 0x0000000525307c36 */ /* 0x041fe20008000000 */
[----:B------:R-:W0:Y:S01]  /*a58e0*/  LDCU UR5, c[0x0][0x398] ;  /* 0x00007300ff0577ac */ /* 0x000e220008000800 */
[----:B------:R-:W-:Y:S01]  /*a58f0*/  ISETP.LT.AND P6, PT, R0, UR68, !P6 ;  /* 0x0000004400007c0c */ /* 0x000fe2000f7c1270 */
[----:B------:R-:W-:Y:S01]  /*a5900*/  IMAD.WIDE R46, R37, 0x2, R38 ;  /* 0x00000002252e7825 */ /* 0x000fe200078e0226 */
[----:B------:R-:W-:Y:S01]  /*a5910*/  ISETP.LT.AND P1, PT, R50, UR69, !P0 ;  /* 0x0000004532007c0c */ /* 0x000fe2000c721270 */
[----:B------:R-:W1:Y:S10]  /*a5920*/  LDCU.64 UR68, c[0x0][0x398] ;  /* 0x00007300ff4477ac */ /* 0x000e740008000a00 */
[----:B------:R1:W-:Y:S01]  /*a5930*/  @P6 STG.E.U16 desc[UR66][R46.64], R49 ;  /* 0x000000312e006986 */ /* 0x0003e2000c101542 */
[----:B0-----:R-:W-:Y:S01]  /*a5940*/  ISETP.LT.AND P6, PT, R36, UR5, !P0 ;  /* 0x0000000524007c0c */ /* 0x001fe2000c7c1270 */
[----:B------:R-:W0:Y:S01]  /*a5950*/  LDCU UR5, c[0x0][0x398] ;  /* 0x00007300ff0577ac */ /* 0x000e220008000800 */
[----:B-1----:R-:W-:-:S05]  /*a5960*/  IMAD.WIDE R46, R48, 0x2, R44 ;  /* 0x00000002302e7825 */ /* 0x002fca00078e022c */
[----:B------:R1:W-:Y:S01]  /*a5970*/  @P1 STG.E.U16 desc[UR66][R46.64], R53 ;  /* 0x000000352e001986 */ /* 0x0003e2000c101542 */
[----:B------:R-:W-:Y:S02]  /*a5980*/  PRMT R37, R53, 0x7632, R37 ;  /* 0x0000763235257816 */ /* 0x000fe40000000025 */
[----:B0-----:R-:W-:Y:S01]  /*a5990*/  ISETP.LT.AND P1, PT, R3, UR5, !P0 ;  /* 0x0000000503007c0c */ /* 0x001fe2000c721270 */
[----:B------:R-:W0:Y:S01]  /*a59a0*/  LDCU UR5, c[0x0][0x3b8] ;  /* 0x00007700ff0577ac */ /* 0x000e220008000800 */
[----:B-1----:R-:W-:Y:S01]  /*a59b0*/  IMAD.WIDE R46, R48, 0x2, R42 ;  /* 0x00000002302e7825 */ /* 0x002fe200078e022a */
[----:B------:R-:W4:Y:S04]  /*a59c0*/  LDL.LU R53, [R1+0x88] ;  /* 0x0000880001357983 */ /* 0x000f280000300800 */
[----:B------:R1:W-:Y:S02]  /*a59d0*/  @P6 STG.E.U16 desc[UR66][R46.64], R37 ;  /* 0x000000252e006986 */ /* 0x0003e4000c101542 */
[----:B-1----:R-:W-:-:S02]  /*a59e0*/  VIADD R37, R59, 0x4c ;  /* 0x0000004c3b257836 */ /* 0x002fc40000000000 */
[----:B------:R-:W-:-:S03]  /*a59f0*/  IMAD.WIDE R46, R48, 0x2, R40 ;  /* 0x00000002302e7825 */ /* 0x000fc600078e0228 */
[----:B------:R-:W-:Y:S02]  /*a5a00*/  ISETP.GE.AND P6, PT, R37, UR69, PT ;  /* 0x0000004525007c0c */ /* 0x000fe4000bfc6270 */
[----:B--2---:R1:W-:Y:S02]  /*a5a10*/  @P1 STG.E.U16 desc[UR66][R46.64], R51 ;  /* 0x000000332e001986 */ /* 0x0043e4000c101542 */
[----:B------:R-:W-:Y:S02]  /*a5a20*/  ISETP.LT.AND P1, PT, R50, UR64, !P6 ;  /* 0x0000004032007c0c */ /* 0x000fe4000f721270 */
[----:B------:R-:W-:Y:S02]  /*a5a30*/  R2UR UR64, R56 ;  /* 0x00000000384072ca */ /* 0x000fe400000e0000 */
[----:B------:R-:W2:Y:S01]  /*a5a40*/  LDL.LU R56, [R1+0x3334] ;  /* 0x0033340001387983 */ /* 0x000ea20000300800 */
[----:B------:R-:W-:Y:S02]  /*a5a50*/  PRMT R49, R51, 0x7632, R49 ;  /* 0x0000763233317816 */ /* 0x000fe40000000031 */
[----:B------:R-:W-:Y:S01]  /*a5a60*/  ISETP.LT.AND P0, PT, R0, UR70, !P0 ;  /* 0x0000004600007c0c */ /* 0x000fe2000c701270 */
[C---:B0-----:R-:W-:Y:S01]  /*a5a70*/  VIADD R37, R48.reuse, UR5 ;  /* 0x0000000530257c36 */ /* 0x041fe20008000000 */
[----:B------:R-:W0:Y:S01]  /*a5a80*/  LDCU UR5, c[0x0][0x398] ;  /* 0x00007300ff0577ac */ /* 0x000e220008000800 */
[----:B-1----:R-:W2:Y:S01]  /*a5a90*/  LDL.LU R51, [R1+0x78] ;  /* 0x0000780001337983 */ /* 0x002ea20000300800 */
[----:B------:R-:W-:Y:S01]  /*a5aa0*/  IMAD.WIDE R46, R48, 0x2, R38 ;  /* 0x00000002302e7825 */ /* 0x000fe200078e0226 */
[----:B------:R-:W1:Y:S08]  /*a5ab0*/  LDCU.64 UR70, c[0x0][0x398] ;  /* 0x00007300ff4677ac */ /* 0x000e700008000a00 */
[----:B------:R0:W-:Y:S02]  /*a5ac0*/  @P0 STG.E.U16 desc[UR66][R46.64], R49 ;  /* 0x000000312e000986 */ /* 0x0001e4000c101542 */
[----:B0-----:R-:W-:-:S05]  /*a5ad0*/  IMAD.WIDE R46, R37, 0x2, R44 ;  /* 0x00000002252e7825 */ /* 0x001fca00078e022c */
[----:B---3--:R0:W-:Y:S01]  /*a5ae0*/  @P1 STG.E.U16 desc[UR66][R46.64], R54 ;  /* 0x000000362e001986 */ /* 0x0081e2000c101542 */
[----:B------:R-:W-:-:S03]  /*a5af0*/  PRMT R48, R54, 0x7632, R48 ;  /* 0x0000763236307816 */ /* 0x000fc60000000030 */
[----:B0-----:R-:W3:Y:S04]  /*a5b00*/  LDL.LU R54, [R1+0x7e4] ;  /* 0x0007e40001367983 */ /* 0x001ee80000300800 */
[----:B------:R-:W3:Y:S01]  /*a5b10*/  LDL.LU R55, [R1+0x68] ;  /* 0x0000680001377983 */ /* 0x000ee20000300800 */
[----:B----4-:R-:W-:-:S03]  /*a5b20*/  R2UR UR75, R52 ;  /* 0x00000000344b72ca */ /* 0x010fc600000e0000 */
[----:B------:R-:W4:Y:S01]  /*a5b30*/  LDL.LU R52, [R1+0x9c] ;  /* 0x00009c0001347983 */ /* 0x000f220000300800 */
[----:B------:R-:W-:Y:S01]  /*a5b40*/  ISETP.LT.AND P0, PT, R36, UR5, !P6 ;  /* 0x0000000524007c0c */ /* 0x000fe2000f701270 */
[----:B------:R-:W0:Y:S01]  /*a5b50*/  LDCU UR5, c[0x0][0x398] ;  /* 0x00007300ff0577ac */ /* 0x000e220008000800 */
[----:B------:R-:W-:Y:S01]  /*a5b60*/  IMAD.WIDE R46, R37, 0x2, R42 ;  /* 0x00000002252e7825 */ /* 0x000fe200078e022a */
[----:B0-----:R-:W-:Y:S01]  /*a5b70*/  ISETP.LT.AND P1, PT, R3, UR5, !P6 ;  /* 0x0000000503007c0c */ /* 0x001fe2000f721270 */
[----:B------:R-:W0:Y:S09]  /*a5b80*/  LDCU UR5, c[0x0][0x3b8] ;  /* 0x00007700ff0577ac */ /* 0x000e320008000800 */
[----:B------:R1:W-:Y:S01]  /*a5b90*/  @P0 STG.E.U16 desc[UR66][R46.64], R48 ;  /* 0x000000302e000986 */ /* 0x0003e2000c101542 */
[----:B------:R-:W-:Y:S01]  /*a5ba0*/  ISETP.LT.AND P6, PT, R0, UR72, !P6 ;  /* 0x0000004800007c0c */ /* 0x000fe2000f7c1270 */
[----:B-1----:R-:W-:-:S02]  /*a5bb0*/  VIADD R46, R59, 0x4d ;  /* 0x0000004d3b2e7836 */ /* 0x002fc40000000000 */
[C---:B0-----:R-:W-:Y:S01]  /*a5bc0*/  VIADD R48, R37.reuse, UR5 ;  /* 0x0000000525307c36 */ /* 0x041fe20008000000 */
[----:B------:R-:W0:Y:S02]  /*a5bd0*/  LDCU UR5, c[0x0][0x398] ;  /* 0x00007300ff0577ac */ /* 0x000e240008000800 */
[----:B------:R-:W-:Y:S01]  /*a5be0*/  ISETP.GE.AND P0, PT, R46, UR71, PT ;  /* 0x000000472e007c0c */ /* 0x000fe2000bf06270 */
[----:B------:R-:W-:Y:S01]  /*a5bf0*/  IMAD.WIDE R46, R37, 0x2, R40 ;  /* 0x00000002252e7825 */ /* 0x000fe200078e0228 */
[----:B------:R-:W-:-:S04]  /*a5c00*/  PRMT R49, R53, 0x7632, R49 ;  /* 0x0000763235317816 */ /* 0x000fc80000000031 */
[----:B------:R1:W-:Y:S01]  /*a5c10*/  @P1 STG.E.U16 desc[UR66][R46.64], R53 ;  /* 0x000000352e001986 */ /* 0x0003e2000c101542 */
[----:B------:R-:W-:Y:S01]  /*a5c20*/  ISETP.LT.AND P1, PT, R50, UR73, !P0 ;  /* 0x0000004932007c0c */ /* 0x000fe2000c721270 */
[----:B------:R-:W2:Y:S01]  /*a5c30*/  LDCU.64 UR72, c[0x0][0x398] ;  /* 0x00007300ff4877ac */ /* 0x000ea20008000a00 */
[----:B-1----:R-:W-:Y:S01]  /*a5c40*/  IMAD.WIDE R46, R37, 0x2, R38 ;  /* 0x00000002252e7825 */ /* 0x002fe200078e0226 */
[----:B------:R-:W4:Y:S04]  /*a5c50*/  LDL.LU R53, [R1+0x7e8] ;  /* 0x0007e80001357983 */ /* 0x000f280000300800 */
[----:B------:R1:W-:Y:S01]  /*a5c60*/  @P6 STG.E.U16 desc[UR66][R46.64], R49 ;  /* 0x000000312e006986 */ /* 0x0003e2000c101542 */
[----:B0-----:R-:W-:Y:S01]  /*a5c70*/  ISETP.LT.AND P6, PT, R36, UR5, !P0 ;  /* 0x0000000524007c0c */ /* 0x001fe2000c7c1270 */
[----:B------:R-:W0:Y:S01]  /*a5c80*/  LDCU UR5, c[0x0][0x398] ;  /* 0x00007300ff0577ac */ /* 0x000e220008000800 */
[----:B-1----:R-:W-:Y:S01]  /*a5c90*/  IMAD.WIDE R46, R48, 0x2, R44 ;  /* 0x00000002302e7825 */ /* 0x002fe200078e022c */
[----:B--2---:R-:W-:-:S04]  /*a5ca0*/  PRMT R37, R51, 0x7632, R37 ;  /* 0x0000763233257816 */ /* 0x004fc80000000025 */
[----:B------:R1:W-:Y:S01]  /*a5cb0*/  @P1 STG.E.U16 desc[UR66][R46.64], R51 ;  /* 0x000000332e001986 */ /* 0x0003e2000c101542 */
[----:B0-----:R-:W-:Y:S01]  /*a5cc0*/  ISETP.LT.AND P1, PT, R3, UR5, !P0 ;  /* 0x0000000503007c0c */ /* 0x001fe2000c721270 */
[----:B------:R-:W0:Y:S02]  /*a5cd0*/  LDCU UR5, c[0x0][0x3b8] ;  /* 0x00007700ff0577ac */ /* 0x000e240008000800 */
[----:B-1----:R-:W2:Y:S01]  /*a5ce0*/  LDL.LU R51, [R1+0x8c] ;  /* 0x00008c0001337983 */ /* 0x002ea20000300800 */
[----:B------:R-:W-:-:S05]  /*a5cf0*/  IMAD.WIDE R46, R48, 0x2, R42 ;  /* 0x00000002302e7825 */ /* 0x000fca00078e022a */
[----:B------:R1:W-:Y:S01]  /*a5d00*/  @P6 STG.E.U16 desc[UR66][R46.64], R37 ;  /* 0x000000252e006986 */ /* 0x0003e2000c101542 */
[----:B------:R-:W-:Y:S01]  /*a5d10*/  ISETP.LT.AND P0, PT, R0, UR76, !P0 ;  /* 0x0000004c00007c0c */ /* 0x000fe2000c701270 */
[----:B------:R-:W3:Y:S01]  /*a5d20*/  LDCU.64 UR76, c[0x0][0x398] ;  /* 0x00007300ff4c77ac */ /* 0x000ee20008000a00 */
[----:B-1----:R-:W-:Y:S02]  /*a5d30*/  VIADD R37, R59, 0x4e ;  /* 0x0000004e3b257836 */ /* 0x002fe40000000000 */
[----:B------:R-:W-:-:S03]  /*a5d40*/  IMAD.WIDE R46, R48, 0x2, R40 ;  /* 0x00000002302e7825 */ /* 0x000fc600078e0228 */
[----:B------:R-:W-:Y:S01]  /*a5d50*/  ISETP.GE.AND P6, PT, R37, UR73, PT ;  /* 0x0000004925007c0c */ /* 0x000fe2000bfc6270 */
[----:B0-----:R-:W-:Y:S01]  /*a5d60*/  VIADD R37, R48, UR5 ;  /* 0x0000000530257c36 */ /* 0x001fe20008000000 */
[----:B------:R-:W0:Y:S01]  /*a5d70*/  LDCU UR5, c[0x0][0x398] ;  /* 0x00007300ff0577ac */ /* 0x000e220008000800 */
[----:B---3--:R1:W-:Y:S01]  /*a5d80*/  @P1 STG.E.U16 desc[UR66][R46.64], R55 ;  /* 0x000000372e001986 */ /* 0x0083e2000c101542 */
[----:B------:R-:W-:Y:S02]  /*a5d90*/  ISETP.LT.AND P1, PT, R50, UR64, !P6 ;  /* 0x0000004032007c0c */ /* 0x000fe4000f721270 */
[----:B------:R-:W-:Y:S02]  /*a5da0*/  R2UR UR64, R54 ;  /* 0x00000000364072ca */ /* 0x000fe400000e0000 */
[----:B------:R-:W3:Y:S01]  /*a5db0*/  LDL.LU R54, [R1+0x7c] ;  /* 0x00007c0001367983 */ /* 0x000ee20000300800 */
[----:B------:R-:W-:Y:S01]  /*a5dc0*/  PRMT R49, R55, 0x7632, R49 ;  /* 0x0000763237317816 */ /* 0x000fe20000000031 */
[----:B-1----:R-:W-:-:S05]  /*a5dd0*/  IMAD.WIDE R46, R48, 0x2, R38 ;  /* 0x00000002302e7825 */ /* 0x002fca00078e0226 */
[----:B------:R1:W-:Y:S01]  /*a5de0*/  @P0 STG.E.U16 desc[UR66][R46.64], R49 ;  /* 0x000000312e000986 */ /* 0x0003e2000c101542 */
[----:B----4-:R-:W-:Y:S01]  /*a5df0*/  PRMT R48, R52, 0x7632, R48 ;  /* 0x0000763234307816 */ /* 0x010fe20000000030 */
[----:B-1----:R-:W-:-:S05]  /*a5e00*/  IMAD.WIDE R46, R37, 0x2, R44 ;  /* 0x00000002252e7825 */ /* 0x002fca00078e022c */
[----:B------:R1:W-:Y:S04]  /*a5e10*/  @P1 STG.E.U16 desc[UR66][R46.64], R52 ;  /* 0x000000342e001986 */ /* 0x0003e8000c101542 */
[----:B-1----:R-:W4:Y:S01]  /*a5e20*/  LDL.LU R52, [R1+0x6c] ;  /* 0x00006c0001347983 */ /* 0x002f220000300800 */
[----:B0-----:R-:W-:Y:S01]  /*a5e30*/  ISETP.LT.AND P0, PT, R36, UR5, !P6 ;  /* 0x0000000524007c0c */ /* 0x001fe2000f701270 */
[----:B------:R-:W0:Y:S01]  /*a5e40*/  LDCU UR5, c[0x0][0x398] ;  /* 0x00007300ff0577ac */ /* 0x000e220008000800 */
[----:B------:R-:W-:Y:S01]  /*a5e50*/  IMAD.WIDE R46, R37, 0x2, R42 ;  /* 0x00000002252e7825 */ /* 0x000fe200078e022a */
[----:B0-----:R-:W-:Y:S01]  /*a5e60*/  ISETP.LT.AND P1, PT, R3, UR5, !P6 ;  /* 0x0000000503007c0c */ /* 0x001fe2000f721270 */
[----:B------:R-:W0:Y:S01]  /*a5e70*/  LDCU UR5, c[0x0][0x3b8] ;  /* 0x00007700ff0577ac */ /* 0x000e220008000800 */
[----:B------:R-:W-:-:S08]  /*a5e80*/  R2UR UR71, R53 ;  /* 0x00000000354772ca */ /* 0x000fd000000e0000 */
[----:B------:R1:W-:Y:S04]  /*a5e90*/  @P0 STG.E.U16 desc[UR66][R46.64], R48 ;  /* 0x000000302e000986 */ /* 0x0003e8000c101542 */
[----:B------:R-:W4:Y:S01]  /*a5ea0*/  LDL.LU R53, [R1+0x50] ;  /* 0x0000500001357983 */ /* 0x000f220000300800 */
[----:B------:R-:W-:Y:S01]  /*a5eb0*/  ISETP.LT.AND P6, PT, R0, UR74, !P6 ;  /* 0x0000004a00007c0c */ /* 0x000fe2000f7c1270 */
[----:B-1----:R-:W-:Y:S02]  /*a5ec0*/  VIADD R46, R59, 0x4f ;  /* 0x0000004f3b2e7836 */ /* 0x002fe40000000000 */
[C---:B0-----:R-:W-:Y:S01]  /*a5ed0*/  VIADD R48, R37.reuse, UR5 ;  /* 0x0000000525307c36 */ /* 0x041fe20008000000 */
[----:B------:R-:W0:Y:S02]  /*a5ee0*/  LDCU UR5, c[0x0][0x398] ;  /* 0x00007300ff0577ac */ /* 0x000e240008000800 */
[----:B------:R-:W-:Y:S01]  /*a5ef0*/  ISETP.GE.AND P0, PT, R46, UR77, PT ;  /* 0x0000004d2e007c0c */ /* 0x000fe2000bf06270 */
[----:B------:R-:W-:-:S05]  /*a5f00*/  IMAD.WIDE R46, R37, 0x2, R40 ;  /* 0x00000002252e7825 */ /* 0x000fca00078e0228 */
[----:B--2---:R1:W-:Y:S01]  /*a5f10*/  @P1 STG.E.U16 desc[UR66][R46.64], R51 ;  /* 0x000000332e001986 */ /* 0x0043e2000c101542 */
        /* <DEDUP_REMOVED lines=38> */
[C---:B-1----:R-:W-:Y:S01]  /*a6180*/  IMAD.WIDE R46, R37.reuse, 0x2, R42 ;  /* 0x00000002252e7825 */ /* 0x042fe200078e022a */
[----:B------:R-:W3:Y:S04]  /*a6190*/  LDL.LU R53, [R1+0x54] ;  /* 0x0000540001357983 */ /* 0x000ee80000300800 */
[----:B------:R0:W-:Y:S01]  /*a61a0*/  @P0 STG.E.U16 desc[UR66][R46.64], R48 ;  /* 0x000000302e000986 */ /* 0x0001e2000c101542 */
[----:B------:R-:W-:Y:S01]  /*a61b0*/  ISETP.LT.AND P6, PT, R0, UR70, !P6 ;  /* 0x0000004600007c0c */ /* 0x000fe2000f7c1270 */
[----:B0-----:R-:W-:Y:S01]  /*a61c0*/  VIADD R48, R37, UR5 ;  /* 0x0000000525307c36 */ /* 0x001fe20008000000 */
[----:B------:R-:W0:Y:S01]  /*a61d0*/  LDCU UR5, c[0x0][0x398] ;  /* 0x00007300ff0577ac */ /* 0x000e220008000800 */
[----:B------:R-:W-:-:S05]  /*a61e0*/  VIADD R46, R59, 0x51 ;  /* 0x000000513b2e7836 */ /* 0x000fca0000000000 */
[----:B------:R-:W-:Y:S01]  /*a61f0*/  ISETP.GE.AND P0, PT, R46, UR69, PT ;  /* 0x000000452e007c0c */ /* 0x000fe2000bf06270 */
[----:B------:R-:W-:Y:S01]  /*a6200*/  IMAD.WIDE R46, R37, 0x2, R40 ;  /* 0x00000002252e7825 */ /* 0x000fe200078e0228 */
[----:B--2---:R-:W-:-:S04]  /*a6210*/  PRMT R49, R51, 0x7632, R49 ;  /* 0x0000763233317816 */ /* 0x004fc80000000031 */
[----:B------:R1:W-:Y:S01]  /*a6220*/  @P1 STG.E.U16 desc[UR66][R46.64], R51 ;  /* 0x000000332e001986 */ /* 0x0003e2000c101542 */
[----:B------:R-:W-:Y:S01]  /*a6230*/  ISETP.LT.AND P1, PT, R50, UR71, !P0 ;  /* 0x0000004732007c0c */ /* 0x000fe2000c721270 */
[----:B------:R-:W2:Y:S01]  /*a6240*/  LDCU.64 UR70, c[0x0][0x398] ;  /* 0x00007300ff4677ac */ /* 0x000ea20008000a00 */
[----:B-1----:R-:W-:Y:S01]  /*a6250*/  IMAD.WIDE R46, R37, 0x2, R38 ;  /* 0x00000002252e7825 */ /* 0x002fe200078e0226 */
[----:B------:R-:W3:Y:S04]  /*a6260*/  LDL.LU R51, [R1+0x44] ;  /* 0x0000440001337983 */ /* 0x000ee80000300800 */
        /* <DEDUP_REMOVED lines=12> */
[----:B--2---:R-:W-:Y:S02]  /*a6330*/  ISETP.GE.AND P6, PT, R37, UR71, PT ;  /* 0x0000004725007c0c */ /* 0x004fe4000bfc6270 */
[----:B---3--:R1:W-:Y:S02]  /*a6340*/  @P1 STG.E.U16 desc[UR66][R46.64], R52 ;  /* 0x000000342e001986 */ /* 0x0083e4000c101542 */
[----:B------:R-:W-:Y:S02]  /*a6350*/  ISETP.LT.AND P1, PT, R50, UR64, !P6 ;  /* 0x0000004032007c0c */ /* 0x000fe4000f721270 */
[----:B------:R-:W-:Y:S02]  /*a6360*/  R2UR UR64, R58 ;  /* 0x000000003a4072ca */ /* 0x000fe400000e0000 */
[----:B------:R-:W2:Y:S04]  /*a6370*/  LDL.LU R58, [R1+0x332c] ;  /* 0x00332c00013a7983 */ /* 0x000ea80000300800 */
[----:B------:R-:W3:Y:S01]  /*a6380*/  LDL.LU R54, [R1+0x34] ;  /* 0x0000340001367983 */ /* 0x000ee20000300800 */
[----:B0-----:R-:W-:Y:S01]  /*a6390*/  VIADD R37, R48, UR5 ;  /* 0x0000000530257c36 */ /* 0x001fe20008000000 */
[----:B------:R-:W0:Y:S01]  /*a63a0*/  LDCU UR5, c[0x0][0x398] ;  /* 0x00007300ff0577ac */ /* 0x000e220008000800 */
[----:B------:R-:W-:-:S02]  /*a63b0*/  ISETP.LT.AND P0, PT, R0, UR72, !P0 ;  /* 0x0000004800007c0c */ /* 0x000fc4000c701270 */
[----:B------:R-:W-:Y:S01]  /*a63c0*/  PRMT R49, R52, 0x7632, R49 ;  /* 0x0000763234317816 */ /* 0x000fe20000000031 */
[----:B-1----:R-:W-:Y:S01]  /*a63d0*/  IMAD.WIDE R46, R48, 0x2, R38 ;  /* 0x00000002302e7825 */ /* 0x002fe200078e0226 */
[----:B------:R-:W4:Y:S01]  /*a63e0*/  LDL.LU R52, [R1+0x24] ;  /* 0x0000240001347983 */ /* 0x000f220000300800 */
[----:B------:R-:W1:Y:S08]  /*a63f0*/  LDCU.64 UR72, c[0x0][0x398] ;  /* 0x00007300ff4877ac */ /* 0x000e700008000a00 */
[----:B------:R1:W-:Y:S01]  /*a6400*/  @P0 STG.E.U16 desc[UR66][R46.64], R49 ;  /* 0x000000312e000986 */ /* 0x0003e2000c101542 */
[----:B0-----:R-:W-:Y:S01]  /*a6410*/  ISETP.LT.AND P0, PT, R36, UR5, !P6 ;  /* 0x0000000524007c0c */ /* 0x001fe2000f701270 */
[----:B------:R-:W0:Y:S01]  /*a6420*/  LDCU UR5, c[0x0][0x398] ;  /* 0x00007300ff0577ac */ /* 0x000e220008000800 */
[----:B------:R-:W-:Y:S01]  /*a6430*/  PRMT R48, R53, 0x7632, R48 ;  /* 0x0000763235307816 */ /* 0x000fe20000000030 */
[----:B-1----:R-:W-:-:S05]  /*a6440*/  IMAD.WIDE R46, R37, 0x2, R44 ;  /* 0x00000002252e7825 */ /* 0x002fca00078e022c */
[----:B------:R1:W-:Y:S01]  /*a6450*/  @P1 STG.E.U16 desc[UR66][R46.64], R53 ;  /* 0x000000352e001986 */ /* 0x0003e2000c101542 */
[----:B0-----:R-:W-:Y:S01]  /*a6460*/  ISETP.LT.AND P1, PT, R3, UR5, !P6 ;  /* 0x0000000503007c0c */ /* 0x001fe2000f721270 */
[----:B------:R-:W0:Y:S02]  /*a6470*/  LDCU UR5, c[0x0][0x398] ;  /* 0x00007300ff0577ac */ /* 0x000e240008000800 */
[----:B-1----:R-:W2:Y:S01]  /*a6480*/  LDL.LU R53, [R1+0x58] ;  /* 0x0000580001357983 */ /* 0x002ea20000300800 */
[----:B------:R-:W-:-:S05]  /*a6490*/  IMAD.WIDE R46, R37, 0x2, R42 ;  /* 0x00000002252e7825 */ /* 0x000fca00078e022a */
[----:B------:R1:W-:Y:S01]  /*a64a0*/  @P0 STG.E.U16 desc[UR66][R46.64], R48 ;  /* 0x000000302e000986 */ /* 0x0003e2000c101542 */
[----:B0-----:R-:W-:Y:S01]  /*a64b0*/  ISETP.LT.AND P6, PT, R0, UR5, !P6 ;  /* 0x0000000500007c0c */ /* 0x001fe2000f7c1270 */
[----:B------:R-:W0:Y:S01]  /*a64c0*/  LDCU UR5, c[0x0][0x3b8] ;  /* 0x00007700ff0577ac */ /* 0x000e220008000800 */
[----:B-1----:R-:W-:-:S05]  /*a64d0*/  VIADD R46, R59, 0x53 ;  /* 0x000000533b2e7836 */ /* 0x002fca0000000000 */
[----:B------:R-:W-:Y:S01]  /*a64e0*/  ISETP.GE.AND P0, PT, R46, UR73, PT ;  /* 0x000000492e007c0c */ /* 0x000fe2000bf06270 */
[----:B------:R-:W-:Y:S01]  /*a64f0*/  IMAD.WIDE R46, R37, 0x2, R40 ;  /* 0x00000002252e7825 */ /* 0x000fe200078e0228 */
[----:B------:R-:W-:-:S04]  /*a6500*/  PRMT R49, R51, 0x7632, R49 ;  /* 0x0000763233317816 */ /* 0x000fc80000000031 */
[----:B------:R1:W-:Y:S01]  /*a6510*/  @P1 STG.E.U16 desc[UR66][R46.64], R51 ;  /* 0x000000332e001986 */ /* 0x0003e2000c101542 */
[----:B------:R-:W-:Y:S01]  /*a6520*/  ISETP.LT.AND P1, PT, R50, UR76, !P0 ;  /* 0x0000004c32007c0c */ /* 0x000fe2000c721270 */
[----:B------:R-:W3:Y:S01]  /*a6530*/  LDCU.64 UR76, c[0x0][0x398] ;  /* 0x00007300ff4c77ac */ /* 0x000ee20008000a00 */
[C---:B0-----:R-:W-:Y:S01]  /*a6540*/  VIADD R48, R37.reuse, UR5 ;  /* 0x0000000525307c36 */ /* 0x041fe20008000000 */
[----:B------:R-:W0:Y:S01]  /*a6550*/  LDCU UR5, c[0x0][0x398] ;  /* 0x00007300ff0577ac */ /* 0x000e220008000800 */
[----:B-1----:R-:W2:Y:S01]  /*a6560*/  LDL.LU R51, [R1+0x48] ;  /* 0x0000480001337983 */ /* 0x002ea20000300800 */
[----:B------:R-:W-:-:S05]  /*a6570*/  IMAD.WIDE R46, R37, 0x2, R38 ;  /* 0x00000002252e7825 */ /* 0x000fca00078e0226 */
[----:B------:R1:W-:Y:S02]  /*a6580*/  @P6 STG.E.U16 desc[UR66][R46.64], R49 ;  /* 0x000000312e006986 */ /* 0x0003e4000c101542 */
[----:B-1----:R-:W-:Y:S01]  /*a6590*/  IMAD.WIDE R46, R48, 0x2, R44 ;  /* 0x00000002302e7825 */ /* 0x002fe200078e022c */
[----:B0-----:R-:W-:Y:S01]  /*a65a0*/  ISETP.LT.AND P6, PT, R36, UR5, !P0 ;  /* 0x0000000524007c0c */ /* 0x001fe2000c7c1270 */
[----:B------:R-:W0:Y:S03]  /*a65b0*/  LDCU UR5, c[0x0][0x398] ;  /* 0x00007300ff0577ac */ /* 0x000e260008000800 */
[----:B---3--:R1:W-:Y:S01]  /*a65c0*/  @P1 STG.E.U16 desc[UR66][R46.64], R54 ;  /* 0x000000362e001986 */ /* 0x0083e2000c101542 */
[----:B------:R-:W-:-:S03]  /*a65d0*/  PRMT R37, R54, 0x7632, R37 ;  /* 0x0000763236257816 */ /* 0x000fc60000000025 */
[----:B-1----:R-:W3:Y:S01]  /*a65e0*/  LDL.LU R54, [R1+0x38] ;  /* 0x0000380001367983 */ /* 0x002ee20000300800 */
[----:B0-----:R-:W-:Y:S01]  /*a65f0*/  ISETP.LT.AND P1, PT, R3, UR5, !P0 ;  /* 0x0000000503007c0c */ /* 0x001fe2000c721270 */
[----:B------:R-:W0:Y:S01]  /*a6600*/  LDCU UR5, c[0x0][0x398] ;  /* 0x00007300ff0577ac */ /* 0x000e220008000800 */
[----:B------:R-:W-:-:S05]  /*a6610*/  IMAD.WIDE R46, R48, 0x2, R42 ;  /* 0x00000002302e7825 */ /* 0x000fca00078e022a */
[----:B------:R1:W-:Y:S01]  /*a6620*/  @P6 STG.E.U16 desc[UR66][R46.64], R37 ;  /* 0x000000252e006986 */ /* 0x0003e2000c101542 */
[----:B0-----:R-:W-:Y:S01]  /*a6630*/  ISETP.LT.AND P0, PT, R0, UR5, !P0 ;  /* 0x0000000500007c0c */ /* 0x001fe2000c701270 */
[----:B------:R-:W0:Y:S01]  /*a6640*/  LDCU UR5, c[0x0][0x3b8] ;  /* 0x00007700ff0577ac */ /* 0x000e220008000800 */
[----:B-1----:R-:W-:-:S05]  /*a6650*/  VIADD R37, R59, 0x54 ;  /* 0x000000543b257836 */ /* 0x002fca0000000000 */
[----:B------:R-:W-:Y:S01]  /*a6660*/  ISETP.GE.AND P6, PT, R37, UR77, PT ;  /* 0x0000004d25007c0c */ /* 0x000fe2000bfc6270 */
[----:B------:R-:W-:-:S04]  /*a6670*/  IMAD.WIDE R46, R48, 0x2, R40 ;  /* 0x00000002302e7825 */ /* 0x000fc800078e0228 */
[----:B0-----:R-:W-:Y:S01]  /*a6680*/  VIADD R37, R48, UR5 ;  /* 0x0000000530257c36 */ /* 0x001fe20008000000 */
[----:B------:R-:W0:Y:S01]  /*a6690*/  LDCU UR5, c[0x0][0x398] ;  /* 0x00007300ff0577ac */ /* 0x000e220008000800 */
[----:B----4-:R1:W-:Y:S01]  /*a66a0*/  @P1 STG.E.U16 desc[UR66][R46.64], R52 ;  /* 0x000000342e001986 */ /* 0x0103e2000c101542 */
[----:B------:R-:W-:Y:S01]  /*a66b0*/  PRMT R49, R52, 0x7632, R49 ;  /* 0x0000763234317816 */ /* 0x000fe20000000031 */
[----:B-1----:R-:W-:Y:S02]  /*a66c0*/  IMAD.WIDE R46, R48, 0x2, R38 ;  /* 0x00000002302e7825 */ /* 0x002fe400078e0226 */
[----:B------:R-:W4:Y:S04]  /*a66d0*/  LDL.LU R52, [R1+0x28] ;  /* 0x0000280001347983 */ /* 0x000f280000300800 */
[----:B------:R1:W-:Y:S01]  /*a66e0*/  @P0 STG.E.U16 desc[UR66][R46.64], R49 ;  /* 0x000000312e000986 */ /* 0x0003e2000c101542 */
[----:B0-----:R-:W-:Y:S01]  /*a66f0*/  ISETP.LT.AND P0, PT, R36, UR5, !P6 ;  /* 0x0000000524007c0c */ /* 0x001fe2000f701270 */
[----:B------:R-:W0:Y:S01]  /*a6700*/  LDCU UR5, c[0x0][0x398] ;  /* 0x00007300ff0577ac */ /* 0x000e220008000800 */
[----:B------:R-:W-:-:S02]  /*a6710*/  ISETP.LT.AND P1, PT, R50, UR74, !P6 ;  /* 0x0000004a32007c0c */ /* 0x000fc4000f721270 */
[----:B--2---:R-:W-:Y:S01]  /*a6720*/  PRMT R48, R53, 0x7632, R48 ;  /* 0x0000763235307816 */ /* 0x004fe20000000030 */
[----:B------:R-:W2:Y:S01]  /*a6730*/  LDCU.64 UR74, c[0x0][0x398] ;  /* 0x00007300ff4a77ac */ /* 0x000ea20008000a00 */
[----:B-1----:R-:W-:-:S09]  /*a6740*/  IMAD.WIDE R46, R37, 0x2, R44 ;  /* 0x00000002252e7825 */ /* 0x002fd200078e022c */
[----:B------:R1:W-:Y:S01]  /*a6750*/  @P1 STG.E.U16 desc[UR66][R46.64], R53 ;  /* 0x000000352e001986 */ /* 0x0003e2000c101542 */
[----:B0-----:R-:W-:Y:S01]  /*a6760*/  ISETP.LT.AND P1, PT, R3, UR5, !P6 ;  /* 0x0000000503007c0c */ /* 0x001fe2000f721270 */
[----:B------:R-:W0:Y:S02]  /*a6770*/  LDCU UR5, c[0x0][0x398] ;  /* 0x00007300ff0577ac */ /* 0x000e240008000800 */
[----:B-1----:R-:W4:Y:S01]  /*a6780*/  LDL.LU R53, [R1+0x5c] ;  /* 0x00005c0001357983 */ /* 0x002f220000300800 */
[----:B------:R-:W-:-:S05]  /*a6790*/  IMAD.WIDE R46, R37, 0x2, R42 ;  /* 0x00000002252e7825 */ /* 0x000fca00078e022a */
[----:B------:R1:W-:Y:S01]  /*a67a0*/  @P0 STG.E.U16 desc[UR66][R46.64], R48 ;  /* 0x000000302e000986 */ /* 0x0003e2000c101542 */
[----:B0-----:R-:W-:Y:S01]  /*a67b0*/  ISETP.LT.AND P6, PT, R0, UR5, !P6 ;  /* 0x0000000500007c0c */ /* 0x001fe2000f7c1270 */
[----:B------:R-:W0:Y:S01]  /*a67c0*/  LDCU UR5, c[0x0][0x3b8] ;  /* 0x00007700ff0577ac */ /* 0x000e220008000800 */
[----:B-1----:R-:W-:-:S05]  /*a67d0*/  VIADD R46, R59, 0x55 ;  /* 0x000000553b2e7836 */ /* 0x002fca0000000000 */
[----:B--2---:R-:W-:Y:S01]  /*a67e0*/  ISETP.GE.AND P0, PT, R46, UR75, PT ;  /* 0x0000004b2e007c0c */ /* 0x004fe2000bf06270 */
[----:B------:R-:W-:Y:S01]  /*a67f0*/  IMAD.WIDE R46, R37, 0x2, R40 ;  /* 0x00000002252e7825 */ /* 0x000fe200078e0228 */
[----:B------:R-:W-:-:S04]  /*a6800*/  PRMT R49, R51, 0x7632, R49 ;  /* 0x0000763233317816 */ /* 0x000fc80000000031 */
[----:B------:R1:W-:Y:S01]  /*a6810*/  @P1 STG.E.U16 desc[UR66][R46.64], R51 ;  /* 0x000000332e001986 */ /* 0x0003e2000c101542 */
[----:B------:R-:W-:Y:S01]  /*a6820*/  ISETP.LT.AND P1, PT, R50, UR68, !P0 ;  /* 0x0000004432007c0c */ /* 0x000fe2000c721270 */
[----:B------:R-:W2:Y:S01]  /*a6830*/  LDCU.64 UR68, c[0x0][0x398] ;  /* 0x00007300ff4477ac */ /* 0x000ea20008000a00 */
[C---:B0-----:R-:W-:Y:S01]  /*a6840*/  IADD3 R48, PT, PT, R37.reuse, UR5, RZ ;  /* 0x0000000525307c10 */ /* 0x041fe2000fffe0ff */
[----:B------:R-:W0:Y:S01]  /*a6850*/  LDCU UR5, c[0x0][0x398] ;  /* 0x00007300ff0577ac */ /* 0x000e220008000800 */
[----:B-1----:R-:W4:Y:S01]  /*a6860*/  LDL.LU R51, [R1+0x4c] ;  /* 0x00004c0001337983 */ /* 0x002f220000300800 */
[----:B------:R-:W-:-:S05]  /*a6870*/  IMAD.WIDE R46, R37, 0x2, R38 ;  /* 0x00000002252e7825 */ /* 0x000fca00078e0226 */
[----:B------:R1:W-:Y:S02]  /*a6880*/  @P6 STG.E.U16 desc[UR66][R46.64], R49 ;  /* 0x000000312e006986 */ /* 0x0003e4000c101542 */
[----:B-1----:R-:W-:-:S05]  /*a6890*/  IMAD.WIDE R46, R48, 0x2, R44 ;  /* 0x00000002302e7825 */ /* 0x002fca00078e022c */
[----:B---3--:R1:W-:Y:S01]  /*a68a0*/  @P1 STG.E.U16 desc[UR66][R46.64], R54 ;  /* 0x000000362e001986 */ /* 0x0083e2000c101542 */
[----:B------:R-:W-:-:S03]  /*a68b0*/  PRMT R37, R54, 0x7632, R37 ;  /* 0x0000763236257816 */ /* 0x000fc60000000025 */
[----:B-1----:R-:W3:Y:S01]  /*a68c0*/  LDL.LU R54, [R1+0x3c] ;  /* 0x00003c0001367983 */ /* 0x002ee20000300800 */
[----:B0-----:R-:W-:Y:S01]  /*a68d0*/  ISETP.LT.AND P6, PT, R36, UR5, !P0 ;  /* 0x0000000524007c0c */ /* 0x001fe2000c7c1270 */
[----:B------:R-:W0:Y:S02]  /*a68e0*/  LDCU UR5, c[0x0][0x398] ;  /* 0x00007300ff0577ac */ /* 0x000e240008000800 */
[----:B0-----:R-:W-:Y:S01]  /*a68f0*/  ISETP.LT.AND P1, PT, R3, UR5, !P0 ;  /* 0x0000000503007c0c */ /* 0x001fe2000c721270 */
[----:B------:R-:W0:Y:S01]  /*a6900*/  LDCU UR5, c[0x0][0x398] ;  /* 0x00007300ff0577ac */ /* 0x000e220008000800 */
[----:B------:R-:W-:-:S08]  /*a6910*/  IMAD.WIDE R46, R48, 0x2, R42 ;  /* 0x00000002302e7825 */ /* 0x000fd000078e022a */
[----:B------:R1:W-:Y:S01]  /*a6920*/  @P6 STG.E.U16 desc[UR66][R46.64], R37 ;  /* 0x000000252e006986 */ /* 0x0003e2000c101542 */
[----:B0-----:R-:W-:Y:S01]  /*a6930*/  ISETP.LT.AND P0, PT, R0, UR5, !P0 ;  /* 0x0000000500007c0c */ /* 0x001fe2000c701270 */
[----:B------:R-:W0:Y:S01]  /*a6940*/  LDCU UR5, c[0x0][0x3b8] ;  /* 0x00007700ff0577ac */ /* 0x000e220008000800 */
[----:B-1----:R-:W-:-:S05]  /*a6950*/  VIADD R37, R59, 0x56 ;  /* 0x000000563b257836 */ /* 0x002fca0000000000 */
[----:B--2---:R-:W-:Y:S01]  /*a6960*/  ISETP.GE.AND P6, PT, R37, UR69, PT ;  /* 0x0000004525007c0c */ /* 0x004fe2000bfc6270 */
[----:B------:R-:W-:-:S04]  /*a6970*/  IMAD.WIDE R46, R48, 0x2, R40 ;  /* 0x00000002302e7825 */ /* 0x000fc800078e0228 */
[----:B0-----:R-:W-:Y:S01]  /*a6980*/  VIADD R37, R48, UR5 ;  /* 0x0000000530257c36 */ /* 0x001fe20008000000 */
[----:B------:R-:W0:Y:S01]  /*a6990*/  LDCU UR5, c[0x0][0x398] ;  /* 0x00007300ff0577ac */ /* 0x000e220008000800 */
[----:B----4-:R1:W-:Y:S01]  /*a69a0*/  @P1 STG.E.U16 desc[UR66][R46.64], R52 ;  /* 0x000000342e001986 */ /* 0x0103e2000c101542 */
[----:B------:R-:W-:Y:S02]  /*a69b0*/  PRMT R49, R52, 0x7632, R49 ;  /* 0x0000763234317816 */ /* 0x000fe40000000031 */
[----:B------:R-:W-:Y:S01]  /*a69c0*/  ISETP.LT.AND P1, PT, R50, UR70, !P6 ;  /* 0x0000004632007c0c */ /* 0x000fe2000f721270 */
[----:B------:R-:W2:Y:S01]  /*a69d0*/  LDCU.64 UR70, c[0x0][0x398] ;  /* 0x00007300ff4677ac */ /* 0x000ea20008000a00 */
[----:B-1----:R-:W-:Y:S01]  /*a69e0*/  IMAD.WIDE R46, R48, 0x2, R38 ;  /* 0x00000002302e7825 */ /* 0x002fe200078e0226 */
[----:B------:R-:W4:Y:S04]  /*a69f0*/  LDL.LU R52, [R1+0x2c] ;  /* 0x00002c0001347983 */ /* 0x000f280000300800 */
        /* <DEDUP_REMOVED lines=19> */
[C---:B0-----:R-:W-:Y:S01]  /*a6b30*/  VIADD R48, R37.reuse, UR5 ;  /* 0x0000000525307c36 */ /* 0x041fe20008000000 */
[----:B------:R-:W0:Y:S01]  /*a6b40*/  LDCU UR5, c[0x0][0x398] ;  /* 0x00007300ff0577ac */ /* 0x000e220008000800 */
[----:B------:R-:W2:Y:S01]  /*a6b50*/  LDCU.64 UR72, c[0x0][0x398] ;  /* 0x00007300ff4877ac */ /* 0x000ea20008000a00 */
[----:B-1----:R-:W4:Y:S01]  /*a6b60*/  LDL.LU R51, [R1] ;  /* 0x0000000001337983 */ /* 0x002f220000300800 */
        /* <DEDUP_REMOVED lines=230> */
[----:B-1----:R-:W-:-:S04]  /*a79d0*/  IADD3 R46, PT, PT, R59, 0x61, RZ ;  /* 0x000000613b2e7810 */ /* 0x002fc80007ffe0ff */
[----:B--2---:R-:W-:Y:S01]  /*a79e0*/  ISETP.GE.AND P0, PT, R46, UR71, PT ;  /* 0x000000472e007c0c */ /* 0x004fe2000bf06270 */
[----:B------:R-:W-:-:S05]  /*a79f0*/  IMAD.WIDE R46, R37, 0x2, R40 ;  /* 0x00000002252e7825 */ /* 0x000fca00078e0228 */
[----:B------:R1:W-:Y:S01]  /*a7a00*/  @P1 STG.E.U16 desc[UR66][R46.64], R51 ;  /* 0x000000332e001986 */ /* 0x0003e2000c101542 */
[----:B------:R-:W-:Y:S02]  /*a7a10*/  PRMT R49, R51, 0x7632, R49 ;  /* 0x0000763233317816 */ /* 0x000fe40000000031 */
        /* <DEDUP_REMOVED lines=261> */
[C---:B------:R-:W-:Y:S01]  /*a8a70*/  IMAD.WIDE R46, R48.reuse, 0x2, R40 ;  /* 0x00000002302e7825 */ /* 0x040fe200078e0228 */
[----:B0-----:R-:W-:Y:S01]  /*a8a80*/  IADD3 R37, PT, PT, R48, UR5, RZ ;  /* 0x0000000530257c10 */ /* 0x001fe2000fffe0ff */
[----:B------:R-:W0:Y:S03]  /*a8a90*/  LDCU UR5, c[0x0][0x398] ;  /* 0x00007300ff0577ac */ /* 0x000e260008000800 */
        /* <DEDUP_REMOVED lines=69> */
[----:B------:R-:W-:-:S05]  /*a8ef0*/  IMAD.WIDE R46, R37, 0x2, R40 ;  /* 0x00000002252e7825 */ /* 0x000fca00078e0228 */
[----:B------:R1:W-:Y:S01]  /*a8f00*/  @P1 STG.E.U16 desc[UR66][R46.64], R51 ;  /* 0x000000332e001986 */ /* 0x0003e2000c101542 */
[----:B------:R-:W-:Y:S02]  /*a8f10*/  ISETP.LT.AND P1, PT, R50, UR70, !P0 ;  /* 0x0000004632007c0c */ /* 0x000fe4000c721270 */
[----:B------:R-:W-:Y:S01]  /*a8f20*/  PRMT R49, R51, 0x7632, R49 ;  /* 0x0000763233317816 */ /* 0x000fe20000000031 */
[C---:B0-----:R-:W-:Y:S01]  /*a8f30*/  VIADD R48, R37.reuse, UR5 ;  /* 0x0000000525307c36 */ /* 0x041fe20008000000 */
[----:B------:R-:W0:Y:S01]  /*a8f40*/  LDCU UR5, c[0x0][0x398] ;  /* 0x00007300ff0577ac */ /* 0x000e220008000800 */
[----:B------:R-:W2:Y:S01]  /*a8f50*/  LDCU.64 UR70, c[0x0][0x398] ;  /* 0x00007300ff4677ac */ /* 0x000ea20008000a00 */
[----:B-1----:R-:W-:-:S05]  /*a8f60*/  IMAD.WIDE R46, R37, 0x2, R38 ;  /* 0x00000002252e7825 */ /* 0x002fca00078e0226 */
[----:B------:R1:W-:Y:S02]  /*a8f70*/  @P6 STG.E.U16 desc[UR66][R46.64], R49 ;  /* 0x000000312e006986 */ /* 0x0003e4000c101542 */
[----:B-1----:R-:W-:-:S05]  /*a8f80*/  IMAD.WIDE R46, R48, 0x2, R44 ;  /* 0x00000002302e7825 */ /* 0x002fca00078e022c */
[----:B---3--:R1:W-:Y:S01]  /*a8f90*/  @P1 STG.E.U16 desc[UR66][R46.64], R54 ;  /* 0x000000362e001986 */ /* 0x0083e2000c101542 */
[----:B------:R-:W-:-:S03]  /*a8fa0*/  PRMT R37, R54, 0x7632, R37 ;  /* 0x0000763236257816 */ /* 0x000fc60000000025 */
[----:B-1----:R-:W3:Y:S04]  /*a8fb0*/  LDL.LU R54, [R1+0x480] ;  /* 0x0004800001367983 */ /* 0x002ee80000300800 */
[----:B------:R-:W3:Y:S01]  /*a8fc0*/  LDL.LU R51, [R1+0x490] ;  /* 0x0004900001337983 */ /* 0x000ee20000300800 */
        /* <DEDUP_REMOVED lines=8> */
[----:B-1----:R-:W-:Y:S02]  /*a9050*/  VIADD R37, R59, 0x70 ;  /* 0x000000703b257836 */ /* 0x002fe40000000000 */
[----:B------:R-:W-:-:S03]  /*a9060*/  IMAD.WIDE R46, R48, 0x2, R40 ;  /* 0x00000002302e7825 */ /* 0x000fc600078e0228 */
[----:B--2---:R-:W-:Y:S01]  /*a9070*/  ISETP.GE.AND P6, PT, R37, UR71, PT ;  /* 0x0000004725007c0c */ /* 0x004fe2000bfc6270 */
[----:B0-----:R-:W-:Y:S01]  /*a9080*/  VIADD R37, R48, UR5 ;  /* 0x0000000530257c36 */ /* 0x001fe20008000000 */
[----:B------:R-:W0:Y:S01]  /*a9090*/  LDCU UR5, c[0x0][0x398] ;  /* 0x00007300ff0577ac */ /* 0x000e220008000800 */
[----:B----4-:R1:W-:Y:S01]  /*a90a0*/  @P1 STG.E.U16 desc[UR66][R46.64], R52 ;  /* 0x000000342e001986 */ /* 0x0103e2000c101542 */
[----:B------:R-:W-:Y:S01]  /*a90b0*/  ISETP.LT.AND P1, PT, R50, UR72, !P6 ;  /* 0x0000004832007c0c */ /* 0x000fe2000f721270 */
[----:B------:R-:W2:Y:S01]  /*a90c0*/  LDCU.64 UR72, c[0x0][0x398] ;  /* 0x00007300ff4877ac */ /* 0x000ea20008000a00 */
[----:B------:R-:W-:Y:S01]  /*a90d0*/  PRMT R49, R52, 0x7632, R49 ;  /* 0x0000763234317816 */ /* 0x000fe20000000031 */
[----:B-1----:R-:W-:-:S05]  /*a90e0*/  IMAD.WIDE R46, R48, 0x2, R38 ;  /* 0x00000002302e7825 */ /* 0x002fca00078e0226 */
[----:B------:R1:W-:Y:S02]  /*a90f0*/  @P0 STG.E.U16 desc[UR66][R46.64], R49 ;  /* 0x000000312e000986 */ /* 0x0003e4000c101542 */
[----:B-1----:R-:W-:Y:S01]  /*a9100*/  IMAD.WIDE R46, R37, 0x2, R44 ;  /* 0x00000002252e7825 */ /* 0x002fe200078e022c */
[----:B------:R-:W-:-:S04]  /*a9110*/  PRMT R48, R53, 0x7632, R48 ;  /* 0x0000763235307816 */ /* 0x000fc80000000030 */
[----:B------:R1:W-:Y:S01]  /*a9120*/  @P1 STG.E.U16 desc[UR66][R46.64], R53 ;  /* 0x000000352e001986 */ /* 0x0003e2000c101542 */
[----:B0-----:R-:W-:Y:S01]  /*a9130*/  ISETP.LT.AND P0, PT, R36, UR5, !P6 ;  /* 0x0000000524007c0c */ /* 0x001fe2000f701270 */
[----:B------:R-:W0:Y:S02]  /*a9140*/  LDCU UR5, c[0x0][0x398] ;  /* 0x00007300ff0577ac */ /* 0x000e240008000800 */
[----:B-1----:R-:W4:Y:S01]  /*a9150*/  LDL.LU R53, [R1+0x3f4] ;  /* 0x0003f40001357983 */ /* 0x002f220000300800 */
[----:B------:R-:W-:Y:S01]  /*a9160*/  IMAD.WIDE R46, R37, 0x2, R42 ;  /* 0x00000002252e7825 */ /* 0x000fe200078e022a */
[----:B0-----:R-:W-:Y:S01]  /*a9170*/  ISETP.LT.AND P1, PT, R3, UR5, !P6 ;  /* 0x0000000503007c0c */ /* 0x001fe2000f721270 */
[----:B------:R-:W0:Y:S07]  /*a9180*/  LDCU UR5, c[0x0][0x398] ;  /* 0x00007300ff0577ac */ /* 0x000e2e0008000800 */
[----:B------:R1:W-:Y:S02]  /*a9190*/  @P0 STG.E.U16 desc[UR66][R46.64], R48 ;  /* 0x000000302e000986 */ /* 0x0003e4000c101542 */
[----:B-1----:R-:W-:-:S05]  /*a91a0*/  VIADD R46, R59, 0x71 ;  /* 0x000000713b2e7836 */ /* 0x002fca0000000000 */
[----:B--2---:R-:W-:Y:S01]  /*a91b0*/  ISETP.GE.AND P0, PT, R46, UR73, PT ;  /* 0x000000492e007c0c */ /* 0x004fe2000bf06270 */
[C---:B------:R-:W-:Y:S01]  /*a91c0*/  IMAD.WIDE R46, R37.reuse, 0x2, R40 ;  /* 0x00000002252e7825 */ /* 0x040fe200078e0228 */
[----:B0-----:R-:W-:Y:S01]  /*a91d0*/  ISETP.LT.AND P6, PT, R0, UR5, !P6 ;  /* 0x0000000500007c0c */ /* 0x001fe2000f7c1270 */
[----:B------:R-:W0:Y:S02]  /*a91e0*/  LDCU UR5, c[0x0][0x3b8] ;  /* 0x00007700ff0577ac */ /* 0x000e240008000800 */
[----:B0-----:R-:W-:Y:S01]  /*a91f0*/  VIADD R48, R37, UR5 ;  /* 0x0000000525307c36 */ /* 0x001fe20008000000 */
[----:B------:R-:W0:Y:S01]  /*a9200*/  LDCU UR5, c[0x0][0x398] ;  /* 0x00007300ff0577ac */ /* 0x000e220008000800 */
[----:B---3--:R1:W-:Y:S01]  /*a9210*/  @P1 STG.E.U16 desc[UR66][R46.64], R54 ;  /* 0x000000362e001986 */ /* 0x0083e2000c101542 */
[----:B------:R-:W-:-:S03]  /*a9220*/  PRMT R49, R54, 0x7632, R49 ;  /* 0x0000763236317816 */ /* 0x000fc60000000031 */
[----:B-1----:R-:W2:Y:S01]  /*a9230*/  LDL.LU R54, [R1+0x484] ;  /* 0x0004840001367983 */ /* 0x002ea20000300800 */
[----:B------:R-:W-:Y:S01]  /*a9240*/  ISETP.LT.AND P1, PT, R50, UR76, !P0 ;  /* 0x0000004c32007c0c */ /* 0x000fe2000c721270 */
[----:B------:R-:W-:Y:S01]  /*a9250*/  IMAD.WIDE R46, R37, 0x2, R38 ;  /* 0x00000002252e7825 */ /* 0x000fe200078e0226 */
[----:B------:R-:W1:Y:S04]  /*a9260*/  LDCU.64 UR76, c[0x0][0x398] ;  /* 0x00007300ff4c77ac */ /* 0x000e680008000a00 */
[----:B------:R3:W-:Y:S01]  /*a9270*/  @P6 STG.E.U16 desc[UR66][R46.64], R49 ;  /* 0x000000312e006986 */ /* 0x0007e2000c101542 */
[----:B------:R-:W-:Y:S01]  /*a9280*/  PRMT R37, R51, 0x7632, R37 ;  /* 0x0000763233257816 */ /* 0x000fe20000000025 */
[----:B---3--:R-:W-:-:S05]  /*a9290*/  IMAD.WIDE R46, R48, 0x2, R44 ;  /* 0x00000002302e7825 */ /* 0x008fca00078e022c */
[----:B------:R3:W-:Y:S04]  /*a92a0*/  @P1 STG.E.U16 desc[UR66][R46.64], R51 ;  /* 0x000000332e001986 */ /* 0x0007e8000c101542 */
[----:B---3--:R-:W3:Y:S01]  /*a92b0*/  LDL.LU R51, [R1+0x494] ;  /* 0x0004940001337983 */ /* 0x008ee20000300800 */
[----:B0-----:R-:W-:Y:S01]  /*a92c0*/  ISETP.LT.AND P6, PT, R36, UR5, !P0 ;  /* 0x0000000524007c0c */ /* 0x001fe2000c7c1270 */
[----:B------:R-:W0:Y:S02]  /*a92d0*/  LDCU UR5, c[0x0][0x398] ;  /* 0x00007300ff0577ac */ /* 0x000e240008000800 */
[----:B0-----:R-:W-:Y:S01]  /*a92e0*/  ISETP.LT.AND P1, PT, R3, UR5, !P0 ;  /* 0x0000000503007c0c */ /* 0x001fe2000c721270 */
[----:B------:R-:W0:Y:S01]  /*a92f0*/  LDCU UR5, c[0x0][0x398] ;  /* 0x00007300ff0577ac */ /* 0x000e220008000800 */
[----:B------:R-:W-:-:S08]  /*a9300*/  IMAD.WIDE R46, R48, 0x2, R42 ;  /* 0x00000002302e7825 */ /* 0x000fd000078e022a */
[----:B------:R0:W-:Y:S02]  /*a9310*/  @P6 STG.E.U16 desc[UR66][R46.64], R37 ;  /* 0x000000252e006986 */ /* 0x0001e4000c101542 */
[----:B0-----:R-:W-:Y:S01]  /*a9320*/  ISETP.LT.AND P0, PT, R0, UR5, !P0 ;  /* 0x0000000500007c0c */ /* 0x001fe2000c701270 */
[----:B------:R-:W0:Y:S01]  /*a9330*/  LDCU UR5, c[0x0][0x3b8] ;  /* 0x00007700ff0577ac */ /* 0x000e220008000800 */
[----:B------:R-:W-:-:S05]  /*a9340*/  VIADD R37, R59, 0x72 ;  /* 0x000000723b257836 */ /* 0x000fca0000000000 */
[----:B-1----:R-:W-:Y:S01]  /*a9350*/  ISETP.GE.AND P6, PT, R37, UR77, PT ;  /* 0x0000004d25007c0c */ /* 0x002fe2000bfc6270 */
[----:B------:R-:W-:-:S04]  /*a9360*/  IMAD.WIDE R46, R48, 0x2, R40 ;  /* 0x00000002302e7825 */ /* 0x000fc800078e0228 */
[----:B0-----:R-:W-:Y:S01]  /*a9370*/  VIADD R37, R48, UR5 ;  /* 0x0000000530257c36 */ /* 0x001fe20008000000 */
[----:B------:R-:W0:Y:S01]  /*a9380*/  LDCU UR5, c[0x0][0x398] ;  /* 0x00007300ff0577ac */ /* 0x000e220008000800 */
[----:B------:R1:W-:Y:S01]  /*a9390*/  @P1 STG.E.U16 desc[UR66][R46.64], R56 ;  /* 0x000000382e001986 */ /* 0x0003e2000c101542 */
[----:B------:R-:W-:Y:S01]  /*a93a0*/  PRMT R49, R56, 0x7632, R49 ;  /* 0x0000763238317816 */ /* 0x000fe20000000031 */
[----:B-1----:R-:W-:-:S05]  /*a93b0*/  IMAD.WIDE R46, R48, 0x2, R38 ;  /* 0x00000002302e7825 */ /* 0x002fca00078e0226 */
[----:B------:R1:W-:Y:S01]  /*a93c0*/  @P0 STG.E.U16 desc[UR66][R46.64], R49 ;  /* 0x000000312e000986 */ /* 0x0003e2000c101542 */
[----:B0-----:R-:W-:Y:S01]  /*a93d0*/  ISETP.LT.AND P0, PT, R36, UR5, !P6 ;  /* 0x0000000524007c0c */ /* 0x001fe2000f701270 */
[----:B------:R-:W0:Y:S01]  /*a93e0*/  LDCU UR5, c[0x0][0x398] ;  /* 0x00007300ff0577ac */ /* 0x000e220008000800 */
[----:B------:R-:W-:Y:S01]  /*a93f0*/  ISETP.LT.AND P1, PT, R50, UR74, !P6 ;  /* 0x0000004a32007c0c */ /* 0x000fe2000f721270 */
[----:B------:R-:W0:Y:S01]  /*a9400*/  LDCU.64 UR74, c[0x0][0x398] ;  /* 0x00007300ff4a77ac */ /* 0x000e220008000a00 */
[----:B-1----:R-:W-:-:S11]  /*a9410*/  IMAD.WIDE R46, R37, 0x2, R44 ;  /* 0x00000002252e7825 */ /* 0x002fd600078e022c */
[----:B----4-:R1:W-:Y:S01]  /*a9420*/  @P1 STG.E.U16 desc[UR66][R46.64], R53 ;  /* 0x000000352e001986 */ /* 0x0103e2000c101542 */
[----:B0-----:R-:W-:Y:S01]  /*a9430*/  ISETP.LT.AND P1, PT, R3, UR5, !P6 ;  /* 0x0000000503007c0c */ /* 0x001fe2000f721270 */
[----:B------:R-:W0:Y:S01]  /*a9440*/  LDCU UR5, c[0x0][0x398] ;  /* 0x00007300ff0577ac */ /* 0x000e220008000800 */
[----:B------:R-:W-:Y:S02]  /*a9450*/  PRMT R48, R53, 0x7632, R48 ;  /* 0x0000763235307816 */ /* 0x000fe40000000030 */
[----:B0-----:R-:W-:Y:S01]  /*a9460*/  ISETP.LT.AND P6, PT, R0, UR5, !P6 ;  /* 0x0000000500007c0c */ /* 0x001fe2000f7c1270 */
[----:B------:R-:W0:Y:S01]  /*a9470*/  LDCU UR5, c[0x0][0x3b8] ;  /* 0x00007700ff0577ac */ /* 0x000e220008000800 */
[----:B-1----:R-:W-:-:S05]  /*a9480*/  IMAD.WIDE R46, R37, 0x2, R42 ;  /* 0x00000002252e7825 */ /* 0x002fca00078e022a */
[----:B------:R1:W-:Y:S02]  /*a9490*/  @P0 STG.E.U16 desc[UR66][R46.64], R48 ;  /* 0x000000302e000986 */ /* 0x0003e4000c101542 */
[----:B-1----:R-:W-:Y:S02]  /*a94a0*/  VIADD R46, R59, 0x73 ;  /* 0x000000733b2e7836 */ /* 0x002fe40000000000 */
[C---:B0-----:R-:W-:Y:S01]  /*a94b0*/  VIADD R48, R37.reuse, UR5 ;  /* 0x0000000525307c36 */ /* 0x041fe20008000000 */
[----:B------:R-:W0:Y:S02]  /*a94c0*/  LDCU UR5, c[0x0][0x398] ;  /* 0x00007300ff0577ac */ /* 0x000e240008000800 */
[----:B------:R-:W-:Y:S01]  /*a94d0*/  ISETP.GE.AND P0, PT, R46, UR75, PT ;  /* 0x0000004b2e007c0c */ /* 0x000fe2000bf06270 */
[----:B------:R-:W-:-:S05]  /*a94e0*/  IMAD.WIDE R46, R37, 0x2, R40 ;  /* 0x00000002252e7825 */ /* 0x000fca00078e0228 */
[----:B--2---:R1:W-:Y:S01]  /*a94f0*/  @P1 STG.E.U16 desc[UR66][R46.64], R54 ;  /* 0x000000362e001986 */ /* 0x0043e2000c101542 */
[----:B------:R-:W-:-:S03]  /*a9500*/  PRMT R49, R54, 0x7632, R49 ;  /* 0x0000763236317816 */ /* 0x000fc60000000031 */
[----:B-1----:R-:W2:Y:S01]  /*a9510*/  LDL.LU R54, [R1+0x3f8] ;  /* 0x0003f80001367983 */ /* 0x002ea20000300800 */
[----:B------:R-:W-:Y:S01]  /*a9520*/  IMAD.WIDE R46, R37, 0x2, R38 ;  /* 0x00000002252e7825 */ /* 0x000fe200078e0226 */
[----:B------:R-:W-:Y:S01]  /*a9530*/  ISETP.LT.AND P1, PT, R50, UR68, !P0 ;  /* 0x0000004432007c0c */ /* 0x000fe2000c721270 */
[----:B------:R-:W1:Y:S01]  /*a9540*/  LDCU.64 UR68, c[0x0][0x398] ;  /* 0x00007300ff4477ac */ /* 0x000e620008000a00 */
[----:B------:R-:W4:Y:S04]  /*a9550*/  LDL.LU R53, [R1+0x488] ;  /* 0x0004880001357983 */ /* 0x000f280000300800 */
        /* <DEDUP_REMOVED lines=9> */
[----:B------:R1:W-:Y:S01]  /*a95f0*/  @P6 STG.E.U16 desc[UR66][R46.64], R37 ;  /* 0x000000252e006986 */ /* 0x0003e2000c101542 */
[----:B------:R-:W-:Y:S01]  /*a9600*/  PRMT R49, R57, 0x7632, R49 ;  /* 0x0000763239317816 */ /* 0x000fe20000000031 */
[----:B-1----:R-:W-:-:S04]  /*a9610*/  IMAD.WIDE R46, R48, 0x2, R40 ;  /* 0x00000002302e7825 */ /* 0x002fc800078e0228 */
[----:B------:R-:W-:Y:S01]  /*a9620*/  VIADD R37, R59, 0x74 ;  /* 0x000000743b257836 */ /* 0x000fe20000000000 */
[----:B------:R1:W-:Y:S04]  /*a9630*/  @P1 STG.E.U16 desc[UR66][R46.64], R57 ;  /* 0x000000392e001986 */ /* 0x0003e8000c101542 */
[----:B------:R-:W3:Y:S04]  /*a9640*/  LDL.LU R59, [R1+0x3328] ;  /* 0x00332800013b7983 */ /* 0x000ee80000300800 */
[----:B------:R-:W3:Y:S04]  /*a9650*/  LDL.LU R51, [R1+0x498] ;  /* 0x0004980001337983 */ /* 0x000ee80000300800 */
[----:B-1----:R-:W3:Y:S01]  /*a9660*/  LDL.LU R57, [R1+0xfc0] ;  /* 0x000fc00001397983 */ /* 0x002ee20000300800 */
[----:B0-----:R-:W-:Y:S01]  /*a9670*/  ISETP.LT.AND P0, PT, R0, UR5, !P0 ;  /* 0x0000000500007c0c */ /* 0x001fe2000c701270 */
[----:B------:R-:W0:Y:S01]  /*a9680*/  LDCU UR5, c[0x0][0x3b8] ;  /* 0x00007700ff0577ac */ /* 0x000e220008000800 */
[----:B------:R-:W-:Y:S01]  /*a9690*/  ISETP.GE.AND P6, PT, R37, UR69, PT ;  /* 0x0000004525007c0c */ /* 0x000fe2000bfc6270 */
[----:B------:R-:W-:-:S03]  /*a96a0*/  IMAD.WIDE R46, R48, 0x2, R38 ;  /* 0x00000002302e7825 */ /* 0x000fc600078e0226 */
[----:B------:R-:W-:Y:S01]  /*a96b0*/  ISETP.LT.AND P1, PT, R50, UR70, !P6 ;  /* 0x0000004632007c0c */ /* 0x000fe2000f721270 */
[----:B------:R-:W1:Y:S06]  /*a96c0*/  LDCU.64 UR70, c[0x0][0x398] ;  /* 0x00007300ff4677ac */ /* 0x000e6c0008000a00 */
[----:B------:R1:W-:Y:S01]  /*a96d0*/  @P0 STG.E.U16 desc[UR66][R46.64], R49 ;  /* 0x000000312e000986 */ /* 0x0003e2000c101542 */
[----:B0-----:R-:W-:Y:S01]  /*a96e0*/  VIADD R37, R48, UR5 ;  /* 0x0000000530257c36 */ /* 0x001fe20008000000 */
[----:B------:R-:W0:Y:S03]  /*a96f0*/  LDCU UR5, c[0x0][0x398] ;  /* 0x00007300ff0577ac */ /* 0x000e260008000800 */
[----:B-1----:R-:W-:Y:S01]  /*a9700*/  IMAD.WIDE R46, R37, 0x2, R44 ;  /* 0x00000002252e7825 */ /* 0x002fe200078e022c */
[----:B0-----:R-:W-:Y:S01]  /*a9710*/  ISETP.LT.AND P0, PT, R36, UR5, !P6 ;  /* 0x0000000524007c0c */ /* 0x001fe2000f701270 */
[----:B------:R-:W0:Y:S03]  /*a9720*/  LDCU UR5, c[0x0][0x398] ;  /* 0x00007300ff0577ac */ /* 0x000e260008000800 */
[----:B--2---:R1:W-:Y:S01]  /*a9730*/  @P1 STG.E.U16 desc[UR66][R46.64], R54 ;  /* 0x000000362e001986 */ /* 0x0043e2000c101542 */
[----:B------:R-:W-:-:S03]  /*a9740*/  PRMT R48, R54, 0x7632, R48 ;  /* 0x0000763236307816 */ /* 0x000fc60000000030 */
[----:B-1----:R-:W2:Y:S01]  /*a9750*/  LDL.LU R54, [R1+0x3fc] ;  /* 0x0003fc0001367983 */ /* 0x002ea20000300800 */
[----:B0-----:R-:W-:Y:S01]  /*a9760*/  ISETP.LT.AND P1, PT, R3, UR5, !P6 ;  /* 0x0000000503007c0c */ /* 0x001fe2000f721270 */
[----:B------:R-:W0:Y:S01]  /*a9770*/  LDCU UR5, c[0x0][0x398] ;  /* 0x00007300ff0577ac */ /* 0x000e220008000800 */
[----:B------:R-:W-:-:S05]  /*a9780*/  IMAD.WIDE R46, R37, 0x2, R42 ;  /* 0x00000002252e7825 */ /* 0x000fca00078e022a */
[----:B------:R3:W-:Y:S01]  /*a9790*/  @P0 STG.E.U16 desc[UR66][R46.64], R48 ;  /* 0x000000302e000986 */ /* 0x0007e2000c101542 */
[----:B----4-:R-:W-:Y:S02]  /*a97a0*/  PRMT R49, R53, 0x7632, R49 ;  /* 0x0000763235317816 */ /* 0x010fe40000000031 */
[----:B0-----:R-:W-:Y:S01]  /*a97b0*/  ISETP.LT.AND P6, PT, R0, UR5, !P6 ;  /* 0x0000000500007c0c */ /* 0x001fe2000f7c1270 */
[----:B------:R-:W0:Y:S01]  /*a97c0*/  LDCU UR5, c[0x0][0x3b8] ;  /* 0x00007700ff0577ac */ /* 0x000e220008000800 */
[----:B---3--:R-:W-:-:S05]  /*a97d0*/  VIADD R46, R57, 0x75 ;  /* 0x00000075392e7836 */ /* 0x008fca0000000000 */
[----:B------:R-:W-:Y:S01]  /*a97e0*/  ISETP.GE.AND P0, PT, R46, UR71, PT ;  /* 0x000000472e007c0c */ /* 0x000fe2000bf06270 */
[----:B------:R-:W-:-:S05]  /*a97f0*/  IMAD.WIDE R46, R37, 0x2, R40 ;  /* 0x00000002252e7825 */ /* 0x000fca00078e0228 */
[----:B------:R1:W-:Y:S01]  /*a9800*/  @P1 STG.E.U16 desc[UR66][R46.64], R53 ;  /* 0x000000352e001986 */ /* 0x0003e2000c101542 */
[----:B------:R-:W-:Y:S01]  /*a9810*/  ISETP.LT.AND P1, PT, R50, UR72, !P0 ;  /* 0x0000004832007c0c */ /* 0x000fe2000c721270 */
[C---:B0-----:R-:W-:Y:S01]  /*a9820*/  VIADD R48, R37.reuse, UR5 ;  /* 0x0000000525307c36 */ /* 0x041fe20008000000 */
[----:B------:R-:W0:Y:S01]  /*a9830*/  LDCU UR5, c[0x0][0x398] ;  /* 0x00007300ff0577ac */ /* 0x000e220008000800 */
[----:B------:R-:W3:Y:S01]  /*a9840*/  LDCU.64 UR72, c[0x0][0x398] ;  /* 0x00007300ff4877ac */ /* 0x000ee20008000a00 */
[----:B-1----:R-:W4:Y:S01]  /*a9850*/  LDL.LU R53, [R1+0x48c] ;  /* 0x00048c0001357983 */ /* 0x002f220000300800 */
[----:B------:R-:W-:-:S05]  /*a9860*/  IMAD.WIDE R46, R37, 0x2, R38 ;  /* 0x00000002252e7825 */ /* 0x000fca00078e0226 */
[----:B------:R1:W-:Y:S01]  /*a9870*/  @P6 STG.E.U16 desc[UR66][R46.64], R49 ;  /* 0x000000312e006986 */ /* 0x0003e2000c101542 */
[----:B------:R-:W-:Y:S01]  /*a9880*/  PRMT R37, R51, 0x7632, R37 ;  /* 0x0000763233257816 */ /* 0x000fe20000000025 */
[----:B-1----:R-:W-:-:S05]  /*a9890*/  IMAD.WIDE R46, R48, 0x2, R44 ;  /* 0x00000002302e7825 */ /* 0x002fca00078e022c */
[----:B------:R1:W-:Y:S04]  /*a98a0*/  @P1 STG.E.U16 desc[UR66][R46.64], R51 ;  /* 0x000000332e001986 */ /* 0x0003e8000c101542 */
[----:B-1----:R-:W4:Y:S01]  /*a98b0*/  LDL.LU R51, [R1+0x49c] ;  /* 0x00049c0001337983 */ /* 0x002f220000300800 */
        /* <DEDUP_REMOVED lines=10> */
[----:B---3--:R-:W-:Y:S02]  /*a9960*/  ISETP.GE.AND P6, PT, R37, UR73, PT ;  /* 0x0000004925007c0c */ /* 0x008fe4000bfc6270 */
[----:B------:R1:W-:Y:S02]  /*a9970*/  @P1 STG.E.U16 desc[UR66][R46.64], R58 ;  /* 0x0000003a2e001986 */ /* 0x0003e4000c101542 */
[----:B------:R-:W-:Y:S01]  /*a9980*/  ISETP.LT.AND P1, PT, R50, UR76, !P6 ;  /* 0x0000004c32007c0c */ /* 0x000fe2000f721270 */
[----:B------:R-:W3:Y:S01]  /*a9990*/  LDCU.64 UR76, c[0x0][0x398] ;  /* 0x00007300ff4c77ac */ /* 0x000ee20008000a00 */
[----:B------:R-:W-:Y:S01]  /*a99a0*/  PRMT R49, R58, 0x7632, R49 ;  /* 0x000076323a317816 */ /* 0x000fe20000000031 */
[C---:B0-----:R-:W-:Y:S01]  /*a99b0*/  VIADD R37, R48.reuse, UR5 ;  /* 0x0000000530257c36 */ /* 0x041fe20008000000 */
[----:B------:R-:W0:Y:S01]  /*a99c0*/  LDCU UR5, c[0x0][0x398] ;  /* 0x00007300ff0577ac */ /* 0x000e220008000800 */
[----:B-1----:R-:W-:-:S05]  /*a99d0*/  IMAD.WIDE R46, R48, 0x2, R38 ;  /* 0x00000002302e7825 */ /* 0x002fca00078e0226 */
[----:B------:R1:W-:Y:S02]  /*a99e0*/  @P0 STG.E.U16 desc[UR66][R46.64], R49 ;  /* 0x000000312e000986 */ /* 0x0003e4000c101542 */
        /* <DEDUP_REMOVED lines=9> */
[----:B------:R1:W-:Y:S02]  /*a9a80*/  @P0 STG.E.U16 desc[UR66][R46.64], R48 ;  /* 0x000000302e000986 */ /* 0x0003e4000c101542 */
[----:B-1----:R-:W-:Y:S01]  /*a9a90*/  VIADD R46, R57, 0x77 ;  /* 0x00000077392e7836 */ /* 0x002fe20000000000 */
[----:B0-----:R-:W-:Y:S01]  /*a9aa0*/  ISETP.LT.AND P6, PT, R0, UR5, !P6 ;  /* 0x0000000500007c0c */ /* 0x001fe2000f7c1270 */
[----:B------:R-:W0:Y:S03]  /*a9ab0*/  LDCU UR5, c[0x0][0x3b8] ;  /* 0x00007700ff0577ac */ /* 0x000e260008000800 */
[----:B---3--:R-:W-:Y:S01]  /*a9ac0*/  ISETP.GE.AND P0, PT, R46, UR77, PT ;  /* 0x0000004d2e007c0c */ /* 0x008fe2000bf06270 */
[----:B------:R-:W-:-:S04]  /*a9ad0*/  IMAD.WIDE R46, R37, 0x2, R40 ;  /* 0x00000002252e7825 */ /* 0x000fc800078e0228 */
[----:B0-----:R-:W-:Y:S01]  /*a9ae0*/  VIADD R48, R37, UR5 ;  /* 0x0000000525307c36 */ /* 0x001fe20008000000 */
[----:B------:R-:W0:Y:S01]  /*a9af0*/  LDCU UR5, c[0x0][0x398] ;  /* 0x00007300ff0577ac */ /* 0x000e220008000800 */
[----:B----4-:R1:W-:Y:S01]  /*a9b00*/  @P1 STG.E.U16 desc[UR66][R46.64], R53 ;  /* 0x000000352e001986 */ /* 0x0103e2000c101542 */
[----:B------:R-:W-:-:S03]  /*a9b10*/  PRMT R49, R53, 0x7632, R49 ;  /* 0x0000763235317816 */ /* 0x000fc60000000031 */
[----:B-1----:R-:W3:Y:S01]  /*a9b20*/  LDL.LU R53, [R1+0x330] ;  /* 0x0003300001357983 */ /* 0x002ee20000300800 */
[----:B------:R-:W-:Y:S01]  /*a9b30*/  ISETP.LT.AND P1, PT, R50, UR74, !P0 ;  /* 0x0000004a32007c0c */ /* 0x000fe2000c721270 */
[----:B------:R-:W-:Y:S01]  /*a9b40*/  IMAD.WIDE R46, R37, 0x2, R38 ;  /* 0x00000002252e7825 */ /* 0x000fe200078e0226 */
[----:B------:R-:W1:Y:S04]  /*a9b50*/  LDCU.64 UR74, c[0x0][0x398] ;  /* 0x00007300ff4a77ac */ /* 0x000e680008000a00 */
[----:B------:R4:W-:Y:S02]  /*a9b60*/  @P6 STG.E.U16 desc[UR66][R46.64], R49 ;  /* 0x000000312e006986 */ /* 0x0009e4000c101542 */
[----:B----4-:R-:W-:Y:S01]  /*a9b70*/  IMAD.WIDE R46, R48, 0x2, R44 ;  /* 0x00000002302e7825 */ /* 0x010fe200078e022c */
[----:B------:R-:W-:-:S04]  /*a9b80*/  PRMT R37, R51, 0x7632, R37 ;  /* 0x0000763233257816 */ /* 0x000fc80000000025 */
[----:B------:R4:W-:Y:S04]  /*a9b90*/  @P1 STG.E.U16 desc[UR66][R46.64], R51 ;  /* 0x000000332e001986 */ /* 0x0009e8000c101542 */
[----:B----4-:R-:W4:Y:S01]  /*a9ba0*/  LDL.LU R51, [R1+0x350] ;  /* 0x0003500001337983 */ /* 0x010f220000300800 */
[----:B0-----:R-:W-:Y:S01]  /*a9bb0*/  ISETP.LT.AND P6, PT, R36, UR5, !P0 ;  /* 0x0000000524007c0c */ /* 0x001fe2000c7c1270 */
[----:B------:R-:W0:Y:S01]  /*a9bc0*/  LDCU UR5, c[0x0][0x398] ;  /* 0x00007300ff0577ac */ /* 0x000e220008000800 */
[----:B------:R-:W-:Y:S01]  /*a9bd0*/  IMAD.WIDE R46, R48, 0x2, R42 ;  /* 0x00000002302e7825 */ /* 0x000fe200078e022a */
[----:B------:R-:W4:Y:S01]  /*a9be0*/  LDL.LU R52, [R1+0x340] ;  /* 0x0003400001347983 */ /* 0x000f220000300800 */
[----:B0-----:R-:W-:Y:S01]  /*a9bf0*/  ISETP.LT.AND P1, PT, R3, UR5, !P0 ;  /* 0x0000000503007c0c */ /* 0x001fe2000c721270 */
[----:B------:R-:W0:Y:S08]  /*a9c00*/  LDCU UR5, c[0x0][0x398] ;  /* 0x00007300ff0577ac */ /* 0x000e300008000800 */
[----:B------:R0:W-:Y:S02]  /*a9c10*/  @P6 STG.E.U16 desc[UR66][R46.64], R37 ;  /* 0x000000252e006986 */ /* 0x0001e4000c101542 */
[----:B0-----:R-:W-:Y:S01]  /*a9c20*/  ISETP.LT.AND P0, PT, R0, UR5, !P0 ;  /* 0x0000000500007c0c */ /* 0x001fe2000c701270 */
[----:B------:R-:W0:Y:S01]  /*a9c30*/  LDCU UR5, c[0x0][0x3b8] ;  /* 0x00007700ff0577ac */ /* 0x000e220008000800 */
[----:B------:R-:W-:Y:S01]  /*a9c40*/  IADD3 R37, PT, PT, R57, 0x78, RZ ;  /* 0x0000007839257810 */ /* 0x000fe20007ffe0ff */
[----:B------:R-:W-:-:S03]  /*a9c50*/  IMAD.WIDE R46, R48, 0x2, R40 ;  /* 0x00000002302e7825 */ /* 0x000fc600078e0228 */
[----:B-1----:R-:W-:Y:S02]  /*a9c60*/  ISETP.GE.AND P6, PT, R37, UR75, PT ;  /* 0x0000004b25007c0c */ /* 0x002fe4000bfc6270 */
[----:B------:R1:W-:Y:S02]  /*a9c70*/  @P1 STG.E.U16 desc[UR66][R46.64], R59 ;  /* 0x0000003b2e001986 */ /* 0x0003e4000c101542 */
[----:B------:R-:W-:Y:S01]  /*a9c80*/  ISETP.LT.AND P1, PT, R50, UR68, !P6 ;  /* 0x0000004432007c0c */ /* 0x000fe2000f721270 */
[----:B------:R-:W2:Y:S01]  /*a9c90*/  LDCU.64 UR68, c[0x0][0x398] ;  /* 0x00007300ff4477ac */ /* 0x000ea20008000a00 */
[----:B------:R-:W-:Y:S01]  /*a9ca0*/  PRMT R49, R59, 0x7632, R49 ;  /* 0x000076323b317816 */ /* 0x000fe20000000031 */
[----:B-1----:R-:W-:-:S04]  /*a9cb0*/  IMAD.WIDE R46, R48, 0x2, R38 ;  /* 0x00000002302e7825 */ /* 0x002fc800078e0226 */
[----:B0-----:R-:W-:Y:S01]  /*a9cc0*/  VIADD R37, R48, UR5 ;  /* 0x0000000530257c36 */ /* 0x001fe20008000000 */
[----:B------:R-:W0:Y:S01]  /*a9cd0*/  LDCU UR5, c[0x0][0x398] ;  /* 0x00007300ff0577ac */ /* 0x000e220008000800 */
        /* <DEDUP_REMOVED lines=14> */
[----:B------:R-:W-:Y:S01]  /*a9dc0*/  ISETP.GE.AND P0, PT, R46, UR69, PT ;  /* 0x000000452e007c0c */ /* 0x000fe2000bf06270 */
[----:B------:R-:W-:-:S04]  /*a9dd0*/  IMAD.WIDE R46, R37, 0x2, R40 ;  /* 0x00000002252e7825 */ /* 0x000fc800078e0228 */
[----:B0-----:R-:W-:Y:S01]  /*a9de0*/  VIADD R48, R37, UR5 ;  /* 0x0000000525307c36 */ /* 0x001fe20008000000 */
[----:B------:R-:W0:Y:S01]  /*a9df0*/  LDCU UR5, c[0x0][0x398] ;  /* 0x00007300ff0577ac */ /* 0x000e220008000800 */
[----:B---3--:R1:W-:Y:S01]  /*a9e00*/  @P1 STG.E.U16 desc[UR66][R46.64], R53 ;  /* 0x000000352e001986 */ /* 0x0083e2000c101542 */
[----:B------:R-:W-:-:S03]  /*a9e10*/  PRMT R49, R53, 0x7632, R49 ;  /* 0x0000763235317816 */ /* 0x000fc60000000031 */
[----:B-1----:R-:W3:Y:S01]  /*a9e20*/  LDL.LU R53, [R1+0x334] ;  /* 0x0003340001357983 */ /* 0x002ee20000300800 */
[----:B------:R-:W-:Y:S01]  /*a9e30*/  ISETP.LT.AND P1, PT, R50, UR70, !P0 ;  /* 0x0000004632007c0c */ /* 0x000fe2000c721270 */
[----:B------:R-:W-:Y:S01]  /*a9e40*/  IMAD.WIDE R46, R37, 0x2, R38 ;  /* 0x00000002252e7825 */ /* 0x000fe200078e0226 */
[----:B------:R-:W1:Y:S04]  /*a9e50*/  LDCU.64 UR70, c[0x0][0x398] ;  /* 0x00007300ff4677ac */ /* 0x000e680008000a00 */
[----:B------:R0:W-:Y:S02]  /*a9e60*/  @P6 STG.E.U16 desc[UR66][R46.64], R49 ;  /* 0x000000312e006986 */ /* 0x0001e4000c101542 */
[----:B0-----:R-:W-:-:S05]  /*a9e70*/  IMAD.WIDE R46, R48, 0x2, R44 ;  /* 0x00000002302e7825 */ /* 0x001fca00078e022c */
[----:B----4-:R0:W-:Y:S01]  /*a9e80*/  @P1 STG.E.U16 desc[UR66][R46.64], R51 ;  /* 0x000000332e001986 */ /* 0x0101e2000c101542 */
[----:B------:R-:W-:-:S03]  /*a9e90*/  PRMT R37, R51, 0x7632, R37 ;  /* 0x0000763233257816 */ /* 0x000fc60000000025 */
[----:B0-----:R-:W4:Y:S01]  /*a9ea0*/  LDL.LU R51, [R1+0x354] ;  /* 0x0003540001337983 */ /* 0x001f220000300800 */
[----:B------:R-:W-:Y:S01]  /*a9eb0*/  ISETP.LT.AND P6, PT, R36, UR5, !P0 ;  /* 0x0000000524007c0c */ /* 0x000fe2000c7c1270 */
[----:B------:R-:W0:Y:S01]  /*a9ec0*/  LDCU UR5, c[0x0][0x398] ;  /* 0x00007300ff0577ac */ /* 0x000e220008000800 */
[----:B------:R-:W-:Y:S01]  /*a9ed0*/  IMAD.WIDE R46, R48, 0x2, R42 ;  /* 0x00000002302e7825 */ /* 0x000fe200078e022a */
[----:B0-----:R-:W-:Y:S01]  /*a9ee0*/  ISETP.LT.AND P1, PT, R3, UR5, !P0 ;  /* 0x0000000503007c0c */ /* 0x001fe2000c721270 */
[----:B------:R-:W0:Y:S09]  /*a9ef0*/  LDCU UR5, c[0x0][0x398] ;  /* 0x00007300ff0577ac */ /* 0x000e320008000800 */
[----:B------:R1:W-:Y:S01]  /*a9f00*/  @P6 STG.E.U16 desc[UR66][R46.64], R37 ;  /* 0x000000252e006986 */ /* 0x0003e2000c101542 */
[----:B------:R-:W-:Y:S01]  /*a9f10*/  PRMT R49, R52, 0x7632, R49 ;  /* 0x0000763234317816 */ /* 0x000fe20000000031 */
[----:B-1----:R-:W-:Y:S01]  /*a9f20*/  IMAD.WIDE R46, R48, 0x2, R40 ;  /* 0x00000002302e7825 */ /* 0x002fe200078e0228 */
[----:B0-----:R-:W-:Y:S01]  /*a9f30*/  ISETP.LT.AND P0, PT, R0, UR5, !P0 ;  /* 0x0000000500007c0c */ /* 0x001fe2000c701270 */
[----:B------:R-:W0:Y:S03]  /*a9f40*/  LDCU UR5, c[0x0][0x3b8] ;  /* 0x00007700ff0577ac */ /* 0x000e260008000800 */
[----:B------:R1:W-:Y:S01]  /*a9f50*/  @P1 STG.E.U16 desc[UR66][R46.64], R52 ;  /* 0x000000342e001986 */ /* 0x0003e2000c101542 */
[----:B------:R-:W-:-:S03]  /*a9f60*/  VIADD R37, R57, 0x7a ;  /* 0x0000007a39257836 */ /* 0x000fc60000000000 */
[----:B-1----:R-:W4:Y:S02]  /*a9f70*/  LDL.LU R52, [R1+0x344] ;  /* 0x0003440001347983 */ /* 0x002f240000300800 */
[----:B------:R-:W-:Y:S01]  /*a9f80*/  ISETP.GE.AND P6, PT, R37, UR71, PT ;  /* 0x0000004725007c0c */ /* 0x000fe2000bfc6270 */
[----:B------:R-:W-:-:S03]  /*a9f90*/  IMAD.WIDE R46, R48, 0x2, R38 ;  /* 0x00000002302e7825 */ /* 0x000fc600078e0226 */
[----:B------:R-:W-:Y:S01]  /*a9fa0*/  ISETP.LT.AND P1, PT, R50, UR72, !P6 ;  /* 0x0000004832007c0c */ /* 0x000fe2000f721270 */
[----:B0-----:R-:W-:Y:S01]  /*a9fb0*/  VIADD R37, R48, UR5 ;  /* 0x0000000530257c36 */ /* 0x001fe20008000000 */
[----:B------:R-:W0:Y:S01]  /*a9fc0*/  LDCU UR5, c[0x0][0x398] ;  /* 0x00007300ff0577ac */ /* 0x000e220008000800 */
[----:B------:R1:W-:Y:S01]  /*a9fd0*/  @P0 STG.E.U16 desc[UR66][R46.64], R49 ;  /* 0x000000312e000986 */ /* 0x0003e2000c101542 */
[----:B------:R-:W2:Y:S01]  /*a9fe0*/  LDCU.64 UR72, c[0x0][0x398] ;  /* 0x00007300ff4877ac */ /* 0x000ea20008000a00 */
[----:B-1----:R-:W-:Y:S01]  /*a9ff0*/  IMAD.WIDE R46, R37, 0x2, R44 ;  /* 0x00000002252e7825 */ /* 0x002fe200078e022c */
[----:B0-----:R-:W-:Y:S01]  /*aa000*/  ISETP.LT.AND P0, PT, R36, UR5, !P6 ;  /* 0x0000000524007c0c */ /* 0x001fe2000f701270 */
[----:B------:R-:W0:Y:S06]  /*aa010*/  LDCU UR5, c[0x0][0x398] ;  /* 0x00007300ff0577ac */ /* 0x000e2c0008000800 */
        /* <DEDUP_REMOVED lines=27> */
[C---:B------:R-:W-:Y:S01]  /*aa1d0*/  IMAD.WIDE R46, R48.reuse, 0x2, R42 ;  /* 0x00000002302e7825 */ /* 0x040fe200078e022a */
[----:B0-----:R-:W-:Y:S01]  /*aa1e0*/  ISETP.LT.AND P1, PT, R3, UR5, !P0 ;  /* 0x0000000503007c0c */ /* 0x001fe2000c721270 */
[----:B------:R-:W0:Y:S09]  /*aa1f0*/  LDCU UR5, c[0x0][0x398] ;  /* 0x00007300ff0577ac */ /* 0x000e320008000800 */
[----:B------:R1:W-:Y:S02]  /*aa200*/  @P6 STG.E.U16 desc[UR66][R46.64], R37 ;  /* 0x000000252e006986 */ /* 0x0003e4000c101542 */
[----:B-1----:R-:W-:Y:S01]  /*aa210*/  IMAD.WIDE R46, R48, 0x2, R40 ;  /* 0x00000002302e7825 */ /* 0x002fe200078e0228 */
[----:B0-----:R-:W-:Y:S01]  /*aa220*/  ISETP.LT.AND P0, PT, R0, UR5, !P0 ;  /* 0x0000000500007c0c */ /* 0x001fe2000c701270 */
[----:B------:R-:W0:Y:S03]  /*aa230*/  LDCU UR5, c[0x0][0x3b8] ;  /* 0x00007700ff0577ac */ /* 0x000e260008000800 */
[----:B------:R1:W-:Y:S01]  /*aa240*/  @P1 STG.E.U16 desc[UR66][R46.64], R52 ;  /* 0x000000342e001986 */ /* 0x0003e2000c101542 */
[----:B------:R-:W-:Y:S01]  /*aa250*/  PRMT R49, R52, 0x7632, R49 ;  /* 0x0000763234317816 */ /* 0x000fe20000000031 */
[----:B------:R-:W-:-:S02]  /*aa260*/  VIADD R37, R57, 0x7c ;  /* 0x0000007c39257836 */ /* 0x000fc40000000000 */
[----:B-1----:R-:W4:Y:S03]  /*aa270*/  LDL.LU R52, [R1+0x348] ;  /* 0x0003480001347983 */ /* 0x002f260000300800 */
        /* <DEDUP_REMOVED lines=165> */
[C---:B------:R-:W-:Y:S01]  /*aacd0*/  IMAD.WIDE R46, R37.reuse, 0x2, R40 ;  /* 0x00000002252e7825 */ /* 0x040fe200078e0228 */
[----:B0-----:R-:W-:Y:S01]  /*aace0*/  IADD3 R48, PT, PT, R37, UR5, RZ ;  /* 0x0000000525307c10 */ /* 0x001fe2000fffe0ff */
[----:B------:R-:W0:Y:S03]  /*aacf0*/  LDCU UR5, c[0x0][0x398] ;  /* 0x00007300ff0577ac */ /* 0x000e260008000800 */
        /* <DEDUP_REMOVED lines=281> */
[----:B-1----:R-:W-:-:S04]  /*abe90*/  IADD3 R46, PT, PT, R57, 0x8f, RZ ;  /* 0x0000008f392e7810 */ /* 0x002fc80007ffe0ff */
[----:B------:R-:W-:Y:S01]  /*abea0*/  ISETP.GE.AND P0, PT, R46, UR73, PT ;  /* 0x000000492e007c0c */ /* 0x000fe2000bf06270 */
[C---:B------:R-:W-:Y:S01]  /*abeb0*/  IMAD.WIDE R46, R37.reuse, 0x2, R40 ;  /* 0x00000002252e7825 */ /* 0x040fe200078e0228 */
[----:B0-----:R-:W-:Y:S01]  /*abec0*/  ISETP.LT.AND P6, PT, R0, UR5, !P6 ;  /* 0x0000000500007c0c */ /* 0x001fe2000f7c1270 */
[----:B------:R-:W0:Y:S02]  /*abed0*/  LDCU UR5, c[0x0][0x3b8] ;  /* 0x00007700ff0577ac */ /* 0x000e240008000800 */
        /* <DEDUP_REMOVED lines=131> */
[----:B--2---:R1:W-:Y:S01]  /*ac710*/  @P1 STG.E.U16 desc[UR66][R46.64], R54 ;  /* 0x000000362e001986 */ /* 0x0043e2000c101542 */
[----:B0-----:R-:W-:Y:S01]  /*ac720*/  ISETP.LT.AND P1, PT, R3, UR5, !P6 ;  /* 0x0000000503007c0c */ /* 0x001fe2000f721270 */
[----:B------:R-:W0:Y:S01]  /*ac730*/  LDCU UR5, c[0x0][0x398] ;  /* 0x00007300ff0577ac */ /* 0x000e220008000800 */
[----:B------:R-:W-:Y:S01]  /*ac740*/  PRMT R48, R54, 0x7632, R48 ;  /* 0x0000763236307816 */ /* 0x000fe20000000030 */
[----:B-1----:R-:W-:Y:S01]  /*ac750*/  IMAD.WIDE R46, R37, 0x2, R42 ;  /* 0x00000002252e7825 */ /* 0x002fe200078e022a */
[----:B------:R-:W2:Y:S01]  /*ac760*/  LDL.LU R54, [R1+0x45c] ;  /* 0x00045c0001367983 */ /* 0x000ea20000300800 */
[----:B0-----:R-:W-:Y:S01]  /*ac770*/  ISETP.LT.AND P6, PT, R0, UR5, !P6 ;  /* 0x0000000500007c0c */ /* 0x001fe2000f7c1270 */
[----:B------:R-:W0:Y:S02]  /*ac780*/  LDCU UR5, c[0x0][0x3b8] ;  /* 0x00007700ff0577ac */ /* 0x000e240008000800 */
[----:B------:R1:W-:Y:S02]  /*ac790*/  @P0 STG.E.U16 desc[UR66][R46.64], R48 ;  /* 0x000000302e000986 */ /* 0x0003e4000c101542 */
[----:B-1----:R-:W-:-:S02]  /*ac7a0*/  VIADD R46, R57, 0x95 ;  /* 0x00000095392e7836 */ /* 0x002fc40000000000 */
[C---:B0-----:R-:W-:Y:S01]  /*ac7b0*/  VIADD R48, R37.reuse, UR5 ;  /* 0x0000000525307c36 */ /* 0x041fe20008000000 */
[----:B------:R-:W0:Y:S02]  /*ac7c0*/  LDCU UR5, c[0x0][0x398] ;  /* 0x00007300ff0577ac */ /* 0x000e240008000800 */
[----:B------:R-:W-:Y:S01]  /*ac7d0*/  ISETP.GE.AND P0, PT, R46, UR77, PT ;  /* 0x0000004d2e007c0c */ /* 0x000fe2000bf06270 */
[----:B------:R-:W-:-:S05]  /*ac7e0*/  IMAD.WIDE R46, R37, 0x2, R40 ;  /* 0x00000002252e7825 */ /* 0x000fca00078e0228 */
[----:B---3--:R1:W-:Y:S01]  /*ac7f0*/  @P1 STG.E.U16 desc[UR66][R46.64], R53 ;  /* 0x000000352e001986 */ /* 0x0083e2000c101542 */
[----:B------:R-:W-:Y:S01]  /*ac800*/  PRMT R49, R53, 0x7632, R49 ;  /* 0x0000763235317816 */ /* 0x000fe20000000031 */
[----:B-1----:R-:W-:Y:S01]  /*ac810*/  IMAD.WIDE R46, R37, 0x2, R38 ;  /* 0x00000002252e7825 */ /* 0x002fe200078e0226 */
[----:B------:R-:W-:Y:S01]  /*ac820*/  ISETP.LT.AND P1, PT, R50, UR74, !P0 ;  /* 0x0000004a32007c0c */ /* 0x000fe2000c721270 */
[----:B------:R-:W3:Y:S01]  /*ac830*/  LDL.LU R53, [R1+0x4ac] ;  /* 0x0004ac0001357983 */ /* 0x000ee20000300800 */
[----:B------:R-:W1:Y:S03]  /*ac840*/  LDCU.64 UR74, c[0x0][0x398] ;  /* 0x00007300ff4a77ac */ /* 0x000e660008000a00 */
[----:B------:R1:W-:Y:S01]  /*ac850*/  @P6 STG.E.U16 desc[UR66][R46.64], R49 ;  /* 0x000000312e006986 */ /* 0x0003e2000c101542 */
[----:B0-----:R-:W-:Y:S01]  /*ac860*/  ISETP.LT.AND P6, PT, R36, UR5, !P0 ;  /* 0x0000000524007c0c */ /* 0x001fe2000c7c1270 */
[----:B------:R-:W0:Y:S01]  /*ac870*/  LDCU UR5, c[0x0][0x398] ;  /* 0x00007300ff0577ac */ /* 0x000e220008000800 */
[----:B-1----:R-:W-:-:S05]  /*ac880*/  IMAD.WIDE R46, R48, 0x2, R44 ;  /* 0x00000002302e7825 */ /* 0x002fca00078e022c */
[----:B----4-:R1:W-:Y:S01]  /*ac890*/  @P1 STG.E.U16 desc[UR66][R46.64], R51 ;  /* 0x000000332e001986 */ /* 0x0103e2000c101542 */
[----:B0-----:R-:W-:Y:S01]  /*ac8a0*/  ISETP.LT.AND P1, PT, R3, UR5, !P0 ;  /* 0x0000000503007c0c */ /* 0x001fe2000c721270 */
[----:B------:R-:W0:Y:S01]  /*ac8b0*/  LDCU UR5, c[0x0][0x398] ;  /* 0x00007300ff0577ac */ /* 0x000e220008000800 */
[----:B------:R-:W-:Y:S01]  /*ac8c0*/  PRMT R37, R51, 0x7632, R37 ;  /* 0x0000763233257816 */ /* 0x000fe20000000025 */
[----:B-1----:R-:W-:-:S05]  /*ac8d0*/  IMAD.WIDE R46, R48, 0x2, R42 ;  /* 0x00000002302e7825 */ /* 0x002fca00078e022a */
[----:B------:R1:W-:Y:S01]  /*ac8e0*/  @P6 STG.E.U16 desc[UR66][R46.64], R37 ;  /* 0x000000252e006986 */ /* 0x0003e2000c101542 */
[----:B------:R-:W-:Y:S01]  /*ac8f0*/  PRMT R49, R2, 0x7632, R49 ;  /* 0x0000763202317816 */ /* 0x000fe20000000031 */
[----:B-1----:R-:W-:-:S05]  /*ac900*/  IMAD.WIDE R46, R48, 0x2, R40 ;  /* 0x00000002302e7825 */ /* 0x002fca00078e0228 */
[----:B------:R1:W-:Y:S04]  /*ac910*/  @P1 STG.E.U16 desc[UR66][R46.64], R2 ;  /* 0x000000022e001986 */ /* 0x0003e8000c101542 */
[----:B-1----:R-:W4:Y:S04]  /*ac920*/  LDL.LU R2, [R1+0x3324] ;  /* 0x0033240001027983 */ /* 0x002f280000300800 */
[----:B------:R-:W3:Y:S01]  /*ac930*/  LDL.LU R51, [R1+0x47c] ;  /* 0x00047c0001337983 */ /* 0x000ee20000300800 */
[----:B0-----:R-:W-:Y:S01]  /*ac940*/  ISETP.LT.AND P0, PT, R0, UR5, !P0 ;  /* 0x0000000500007c0c */ /* 0x001fe2000c701270 */
[----:B------:R-:W0:Y:S01]  /*ac950*/  LDCU UR5, c[0x0][0x3b8] ;  /* 0x00007700ff0577ac */ /* 0x000e220008000800 */
[----:B------:R-:W-:-:S05]  /*ac960*/  VIADD R37, R57, 0x96 ;  /* 0x0000009639257836 */ /* 0x000fca0000000000 */
[----:B------:R-:W-:Y:S01]  /*ac970*/  ISETP.GE.AND P6, PT, R37, UR75, PT ;  /* 0x0000004b25007c0c */ /* 0x000fe2000bfc6270 */
[C---:B0-----:R-:W-:Y:S01]  /*ac980*/  VIADD R37, R48.reuse, UR5 ;  /* 0x0000000530257c36 */ /* 0x041fe20008000000 */
[----:B------:R-:W0:Y:S01]  /*ac990*/  LDCU UR5, c[0x0][0x398] ;  /* 0x00007300ff0577ac */ /* 0x000e220008000800 */
[----:B------:R-:W-:-:S05]  /*ac9a0*/  IMAD.WIDE R46, R48, 0x2, R38 ;  /* 0x00000002302e7825 */ /* 0x000fca00078e0226 */
[----:B------:R1:W-:Y:S01]  /*ac9b0*/  @P0 STG.E.U16 desc[UR66][R46.64], R49 ;  /* 0x000000312e000986 */ /* 0x0003e2000c101542 */
[----:B------:R-:W-:Y:S02]  /*ac9c0*/  ISETP.LT.AND P1, PT, R50, UR68, !P6 ;  /* 0x0000004432007c0c */ /* 0x000fe4000f721270 */
[----:B0-----:R-:W-:Y:S01]  /*ac9d0*/  ISETP.LT.AND P0, PT, R36, UR5, !P6 ;  /* 0x0000000524007c0c */ /* 0x001fe2000f701270 */
[----:B------:R-:W0:Y:S01]  /*ac9e0*/  LDCU UR5, c[0x0][0x398] ;  /* 0x00007300ff0577ac */ /* 0x000e220008000800 */
[----:B-1----:R-:W-:-:S04]  /*ac9f0*/  IMAD.WIDE R46, R37, 0x2, R44 ;  /* 0x00000002252e7825 */ /* 0x002fc800078e022c */
[----:B------:R-:W-:-:S05]  /*aca00*/  VIADD R49, R57, 0x9a ;  /* 0x0000009a39317836 */ /* 0x000fca0000000000 */
[----:B--2---:R1:W-:Y:S01]  /*aca10*/  @P1 STG.E.U16 desc[UR66][R46.64], R54 ;  /* 0x000000362e001986 */ /* 0x0043e2000c101542 */
[----:B0-----:R-:W-:Y:S01]  /*aca20*/  ISETP.LT.AND P1, PT, R3, UR5, !P6 ;  /* 0x0000000503007c0c */ /* 0x001fe2000f721270 */
[----:B------:R-:W0:Y:S01]  /*aca30*/  LDCU UR5, c[0x0][0x398] ;  /* 0x00007300ff0577ac */ /* 0x000e220008000800 */
[----:B------:R-:W-:Y:S01]  /*aca40*/  PRMT R48, R54, 0x7632, R48 ;  /* 0x0000763236307816 */ /* 0x000fe20000000030 */
[----:B-1----:R-:W-:-:S05]  /*aca50*/  IMAD.WIDE R46, R37, 0x2, R42 ;  /* 0x00000002252e7825 */ /* 0x002fca00078e022a */
[----:B------:R1:W-:Y:S01]  /*aca60*/  @P0 STG.E.U16 desc[UR66][R46.64], R48 ;  /* 0x000000302e000986 */ /* 0x0003e2000c101542 */
[----:B------:R-:W-:Y:S02]  /*aca70*/  ISETP.GE.AND P0, PT, R49, UR64, PT ;  /* 0x0000004031007c0c */ /* 0x000fe4000bf06270 */
[----:B0-----:R-:W-:Y:S01]  /*aca80*/  ISETP.LT.AND P6, PT, R0, UR5, !P6 ;  /* 0x0000000500007c0c */ /* 0x001fe2000f7c1270 */
[----:B------:R-:W0:Y:S01]  /*aca90*/  LDCU UR5, c[0x0][0x3b8] ;  /* 0x00007700ff0577ac */ /* 0x000e220008000800 */
[----:B-1----:R-:W-:-:S04]  /*acaa0*/  IMAD.WIDE R46, R37, 0x2, R40 ;  /* 0x00000002252e7825 */ /* 0x002fc800078e0228 */
[----:B0-----:R-:W-:Y:S01]  /*acab0*/  VIADD R48, R37, UR5 ;  /* 0x0000000525307c36 */ /* 0x001fe20008000000 */
[----:B------:R-:W0:Y:S01]  /*acac0*/  LDCU UR5, c[0x0][0x398] ;  /* 0x00007300ff0577ac */ /* 0x000e220008000800 */
[----:B----4-:R1:W-:Y:S01]  /*acad0*/  @P1 STG.E.U16 desc[UR66][R46.64], R2 ;  /* 0x000000022e001986 */ /* 0x0103e2000c101542 */
[----:B------:R-:W-:-:S03]  /*acae0*/  PRMT R49, R2, 0x7632, R49 ;  /* 0x0000763202317816 */ /* 0x000fc60000000031 */
[----:B-1----:R-:W2:Y:S04]  /*acaf0*/  LDL.LU R2, [R1+0x3320] ;  /* 0x0033200001027983 */ /* 0x002ea80000300800 */
[----:B------:R-:W4:Y:S01]  /*acb00*/  LDL.LU R54, [R1+0x4b0] ;  /* 0x0004b00001367983 */ /* 0x000f220000300800 */
[----:B------:R-:W-:Y:S01]  /*acb10*/  ISETP.LT.AND P1, PT, R50, UR70, !P5 ;  /* 0x0000004632007c0c */ /* 0x000fe2000ef21270 */
[----:B------:R-:W-:-:S05]  /*acb20*/  IMAD.WIDE R46, R37, 0x2, R38 ;  /* 0x00000002252e7825 */ /* 0x000fca00078e0226 */
[----:B------:R1:W-:Y:S01]  /*acb30*/  @P6 STG.E.U16 desc[UR66][R46.64], R49 ;  /* 0x000000312e006986 */ /* 0x0003e2000c101542 */
[----:B0-----:R-:W-:Y:S01]  /*acb40*/  ISETP.LT.AND P6, PT, R36, UR5, !P5 ;  /* 0x0000000524007c0c */ /* 0x001fe2000efc1270 */
[----:B------:R-:W0:Y:S01]  /*acb50*/  LDCU UR5, c[0x0][0x398] ;  /* 0x00007300ff0577ac */ /* 0x000e220008000800 */
[----:B---3--:R-:W-:Y:S01]  /*acb60*/  PRMT R37, R53, 0x7632, R37 ;  /* 0x0000763235257816 */ /* 0x008fe20000000025 */
[----:B-1----:R-:W-:-:S05]  /*acb70*/  IMAD.WIDE R46, R48, 0x2, R44 ;  /* 0x00000002302e7825 */ /* 0x002fca00078e022c */
[----:B------:R1:W-:Y:S01]  /*acb80*/  @P1 STG.E.U16 desc[UR66][R46.64], R53 ;  /* 0x000000352e001986 */ /* 0x0003e2000c101542 */
[----:B------:R-:W-:Y:S02]  /*acb90*/  VIADD R49, R57, 0xba ;  /* 0x000000ba39317836 */ /* 0x000fe40000000000 */
[----:B-1----:R-:W-:-:S05]  /*acba0*/  IMAD.WIDE R46, R48, 0x2, R42 ;  /* 0x00000002302e7825 */ /* 0x002fca00078e022a */
[----:B------:R1:W-:Y:S01]  /*acbb0*/  @P6 STG.E.U16 desc[UR66][R46.64], R37 ;  /* 0x000000252e006986 */ /* 0x0003e2000c101542 */
[----:B------:R-:W-:Y:S02]  /*acbc0*/  ISETP.GE.AND P6, PT, R49, UR63, PT ;  /* 0x0000003f31007c0c */ /* 0x000fe4000bfc6270 */
[----:B------:R-:W-:Y:S02]  /*acbd0*/  R2UR.FILL UR63, R22 ;  /* 0x00000000163f72ca */ /* 0x000fe400004e0000 */
[----:B------:R-:W3:Y:S04]  /*acbe0*/  LDL.LU R22, [R1+0x331c] ;  /* 0x00331c0001167983 */ /* 0x000ee80000300800 */
[----:B------:R-:W2:Y:S01]  /*acbf0*/  LDL.LU R53, [R1+0x4c0] ;  /* 0x0004c00001357983 */ /* 0x000ea20000300800 */
[----:B0-----:R-:W-:Y:S01]  /*acc00*/  ISETP.LT.AND P1, PT, R3, UR5, !P5 ;  /* 0x0000000503007c0c */ /* 0x001fe2000ef21270 */
[----:B------:R-:W0:Y:S02]  /*acc10*/  LDCU UR5, c[0x0][0x398] ;  /* 0x00007300ff0577ac */ /* 0x000e240008000800 */
[----:B------:R-:W3:Y:S01]  /*acc20*/  LDL.LU R52, [R1+0x4d0] ;  /* 0x0004d00001347983 */ /* 0x000ee20000300800 */
[----:B-1----:R-:W-:Y:S01]  /*acc30*/  IMAD.WIDE R46, R48, 0x2, R40 ;  /* 0x00000002302e7825 */ /* 0x002fe200078e0228 */
[----:B------:R-:W-:-:S08]  /*acc40*/  PRMT R49, R51, 0x7632, R49 ;  /* 0x0000763233317816 */ /* 0x000fd00000000031 */
[----:B------:R1:W-:Y:S04]  /*acc50*/  @P1 STG.E.U16 desc[UR66][R46.64], R51 ;  /* 0x000000332e001986 */ /* 0x0003e8000c101542 */
[----:B-1----:R-:W3:Y:S01]  /*acc60*/  LDL.LU R51, [R1+0x4e0] ;  /* 0x0004e00001337983 */ /* 0x002ee20000300800 */
[----:B0-----:R-:W-:Y:S01]  /*acc70*/  ISETP.LT.AND P5, PT, R0, UR5, !P5 ;  /* 0x0000000500007c0c */ /* 0x001fe2000efa1270 */
[----:B------:R-:W0:Y:S01]  /*acc80*/  LDCU UR5, c[0x0][0x3b8] ;  /* 0x00007700ff0577ac */ /* 0x000e220008000800 */
[----:B------:R-:W-:-:S04]  /*acc90*/  IMAD.WIDE R46, R48, 0x2, R38 ;  /* 0x00000002302e7825 */ /* 0x000fc800078e0226 */
[----:B0-----:R-:W-:Y:S01]  /*acca0*/  VIADD R37, R48, UR5 ;  /* 0x0000000530257c36 */ /* 0x001fe20008000000 */
[----:B------:R-:W0:Y:S06]  /*accb0*/  LDCU UR5, c[0x0][0x398] ;  /* 0x00007300ff0577ac */ /* 0x000e2c0008000800 */
[----:B------:R1:W-:Y:S01]  /*accc0*/  @P5 STG.E.U16 desc[UR66][R46.64], R49 ;  /* 0x000000312e005986 */ /* 0x0003e2000c101542 */
[----:B------:R-:W-:Y:S02]  /*accd0*/  ISETP.LT.AND P1, PT, R50, UR72, !P3 ;  /* 0x0000004832007c0c */ /* 0x000fe4000df21270 */
[----:B0-----:R-:W-:Y:S01]  /*acce0*/  ISETP.LT.AND P5, PT, R36, UR5, !P3 ;  /* 0x0000000524007c0c */ /* 0x001fe2000dfa1270 */
[----:B------:R-:W0:Y:S01]  /*accf0*/  LDCU UR5, c[0x0][0x398] ;  /* 0x00007300ff0577ac */ /* 0x000e220008000800 */
[----:B-1----:R-:W-:-:S04]  /*acd00*/  IMAD.WIDE R46, R37, 0x2, R44 ;  /* 0x00000002252e7825 */ /* 0x002fc800078e022c */
[----:B------:R-:W-:-:S05]  /*acd10*/  VIADD R49, R57, 0xbb ;  /* 0x000000bb39317836 */ /* 0x000fca0000000000 */
[----:B----4-:R1:W-:Y:S01]  /*acd20*/  @P1 STG.E.U16 desc[UR66][R46.64], R54 ;  /* 0x000000362e001986 */ /* 0x0103e2000c101542 */
[----:B0-----:R-:W-:Y:S01]  /*acd30*/  ISETP.LT.AND P1, PT, R3, UR5, !P3 ;  /* 0x0000000503007c0c */ /* 0x001fe2000df21270 */
[----:B------:R-:W0:Y:S01]  /*acd40*/  LDCU UR5, c[0x0][0x398] ;  /* 0x00007300ff0577ac */ /* 0x000e220008000800 */
[----:B------:R-:W-:Y:S02]  /*acd50*/  PRMT R48, R54, 0x7632, R48 ;  /* 0x0000763236307816 */ /* 0x000fe40000000030 */
[----:B0-----:R-:W-:Y:S01]  /*acd60*/  ISETP.LT.AND P3, PT, R0, UR5, !P3 ;  /* 0x0000000500007c0c */ /* 0x001fe2000df61270 */
[----:B------:R-:W0:Y:S01]  /*acd70*/  LDCU UR5, c[0x0][0x3b8] ;  /* 0x00007700ff0577ac */ /* 0x000e220008000800 */
[----:B-1----:R-:W-:-:S05]  /*acd80*/  IMAD.WIDE R46, R37, 0x2, R42 ;  /* 0x00000002252e7825 */ /* 0x002fca00078e022a */
[----:B------:R0:W-:Y:S01]  /*acd90*/  @P5 STG.E.U16 desc[UR66][R46.64], R48 ;  /* 0x000000302e005986 */ /* 0x0001e2000c101542 */
[----:B------:R-:W-:Y:S02]  /*acda0*/  ISETP.GE.AND P5, PT, R49, UR48, PT ;  /* 0x0000003031007c0c */ /* 0x000fe4000bfa6270 */
[----:B------:R-:W-:Y:S02]  /*acdb0*/  R2UR.FILL UR48, R23 ;  /* 0x00000000173072ca */ /* 0x000fe400004e0000 */
[----:B------:R-:W4:Y:S04]  /*acdc0*/  LDL.LU R23, [R1+0x3318] ;  /* 0x0033180001177983 */ /* 0x000f280000300800 */
[----:B------:R-:W4:Y:S01]  /*acdd0*/  LDL.LU R54, [R1+0x4b4] ;  /* 0x0004b40001367983 */ /* 0x000f220000300800 */
[C---:B0-----:R-:W-:Y:S01]  /*acde0*/  VIADD R48, R37.reuse, UR5 ;  /* 0x0000000525307c36 */ /* 0x041fe20008000000 */
[----:B------:R-:W0:Y:S01]  /*acdf0*/  LDCU UR5, c[0x0][0x398] ;  /* 0x00007300ff0577ac */ /* 0x000e220008000800 */
[----:B------:R-:W-:-:S05]  /*ace00*/  IMAD.WIDE R46, R37, 0x2, R40 ;  /* 0x00000002252e7825 */ /* 0x000fca00078e0228 */
[----:B--2---:R1:W-:Y:S01]  /*ace10*/  @P1 STG.E.U16 desc[UR66][R46.64], R53 ;  /* 0x000000352e001986 */ /* 0x0043e2000c101542 */
[----:B------:R-:W-:Y:S01]  /*ace20*/  PRMT R49, R53, 0x7632, R49 ;  /* 0x0000763235317816 */ /* 0x000fe20000000031 */
[----:B-1----:R-:W-:Y:S01]  /*ace30*/  IMAD.WIDE R46, R37, 0x2, R38 ;  /* 0x00000002252e7825 */ /* 0x002fe200078e0226 */
[----:B------:R-:W-:Y:S01]  /*ace40*/  ISETP.LT.AND P1, PT, R50, UR76, !P2 ;  /* 0x0000004c32007c0c */ /* 0x000fe2000d721270 */
[----:B------:R-:W2:Y:S04]  /*ace50*/  LDL.LU R53, [R1+0x4c4] ;  /* 0x0004c40001357983 */ /* 0x000ea80000300800 */
[----:B------:R1:W-:Y:S01]  /*ace60*/  @P3 STG.E.U16 desc[UR66][R46.64], R49 ;  /* 0x000000312e003986 */ /* 0x0003e2000c101542 */
[----:B0-----:R-:W-:Y:S01]  /*ace70*/  ISETP.LT.AND P3, PT, R36, UR5, !P2 ;  /* 0x0000000524007c0c */ /* 0x001fe2000d761270 */
[----:B------:R-:W0:Y:S01]  /*ace80*/  LDCU UR5, c[0x0][0x398] ;  /* 0x00007300ff0577ac */ /* 0x000e220008000800 */
[----:B---3--:R-:W-:Y:S01]  /*ace90*/  PRMT R37, R52, 0x7632, R37 ;  /* 0x0000763234257816 */ /* 0x008fe20000000025 */
[----:B-1----:R-:W-:-:S05]  /*acea0*/  IMAD.WIDE R46, R48, 0x2, R44 ;  /* 0x00000002302e7825 */ /* 0x002fca00078e022c */
[----:B------:R1:W-:Y:S01]  /*aceb0*/  @P1 STG.E.U16 desc[UR66][R46.64], R52 ;  /* 0x000000342e001986 */ /* 0x0003e2000c101542 */
[----:B0-----:R-:W-:Y:S01]  /*acec0*/  ISETP.LT.AND P1, PT, R3, UR5, !P2 ;  /* 0x0000000503007c0c */ /* 0x001fe2000d721270 */
[----:B------:R-:W-:Y:S01]  /*aced0*/  VIADD R49, R57, 0x9c ;  /* 0x0000009c39317836 */ /* 0x000fe20000000000 */
[----:B------:R-:W0:Y:S01]  /*acee0*/  LDCU UR5, c[0x0][0x398] ;  /* 0x00007300ff0577ac */ /* 0x000e220008000800 */
[----:B-1----:R-:W-:-:S05]  /*acef0*/  IMAD.WIDE R46, R48, 0x2, R42 ;  /* 0x00000002302e7825 */ /* 0x002fca00078e022a */
[----:B------:R1:W-:Y:S01]  /*acf00*/  @P3 STG.E.U16 desc[UR66][R46.64], R37 ;  /* 0x000000252e003986 */ /* 0x0003e2000c101542 */
[----:B------:R-:W-:Y:S02]  /*acf10*/  ISETP.GE.AND P3, PT, R49, UR65, PT ;  /* 0x0000004131007c0c */ /* 0x000fe4000bf66270 */
[----:B------:R-:W-:Y:S01]  /*acf20*/  PRMT R49, R51, 0x7632, R49 ;  /* 0x0000763233317816 */ /* 0x000fe20000000031 */
[----:B-1----:R-:W-:-:S05]  /*acf30*/  IMAD.WIDE R46, R48, 0x2, R40 ;  /* 0x00000002302e7825 */ /* 0x002fca00078e0228 */
[----:B------:R1:W-:Y:S04]  /*acf40*/  @P1 STG.E.U16 desc[UR66][R46.64], R51 ;  /* 0x000000332e001986 */ /* 0x0003e8000c101542 */
[----:B-1----:R-:W3:Y:S01]  /*acf50*/  LDL.LU R51, [R1+0x4d4] ;  /* 0x0004d40001337983 */ /* 0x002ee20000300800 */
[----:B0-----:R-:W-:Y:S01]  /*acf60*/  ISETP.LT.AND P2, PT, R0, UR5, !P2 ;  /* 0x0000000500007c0c */ /* 0x001fe2000d741270 */
[----:B------:R-:W0:Y:S01]  /*acf70*/  LDCU UR5, c[0x0][0x3b8] ;  /* 0x00007700ff0577ac */ /* 0x000e220008000800 */
[C---:B------:R-:W-:Y:S01]  /*acf80*/  IMAD.WIDE R46, R48.reuse, 0x2, R38 ;  /* 0x00000002302e7825 */ /* 0x040fe200078e0226 */
[----:B0-----:R-:W-:Y:S01]  /*acf90*/  IADD3 R37, PT, PT, R48, UR5, RZ ;  /* 0x0000000530257c10 */ /* 0x001fe2000fffe0ff */
[----:B------:R-:W0:Y:S09]  /*acfa0*/  LDCU UR5, c[0x0][0x398] ;  /* 0x00007300ff0577ac */ /* 0x000e320008000800 */
[----:B------:R1:W-:Y:S01]  /*acfb0*/  @P2 STG.E.U16 desc[UR66][R46.64], R49 ;  /* 0x000000312e002986 */ /* 0x0003e2000c101542 */
[----:B------:R-:W-:-:S02]  /*acfc0*/  ISETP.LT.AND P1, PT, R50, UR74, !P0 ;  /* 0x0000004a32007c0c */ /* 0x000fc4000c721270 */
        /* <DEDUP_REMOVED lines=8> */
[----:B-1----:R-:W4:Y:S01]  /*ad050*/  LDL.LU R54, [R1+0x4e4] ;  /* 0x0004e40001367983 */ /* 0x002f220000300800 */
[----:B------:R-:W-:-:S05]  /*ad060*/  IMAD.WIDE R46, R37, 0x2, R42 ;  /* 0x00000002252e7825 */ /* 0x000fca00078e022a */
[----:B------:R1:W-:Y:S01]  /*ad070*/  @P2 STG.E.U16 desc[UR66][R46.64], R48 ;  /* 0x000000302e002986 */ /* 0x0003e2000c101542 */
[----:B------:R-:W-:Y:S02]  /*ad080*/  ISETP.GE.AND P2, PT, R49, UR59, PT ;  /* 0x0000003b31007c0c */ /* 0x000fe4000bf46270 */
[----:B0-----:R-:W-:Y:S01]  /*ad090*/  ISETP.LT.AND P0, PT, R0, UR5, !P0 ;  /* 0x0000000500007c0c */ /* 0x001fe2000c701270 */
[----:B------:R-:W0:Y:S01]  /*ad0a0*/  LDCU UR5, c[0x0][0x3b8] ;  /* 0x00007700ff0577ac */ /* 0x000e220008000800 */
[----:B------:R-:W-:Y:S02]  /*ad0b0*/  R2UR.FILL UR59, R16 ;  /* 0x00000000103b72ca */ /* 0x000fe400004e0000 */
[----:B------:R-:W4:Y:S01]  /*ad0c0*/  LDL.LU R16, [R1+0x3314] ;  /* 0x0033140001107983 */ /* 0x000f220000300800 */
[----:B-1----:R-:W-:-:S05]  /*ad0d0*/  IMAD.WIDE R46, R37, 0x2, R40 ;  /* 0x00000002252e7825 */ /* 0x002fca00078e0228 */
[----:B--2---:R1:W-:Y:S01]  /*ad0e0*/  @P1 STG.E.U16 desc[UR66][R46.64], R53 ;  /* 0x000000352e001986 */ /* 0x0043e2000c101542 */
[----:B------:R-:W-:Y:S02]  /*ad0f0*/  ISETP.LT.AND P1, PT, R50, UR61, !P4 ;  /* 0x0000003d32007c0c */ /* 0x000fe4000e721270 */
[----:B------:R-:W-:Y:S02]  /*ad100*/  R2UR.FILL UR61, R17 ;  /* 0x00000000113d72ca */ /* 0x000fe400004e0000 */
[----:B------:R-:W2:Y:S04]  /*ad110*/  LDL.LU R17, [R1+0x3310] ;  /* 0x0033100001117983 */ /* 0x000ea80000300800 */
[----:B------:R-:W2:Y:S01]  /*ad120*/  LDL.LU R52, [R1+0x4b8] ;  /* 0x0004b80001347983 */ /* 0x000ea20000300800 */
[----:B------:R-:W-:Y:S01]  /*ad130*/  PRMT R49, R53, 0x7632, R49 ;  /* 0x0000763235317816 */ /* 0x000fe20000000031 */
[----:B-1----:R-:W-:-:S04]  /*ad140*/  IMAD.WIDE R46, R37, 0x2, R38 ;  /* 0x00000002252e7825 */ /* 0x002fc800078e0226 */
[----:B0-----:R-:W-:Y:S01]  /*ad150*/  VIADD R48, R37, UR5 ;  /* 0x0000000525307c36 */ /* 0x001fe20008000000 */
[----:B------:R0:W-:Y:S01]  /*ad160*/  @P0 STG.E.U16 desc[UR66][R46.64], R49 ;  /* 0x000000312e000986 */ /* 0x0001e2000c101542 */
[----:B------:R-:W-:Y:S01]  /*ad170*/  ISETP.LT.AND P0, PT, R36, UR55, !P4 ;  /* 0x0000003724007c0c */ /* 0x000fe2000e701270 */
[----:B------:R-:W1:Y:S01]  /*ad180*/  LDCU UR5, c[0x0][0x3b8] ;  /* 0x00007700ff0577ac */ /* 0x000e620008000800 */
[----:B------:R-:W-:Y:S02]  /*ad190*/  R2UR.FILL UR55, R18 ;  /* 0x00000000123772ca */ /* 0x000fe400004e0000 */
[----:B------:R-:W2:Y:S01]  /*ad1a0*/  LDL.LU R18, [R1+0x330c] ;  /* 0x00330c0001127983 */ /* 0x000ea20000300800 */
[----:B0-----:R-:W-:-:S05]  /*ad1b0*/  IMAD.WIDE R46, R48, 0x2, R44 ;  /* 0x00000002302e7825 */ /* 0x001fca00078e022c */
[----:B---3--:R0:W-:Y:S01]  /*ad1c0*/  @P1 STG.E.U16 desc[UR66][R46.64], R51 ;  /* 0x000000332e001986 */ /* 0x0081e2000c101542 */
[----:B------:R-:W-:Y:S02]  /*ad1d0*/  ISETP.LT.AND P1, PT, R3, UR57, !P4 ;  /* 0x0000003903007c0c */ /* 0x000fe4000e721270 */
[----:B------:R-:W-:Y:S02]  /*ad1e0*/  R2UR.FILL UR57, R12 ;  /* 0x000000000c3972ca */ /* 0x000fe400004e0000 */
[----:B------:R-:W3:Y:S04]  /*ad1f0*/  LDL.LU R12, [R1+0x3308] ;  /* 0x00330800010c7983 */ /* 0x000ee80000300800 */
[----:B------:R-:W3:Y:S01]  /*ad200*/  LDL.LU R53, [R1+0x4c8] ;  /* 0x0004c80001357983 */ /* 0x000ee20000300800 */
[----:B------:R-:W-:Y:S01]  /*ad210*/  ISETP.LT.AND P4, PT, R0, UR4, !P4 ;  /* 0x0000000400007c0c */ /* 0x000fe2000e781270 */
[----:B------:R-:W1:Y:S01]  /*ad220*/  LDCU UR4, c[0x0][0x398] ;  /* 0x00007300ff0477ac */ /* 0x000e620008000800 */
[----:B------:R-:W-:Y:S01]  /*ad230*/  PRMT R37, R51, 0x7632, R37 ;  /* 0x0000763233257816 */ /* 0x000fe20000000025 */
[----:B0-----:R-:W-:-:S04]  /*ad240*/  IMAD.WIDE R46, R48, 0x2, R42 ;  /* 0x00000002302e7825 */ /* 0x001fc800078e022a */
[----:B------:R-:W-:Y:S01]  /*ad250*/  VIADD R49, R57, 0x9e ;  /* 0x0000009e39317836 */ /* 0x000fe20000000000 */
[----:B------:R0:W-:Y:S04]  /*ad260*/  @P0 STG.E.U16 desc[UR66][R46.64], R37 ;  /* 0x000000252e000986 */ /* 0x0001e8000c101542 */
[----:B------:R-:W-:Y:S02]  /*ad270*/  ISETP.GE.AND P0, PT, R49, UR51, PT ;  /* 0x0000003331007c0c */ /* 0x000fe4000bf06270 */
[----:B------:R-:W-:Y:S02]  /*ad280*/  R2UR.FILL UR51, R13 ;  /* 0x000000000d3372ca */ /* 0x000fe400004e0000 */
[----:B------:R-:W3:Y:S01]  /*ad290*/  LDL.LU R13, [R1+0x3304] ;  /* 0x00330400010d7983 */ /* 0x000ee20000300800 */
[----:B0-----:R-:W-:-:S04]  /*ad2a0*/  IMAD.WIDE R46, R48, 0x2, R40 ;  /* 0x00000002302e7825 */ /* 0x001fc800078e0228 */
[----:B------:R-:W-:Y:S01]  /*ad2b0*/  VIADD R37, R57, 0x9f ;  /* 0x0000009f39257836 */ /* 0x000fe20000000000 */
[----:B----4-:R0:W-:Y:S04]  /*ad2c0*/  @P1 STG.E.U16 desc[UR66][R46.64], R54 ;  /* 0x000000362e001986 */ /* 0x0101e8000c101542 */
[----:B------:R-:W-:Y:S02]  /*ad2d0*/  ISETP.GE.AND P1, PT, R37, UR53, PT ;  /* 0x0000003525007c0c */ /* 0x000fe4000bf26270 */
[----:B------:R-:W-:Y:S02]  /*ad2e0*/  PRMT R49, R54, 0x7632, R49 ;  /* 0x0000763236317816 */ /* 0x000fe40000000031 */
[----:B------:R-:W-:Y:S02]  /*ad2f0*/  R2UR.FILL UR53, R14 ;  /* 0x000000000e3572ca */ /* 0x000fe400004e0000 */
[----:B------:R-:W4:Y:S04]  /*ad300*/  LDL.LU R14, [R1+0x3300] ;  /* 0x00330000010e7983 */ /* 0x000f280000300800 */
[----:B------:R-:W4:Y:S01]  /*ad310*/  LDL.LU R51, [R1+0x4d8] ;  /* 0x0004d80001337983 */ /* 0x000f220000300800 */
[----:B0-----:R-:W-:-:S03]  /*ad320*/  IMAD.WIDE R46, R48, 0x2, R38 ;  /* 0x00000002302e7825 */ /* 0x001fc600078e0226 */
[----:B------:R-:W4:Y:S04]  /*ad330*/  LDL.LU R54, [R1+0x4e8] ;  /* 0x0004e80001367983 */ /* 0x000f280000300800 */
[----:B------:R0:W-:Y:S01]  /*ad340*/  @P4 STG.E.U16 desc[UR66][R46.64], R49 ;  /* 0x000000312e004986 */ /* 0x0001e2000c101542 */
[----:B-1----:R-:W-:Y:S01]  /*ad350*/  ISETP.LT.AND P4, PT, R50, UR4, !P3 ;  /* 0x0000000432007c0c */ /* 0x002fe2000df81270 */
[----:B------:R-:W-:Y:S01]  /*ad360*/  VIADD R37, R48, UR5 ;  /* 0x0000000530257c36 */ /* 0x000fe20008000000 */
[----:B------:R-:W1:Y:S03]  /*ad370*/  LDCU UR5, c[0x0][0x3b8] ;  /* 0x00007700ff0577ac */ /* 0x000e660008000800 */
[----:B0-----:R-:W-:-:S08]  /*ad380*/  IMAD.WIDE R46, R37, 0x2, R44 ;  /* 0x00000002252e7825 */ /* 0x001fd000078e022c */
[----:B--2---:R0:W-:Y:S01]  /*ad390*/  @P4 STG.E.U16 desc[UR66][R46.64], R52 ;  /* 0x000000342e004986 */ /* 0x0041e2000c101542 */
[----:B------:R-:W-:Y:S02]  /*ad3a0*/  ISETP.LT.AND P4, PT, R36, UR4, !P3 ;  /* 0x0000000424007c0c */ /* 0x000fe4000df81270 */
[----:B------:R-:W-:Y:S01]  /*ad3b0*/  PRMT R48, R52, 0x7632, R48 ;  /* 0x0000763234307816 */ /* 0x000fe20000000030 */
[----:B0-----:R-:W-:-:S10]  /*ad3c0*/  IMAD.WIDE R46, R37, 0x2, R42 ;  /* 0x00000002252e7825 */ /* 0x001fd400078e022a */
[----:B------:R0:W-:Y:S01]  /*ad3d0*/  @P4 STG.E.U16 desc[UR66][R46.64], R48 ;  /* 0x000000302e004986 */ /* 0x0001e2000c101542 */
[----:B------:R-:W-:Y:S01]  /*ad3e0*/  ISETP.LT.AND P4, PT, R3, UR4, !P3 ;  /* 0x0000000403007c0c */ /* 0x000fe2000df81270 */
[----:B0-----:R-:W-:-:S04]  /*ad3f0*/  IMAD.WIDE R46, R37, 0x2, R40 ;  /* 0x00000002252e7825 */ /* 0x001fc800078e0228 */
[----:B------:R-:W-:-:S08]  /*ad400*/  VIADD R48, R57, 0xa0 ;  /* 0x000000a039307836 */ /* 0x000fd00000000000 */
[----:B---3--:R0:W-:Y:S01]  /*ad410*/  @P4 STG.E.U16 desc[UR66][R46.64], R53 ;  /* 0x000000352e004986 */ /* 0x0081e2000c101542 */
[----:B------:R-:W-:Y:S02]  /*ad420*/  ISETP.GE.AND P4, PT, R48, UR47, PT ;  /* 0x0000002f30007c0c */ /* 0x000fe4000bf86270 */
[----:B------:R-:W-:Y:S02]  /*ad430*/  R2UR.FILL UR47, R15 ;  /* 0x000000000f2f72ca */ /* 0x000fe400004e0000 */
[----:B------:R-:W2:Y:S04]  /*ad440*/  LDL.LU R15, [R1+0x32fc] ;  /* 0x0032fc00010f7983 */ /* 0x000ea80000300800 */
[----:B------:R-:W3:Y:S01]  /*ad450*/  LDL.LU R52, [R1+0x4bc] ;  /* 0x0004bc0001347983 */ /* 0x000ee20000300800 */
[----:B------:R-:W-:-:S03]  /*ad460*/  PRMT R49, R53, 0x7632, R49 ;  /* 0x0000763235317816 */ /* 0x000fc60000000031 */
[----:B0-----:R-:W2:Y:S01]  /*ad470*/  LDL.LU R53, [R1+0x4cc] ;  /* 0x0004cc0001357983 */ /* 0x001ea20000300800 */
[----:B------:R-:W-:Y:S01]  /*ad480*/  ISETP.LT.AND P3, PT, R0, UR4, !P3 ;  /* 0x0000000400007c0c */ /* 0x000fe2000df61270 */
[----:B------:R-:W-:-:S04]  /*ad490*/  IMAD.WIDE R46, R37, 0x2, R38 ;  /* 0x00000002252e7825 */ /* 0x000fc800078e0226 */
[----:B-1----:R-:W-:Y:S01]  /*ad4a0*/  VIADD R48, R37, UR5 ;  /* 0x0000000525307c36 */ /* 0x002fe20008000000 */
[----:B------:R-:W0:Y:S07]  /*ad4b0*/  LDCU UR5, c[0x0][0x3b8] ;  /* 0x00007700ff0577ac */ /* 0x000e2e0008000800 */
[----:B------:R1:W-:Y:S01]  /*ad4c0*/  @P3 STG.E.U16 desc[UR66][R46.64], R49 ;  /* 0x000000312e003986 */ /* 0x0003e2000c101542 */
[----:B------:R-:W-:Y:S01]  /*ad4d0*/  ISETP.LT.AND P3, PT, R50, UR4, !P2 ;  /* 0x0000000432007c0c */ /* 0x000fe2000d761270 */
[----:B-1----:R-:W-:-:S12]  /*ad4e0*/  IMAD.WIDE R46, R48, 0x2, R44 ;  /* 0x00000002302e7825 */ /* 0x002fd800078e022c */
[----:B----4-:R1:W-:Y:S01]  /*ad4f0*/  @P3 STG.E.U16 desc[UR66][R46.64], R51 ;  /* 0x000000332e003986 */ /* 0x0103e2000c101542 */
[----:B------:R-:W-:Y:S02]  /*ad500*/  ISETP.LT.AND P3, PT, R36, UR4, !P2 ;  /* 0x0000000424007c0c */ /* 0x000fe4000d761270 */
[----:B------:R-:W-:Y:S01]  /*ad510*/  PRMT R37, R51, 0x7632, R37 ;  /* 0x0000763233257816 */ /* 0x000fe20000000025 */
[----:B-1----:R-:W-:Y:S01]  /*ad520*/  IMAD.WIDE R46, R48, 0x2, R42 ;  /* 0x00000002302e7825 */ /* 0x002fe200078e022a */
[----:B------:R-:W-:Y:S01]  /*ad530*/  PRMT R49, R54, 0x7632, R49 ;  /* 0x0000763236317816 */ /* 0x000fe20000000031 */
[----:B------:R-:W4:Y:S08]  /*ad540*/  LDL.LU R51, [R1+0x4dc] ;  /* 0x0004dc0001337983 */ /* 0x000f300000300800 */
[----:B------:R1:W-:Y:S01]  /*ad550*/  @P3 STG.E.U16 desc[UR66][R46.64], R37 ;  /* 0x000000252e003986 */ /* 0x0003e2000c101542 */
[----:B------:R-:W-:-:S02]  /*ad560*/  ISETP.LT.AND P3, PT, R3, UR4, !P2 ;  /* 0x0000000403007c0c */ /* 0x000fc4000d761270 */
[----:B------:R-:W-:Y:S01]  /*ad570*/  ISETP.LT.AND P2, PT, R0, UR4, !P2 ;  /* 0x0000000400007c0c */ /* 0x000fe2000d741270 */
[----:B-1----:R-:W-:-:S10]  /*ad580*/  IMAD.WIDE R46, R48, 0x2, R40 ;  /* 0x00000002302e7825 */ /* 0x002fd400078e0228 */
[----:B------:R1:W-:Y:S01]  /*ad590*/  @P3 STG.E.U16 desc[UR66][R46.64], R54 ;  /* 0x000000362e003986 */ /* 0x0003e2000c101542 */
[----:B------:R-:W-:Y:S02]  /*ad5a0*/  VIADD R37, R57, 0xa1 ;  /* 0x000000a139257836 */ /* 0x000fe40000000000 */
[----:B-1----:R-:W-:-:S03]  /*ad5b0*/  IMAD.WIDE R46, R48, 0x2, R38 ;  /* 0x00000002302e7825 */ /* 0x002fc600078e0226 */
[----:B------:R-:W-:Y:S02]  /*ad5c0*/  ISETP.GE.AND P3, PT, R37, UR49, PT ;  /* 0x0000003125007c0c */ /* 0x000fe4000bf66270 */
[----:B------:R1:W-:Y:S01]  /*ad5d0*/  @P2 STG.E.U16 desc[UR66][R46.64], R49 ;  /* 0x000000312e002986 */ /* 0x0003e2000c101542 */
[----:B------:R-:W-:Y:S01]  /*ad5e0*/  ISETP.LT.AND P2, PT, R50, UR4, !P0 ;  /* 0x0000000432007c0c */ /* 0x000fe2000c741270 */
[----:B0-----:R-:W-:Y:S01]  /*ad5f0*/  VIADD R37, R48, UR5 ;  /* 0x0000000530257c36 */ /* 0x001fe20008000000 */
[----:B------:R-:W-:Y:S01]  /*ad600*/  R2UR.FILL UR49, R8 ;  /* 0x00000000083172ca */ /* 0x000fe200004e0000 */
[----:B------:R-:W0:Y:S01]  /*ad610*/  LDCU UR5, c[0x0][0x3b8] ;  /* 0x00007700ff0577ac */ /* 0x000e220008000800 */
[----:B------:R-:W4:Y:S04]  /*ad620*/  LDL.LU R8, [R1+0x32f8] ;  /* 0x0032f80001087983 */ /* 0x000f280000300800 */
[----:B------:R-:W4:Y:S01]  /*ad630*/  LDL.LU R54, [R1+0x4ec] ;  /* 0x0004ec0001367983 */ /* 0x000f220000300800 */
[----:B-1----:R-:W-:-:S05]  /*ad640*/  IMAD.WIDE R46, R37, 0x2, R44 ;  /* 0x00000002252e7825 */ /* 0x002fca00078e022c */
[----:B---3--:R1:W-:Y:S01]  /*ad650*/  @P2 STG.E.U16 desc[UR66][R46.64], R52 ;  /* 0x000000342e002986 */ /* 0x0083e2000c101542 */
[----:B------:R-:W-:Y:S02]  /*ad660*/  ISETP.LT.AND P2, PT, R36, UR4, !P0 ;  /* 0x0000000424007c0c */ /* 0x000fe4000c741270 */
[----:B------:R-:W-:Y:S01]  /*ad670*/  PRMT R48, R52, 0x7632, R48 ;  /* 0x0000763234307816 */ /* 0x000fe20000000030 */
[----:B-1----:R-:W-:-:S10]  /*ad680*/  IMAD.WIDE R46, R37, 0x2, R42 ;  /* 0x00000002252e7825 */ /* 0x002fd400078e022a */
[----:B------:R1:W-:Y:S01]  /*ad690*/  @P2 STG.E.U16 desc[UR66][R46.64], R48 ;  /* 0x000000302e002986 */ /* 0x0003e2000c101542 */
[----:B------:R-:W-:Y:S01]  /*ad6a0*/  ISETP.LT.AND P2, PT, R3, UR4, !P0 ;  /* 0x0000000403007c0c */ /* 0x000fe2000c741270 */
[----:B-1----:R-:W-:-:S04]  /*ad6b0*/  IMAD.WIDE R46, R37, 0x2, R40 ;  /* 0x00000002252e7825 */ /* 0x002fc800078e0228 */
[----:B------:R-:W-:-:S08]  /*ad6c0*/  VIADD R48, R57, 0xa2 ;  /* 0x000000a239307836 */ /* 0x000fd00000000000 */
[----:B--2---:R1:W-:Y:S01]  /*ad6d0*/  @P2 STG.E.U16 desc[UR66][R46.64], R53 ;  /* 0x000000352e002986 */ /* 0x0043e2000c101542 */
[----:B------:R-:W-:Y:S02]  /*ad6e0*/  ISETP.GE.AND P2, PT, R48, UR43, PT ;  /* 0x0000002b30007c0c */ /* 0x000fe4000bf46270 */
[----:B------:R-:W-:Y:S02]  /*ad6f0*/  R2UR.FILL UR43, R4 ;  /* 0x00000000042b72ca */ /* 0x000fe400004e0000 */
[----:B------:R-:W2:Y:S01]  /*ad700*/  LDL.LU R4, [R1+0x32f4] ;  /* 0x0032f40001047983 */ /* 0x000ea20000300800 */
[----:B------:R-:W-:Y:S02]  /*ad710*/  ISETP.LT.AND P0, PT, R0, UR4, !P0 ;  /* 0x0000000400007c0c */ /* 0x000fe4000c701270 */
[----:B------:R-:W-:Y:S01]  /*ad720*/  PRMT R49, R53, 0x7632, R49 ;  /* 0x0000763235317816 */ /* 0x000fe20000000031 */
[----:B-1----:R-:W-:-:S04]  /*ad730*/  IMAD.WIDE R46, R37, 0x2, R38 ;  /* 0x00000002252e7825 */ /* 0x002fc800078e0226 */
[----:B0-----:R-:W-:Y:S01]  /*ad740*/  VIADD R48, R37, UR5 ;  /* 0x0000000525307c36 */ /* 0x001fe20008000000 */
[----:B------:R-:W0:Y:S05]  /*ad750*/  LDCU UR5, c[0x0][0x3b8] ;  /* 0x00007700ff0577ac */ /* 0x000e2a0008000800 */
[----:B------:R1:W-:Y:S01]  /*ad760*/  @P0 STG.E.U16 desc[UR66][R46.64], R49 ;  /* 0x000000312e000986 */ /* 0x0003e2000c101542 */
[----:B------:R-:W-:Y:S01]  /*ad770*/  ISETP.LT.AND P0, PT, R50, UR4, !P1 ;  /* 0x0000000432007c0c */ /* 0x000fe2000cf01270 */
[----:B-1----:R-:W-:-:S12]  /*ad780*/  IMAD.WIDE R46, R48, 0x2, R44 ;  /* 0x00000002302e7825 */ /* 0x002fd800078e022c */
[----:B----4-:R1:W-:Y:S01]  /*ad790*/  @P0 STG.E.U16 desc[UR66][R46.64], R51 ;  /* 0x000000332e000986 */ /* 0x0103e2000c101542 */
[----:B------:R-:W-:Y:S02]  /*ad7a0*/  ISETP.LT.AND P0, PT, R36, UR4, !P1 ;  /* 0x0000000424007c0c */ /* 0x000fe4000cf01270 */
[----:B------:R-:W-:Y:S01]  /*ad7b0*/  PRMT R37, R51, 0x7632, R37 ;  /* 0x0000763233257816 */ /* 0x000fe20000000025 */
[----:B-1----:R-:W-:-:S10]  /*ad7c0*/  IMAD.WIDE R46, R48, 0x2, R42 ;  /* 0x00000002302e7825 */ /* 0x002fd400078e022a */
[----:B------:R1:W-:Y:S01]  /*ad7d0*/  @P0 STG.E.U16 desc[UR66][R46.64], R37 ;  /* 0x000000252e000986 */ /* 0x0003e2000c101542 */
[----:B------:R-:W-:Y:S02]  /*ad7e0*/  ISETP.LT.AND P0, PT, R3, UR4, !P1 ;  /* 0x0000000403007c0c */ /* 0x000fe4000cf01270 */
[----:B------:R-:W-:Y:S01]  /*ad7f0*/  ISETP.LT.AND P1, PT, R0, UR4, !P1 ;  /* 0x0000000400007c0c */ /* 0x000fe2000cf21270 */
[----:B-1----:R-:W-:-:S04]  /*ad800*/  IMAD.WIDE R46, R48, 0x2, R40 ;  /* 0x00000002302e7825 */ /* 0x002fc800078e0228 */
[----:B------:R-:W-:-:S06]  /*ad810*/  VIADD R37, R57, 0xa3 ;  /* 0x000000a339257836 */ /* 0x000fcc0000000000 */
[----:B------:R1:W-:Y:S01]  /*ad820*/  @P0 STG.E.U16 desc[UR66][R46.64], R54 ;  /* 0x000000362e000986 */ /* 0x0003e2000c101542 */
[----:B------:R-:W-:Y:S02]  /*ad830*/  PRMT R49, R54, 0x7632, R49 ;  /* 0x0000763236317816 */ /* 0x000fe40000000031 */
[----:B------:R-:W-:Y:S01]  /*ad840*/  ISETP.GE.AND P0, PT, R37, UR45, PT ;  /* 0x0000002d25007c0c */ /* 0x000fe2000bf06270 */
[----:B-1----:R-:W-:-:S05]  /*ad850*/  IMAD.WIDE R46, R48, 0x2, R38 ;  /* 0x00000002302e7825 */ /* 0x002fca00078e0226 */
[----:B------:R1:W-:Y:S01]  /*ad860*/  @P1 STG.E.U16 desc[UR66][R46.64], R49 ;  /* 0x000000312e001986 */ /* 0x0003e2000c101542 */
[----:B------:R-:W-:Y:S01]  /*ad870*/  ISETP.LT.AND P1, PT, R50, UR4, !P4 ;  /* 0x0000000432007c0c */ /* 0x000fe2000e721270 */
[----:B0-----:R-:W-:Y:S01]  /*ad880*/  VIADD R37, R48, UR5 ;  /* 0x0000000530257c36 */ /* 0x001fe20008000000 */
[----:B------:R-:W-:Y:S01]  /*ad890*/  R2UR.FILL UR45, R9 ;  /* 0x00000000092d72ca */ /* 0x000fe200004e0000 */
[----:B------:R-:W0:Y:S01]  /*ad8a0*/  LDCU UR5, c[0x0][0x3b8] ;  /* 0x00007700ff0577ac */ /* 0x000e220008000800 */
[----:B------:R-:W3:Y:S01]  /*ad8b0*/  LDL.LU R9, [R1+0x32f0] ;  /* 0x0032f00001097983 */ /* 0x000ee20000300800 */
[----:B-1----:R-:W-:-:S08]  /*ad8c0*/  IMAD.WIDE R46, R37, 0x2, R44 ;  /* 0x00000002252e7825 */ /* 0x002fd000078e022c */
[----:B--2---:R1:W-:Y:S01]  /*ad8d0*/  @P1 STG.E.U16 desc[UR66][R46.64], R4 ;  /* 0x000000042e001986 */ /* 0x0043e2000c101542 */
[----:B------:R-:W-:Y:S02]  /*ad8e0*/  ISETP.LT.AND P1, PT, R36, UR4, !P4 ;  /* 0x0000000424007c0c */ /* 0x000fe4000e721270 */
[----:B-1----:R-:W-:Y:S01]  /*ad8f0*/  PRMT R4, R4, 0x7632, R4 ;  /* 0x0000763204047816 */ /* 0x002fe20000000004 */
[----:B------:R-:W-:-:S10]  /*ad900*/  IMAD.WIDE R46, R37, 0x2, R42 ;  /* 0x00000002252e7825 */ /* 0x000fd400078e022a */
[----:B------:R1:W-:Y:S01]  /*ad910*/  @P1 STG.E.U16 desc[UR66][R46.64], R4 ;  /* 0x000000042e001986 */ /* 0x0003e2000c101542 */
[----:B------:R-:W-:Y:S01]  /*ad920*/  ISETP.LT.AND P1, PT, R3, UR4, !P4 ;  /* 0x0000000403007c0c */ /* 0x000fe2000e721270 */
[----:B-1----:R-:W-:-:S04]  /*ad930*/  IMAD.WIDE R46, R37, 0x2, R40 ;  /* 0x00000002252e7825 */ /* 0x002fc800078e0228 */
[----:B------:R-:W-:-:S08]  /*ad940*/  VIADD R4, R57, 0xa4 ;  /* 0x000000a439047836 */ /* 0x000fd00000000000 */
[----:B------:R1:W-:Y:S01]  /*ad950*/  @P1 STG.E.U16 desc[UR66][R46.64], R8 ;  /* 0x000000082e001986 */ /* 0x0003e2000c101542 */
[----:B------:R-:W-:Y:S02]  /*ad960*/  ISETP.GE.AND P1, PT, R4, UR37, PT ;  /* 0x0000002504007c0c */ /* 0x000fe4000bf26270 */
[----:B------:R-:W-:Y:S02]  /*ad970*/  R2UR.FILL UR37, R5 ;  /* 0x00000000052572ca */ /* 0x000fe400004e0000 */
[----:B------:R-:W2:Y:S01]  /*ad980*/  LDL.LU R5, [R1+0x32ec] ;  /* 0x0032ec0001057983 */ /* 0x000ea20000300800 */
[----:B------:R-:W-:Y:S02]  /*ad990*/  ISETP.LT.AND P4, PT, R0, UR4, !P4 ;  /* 0x0000000400007c0c */ /* 0x000fe4000e781270 */
[----:B-1----:R-:W-:Y:S01]  /*ad9a0*/  PRMT R8, R8, 0x7632, R8 ;  /* 0x0000763208087816 */ /* 0x002fe20000000008 */
[----:B------:R-:W-:-:S04]  /*ad9b0*/  IMAD.WIDE R46, R37, 0x2, R38 ;  /* 0x00000002252e7825 */ /* 0x000fc800078e0226 */
[----:B0-----:R-:W-:Y:S01]  /*ad9c0*/  VIADD R4, R37, UR5 ;  /* 0x0000000525047c36 */ /* 0x001fe20008000000 */
[----:B------:R-:W0:Y:S05]  /*ad9d0*/  LDCU UR5, c[0x0][0x3b8] ;  /* 0x00007700ff0577ac */ /* 0x000e2a0008000800 */
[----:B------:R1:W-:Y:S01]  /*ad9e0*/  @P4 STG.E.U16 desc[UR66][R46.64], R8 ;  /* 0x000000082e004986 */ /* 0x0003e2000c101542 */
[----:B------:R-:W-:Y:S01]  /*ad9f0*/  ISETP.LT.AND P4, PT, R50, UR4, !P3 ;  /* 0x0000000432007c0c */ /* 0x000fe2000df81270 */
[----:B-1----:R-:W-:-:S12]  /*ada00*/  IMAD.WIDE R46, R4, 0x2, R44 ;  /* 0x00000002042e7825 */ /* 0x002fd800078e022c */
[----:B------:R1:W-:Y:S01]  /*ada10*/  @P4 STG.E.U16 desc[UR66][R46.64], R12 ;  /* 0x0000000c2e004986 */ /* 0x0003e2000c101542 */
[----:B------:R-:W-:Y:S02]  /*ada20*/  ISETP.LT.AND P4, PT, R36, UR4, !P3 ;  /* 0x0000000424007c0c */ /* 0x000fe4000df81270 */
[----:B------:R-:W-:Y:S01]  /*ada30*/  PRMT R8, R12, 0x7632, R8 ;  /* 0x000076320c087816 */ /* 0x000fe20000000008 */
[----:B-1----:R-:W-:-:S10]  /*ada40*/  IMAD.WIDE R46, R4, 0x2, R42 ;  /* 0x00000002042e7825 */ /* 0x002fd400078e022a */
[----:B------:R1:W-:Y:S01]  /*ada50*/  @P4 STG.E.U16 desc[UR66][R46.64], R8 ;  /* 0x000000082e004986 */ /* 0x0003e2000c101542 */
[----:B------:R-:W-:Y:S02]  /*ada60*/  ISETP.LT.AND P4, PT, R3, UR4, !P3 ;  /* 0x0000000403007c0c */ /* 0x000fe4000df81270 */
[----:B------:R-:W-:Y:S02]  /*ada70*/  ISETP.LT.AND P3, PT, R0, UR4, !P3 ;  /* 0x0000000400007c0c */ /* 0x000fe4000df61270 */
[----:B------:R-:W-:Y:S01]  /*ada80*/  PRMT R12, R16, 0x7632, R12 ;  /* 0x00007632100c7816 */ /* 0x000fe2000000000c */
[----:B-1----:R-:W-:-:S08]  /*ada90*/  IMAD.WIDE R46, R4, 0x2, R40 ;  /* 0x00000002042e7825 */ /* 0x002fd000078e0228 */
        /* <DEDUP_REMOVED lines=9> */
[----:B------:R-:W4:Y:S01]  /*adb30*/  LDL.LU R10, [R1+0x32e8] ;  /* 0x0032e800010a7983 */ /* 0x000f220000300800 */
[----:B-1----:R-:W-:-:S08]  /*adb40*/  IMAD.WIDE R46, R8, 0x2, R44 ;  /* 0x00000002082e7825 */ /* 0x002fd000078e022c */
[----:B--2---:R1:W-:Y:S01]  /*adb50*/  @P3 STG.E.U16 desc[UR66][R46.64], R5 ;  /* 0x000000052e003986 */ /* 0x0043e2000c101542 */
[----:B------:R-:W-:Y:S02]  /*adb60*/  ISETP.LT.AND P3, PT, R36, UR4, !P2 ;  /* 0x0000000424007c0c */ /* 0x000fe4000d761270 */
[----:B------:R-:W-:Y:S01]  /*adb70*/  PRMT R12, R5, 0x7632, R12 ;  /* 0x00007632050c7816 */ /* 0x000fe2000000000c */
[----:B-1----:R-:W-:-:S10]  /*adb80*/  IMAD.WIDE R4, R8, 0x2, R42 ;  /* 0x0000000208047825 */ /* 0x002fd400078e022a */
[----:B------:R1:W-:Y:S01]  /*adb90*/  @P3 STG.E.U16 desc[UR66][R4.64], R12 ;  /* 0x0000000c04003986 */ /* 0x0003e2000c101542 */
[----:B------:R-:W-:Y:S01]  /*adba0*/  ISETP.LT.AND P3, PT, R3, UR4, !P2 ;  /* 0x0000000403007c0c */ /* 0x000fe2000d761270 */
[----:B-1----:R-:W-:-:S04]  /*adbb0*/  IMAD.WIDE R4, R8, 0x2, R40 ;  /* 0x0000000208047825 */ /* 0x002fc800078e0228 */
[----:B------:R-:W-:-:S08]  /*adbc0*/  VIADD R12, R57, 0xa6 ;  /* 0x000000a6390c7836 */ /* 0x000fd00000000000 */
[----:B---3--:R1:W-:Y:S01]  /*adbd0*/  @P3 STG.E.U16 desc[UR66][R4.64], R9 ;  /* 0x0000000904003986 */ /* 0x0083e2000c101542 */
[----:B------:R-:W-:Y:S02]  /*adbe0*/  ISETP.GE.AND P3, PT, R12, UR41, PT ;  /* 0x000000290c007c0c */ /* 0x000fe4000bf66270 */
[----:B------:R-:W-:Y:S02]  /*adbf0*/  R2UR.FILL UR41, R6 ;  /* 0x00000000062972ca */ /* 0x000fe400004e0000 */
[----:B------:R-:W2:Y:S01]  /*adc00*/  LDL.LU R6, [R1+0x32e4] ;  /* 0x0032e40001067983 */ /* 0x000ea20000300800 */
[----:B------:R-:W-:Y:S02]  /*adc10*/  ISETP.LT.AND P2, PT, R0, UR4, !P2 ;  /* 0x0000000400007c0c */ /* 0x000fe4000d741270 */
[----:B-1----:R-:W-:Y:S01]  /*adc20*/  PRMT R9, R9, 0x7632, R9 ;  /* 0x0000763209097816 */ /* 0x002fe20000000009 */
[----:B------:R-:W-:-:S04]  /*adc30*/  IMAD.WIDE R4, R8, 0x2, R38 ;  /* 0x0000000208047825 */ /* 0x000fc800078e0226 */
[----:B0-----:R-:W-:-:S06]  /*adc40*/  VIADD R12, R8, UR5 ;  /* 0x00000005080c7c36 */ /* 0x001fcc0008000000 */
[----:B------:R0:W-:Y:S01]  /*adc50*/  @P2 STG.E.U16 desc[UR66][R4.64], R9 ;  /* 0x0000000904002986 */ /* 0x0001e2000c101542 */
[----:B------:R-:W-:Y:S01]  /*adc60*/  ISETP.LT.AND P2, PT, R50, UR4, !P0 ;  /* 0x0000000432007c0c */ /* 0x000fe2000c741270 */
[----:B------:R-:W1:Y:S01]  /*adc70*/  LDCU UR5, c[0x0][0x3b8] ;  /* 0x00007700ff0577ac */ /* 0x000e620008000800 */
[----:B0-----:R-:W-:-:S11]  /*adc80*/  IMAD.WIDE R4, R12, 0x2, R44 ;  /* 0x000000020c047825 */ /* 0x001fd600078e022c */
[----:B------:R0:W-:Y:S01]  /*adc90*/  @P2 STG.E.U16 desc[UR66][R4.64], R13 ;  /* 0x0000000d04002986 */ /* 0x0001e2000c101542 */
[----:B------:R-:W-:Y:S02]  /*adca0*/  ISETP.LT.AND P2, PT, R36, UR4, !P0 ;  /* 0x0000000424007c0c */ /* 0x000fe4000c741270 */
[----:B------:R-:W-:Y:S01]  /*adcb0*/  PRMT R8, R13, 0x7632, R8 ;  /* 0x000076320d087816 */ /* 0x000fe20000000008 */
[----:B0-----:R-:W-:-:S10]  /*adcc0*/  IMAD.WIDE R4, R12, 0x2, R42 ;  /* 0x000000020c047825 */ /* 0x001fd400078e022a */
[----:B------:R0:W-:Y:S01]  /*adcd0*/  @P2 STG.E.U16 desc[UR66][R4.64], R8 ;  /* 0x0000000804002986 */ /* 0x0001e2000c101542 */
[----:B------:R-:W-:Y:S02]  /*adce0*/  ISETP.LT.AND P2, PT, R3, UR4, !P0 ;  /* 0x0000000403007c0c */ /* 0x000fe4000c741270 */
[----:B------:R-:W-:Y:S01]  /*adcf0*/  ISETP.LT.AND P0, PT, R0, UR4, !P0 ;  /* 0x0000000400007c0c */ /* 0x000fe2000c701270 */
[----:B0-----:R-:W-:-:S04]  /*add00*/  IMAD.WIDE R4, R12, 0x2, R40 ;  /* 0x000000020c047825 */ /* 0x001fc800078e0228 */
[----:B------:R-:W-:-:S06]  /*add10*/  VIADD R8, R57, 0xa7 ;  /* 0x000000a739087836 */ /* 0x000fcc0000000000 */
[----:B------:R0:W-:Y:S01]  /*add20*/  @P2 STG.E.U16 desc[UR66][R4.64], R17 ;  /* 0x0000001104002986 */ /* 0x0001e2000c101542 */
[----:B------:R-:W-:Y:S01]  /*add30*/  ISETP.GE.AND P2, PT, R8, UR33, PT ;  /* 0x0000002108007c0c */ /* 0x000fe2000bf46270 */
[----:B------:R-:W-:Y:S01]  /*add40*/  IMAD.WIDE R8, R12, 0x2, R38 ;  /* 0x000000020c087825 */ /* 0x000fe200078e0226 */
[----:B0-----:R-:W-:-:S05]  /*add50*/  PRMT R5, R17, 0x7632, R5 ;  /* 0x0000763211057816 */ /* 0x001fca0000000005 */
[----:B------:R0:W-:Y:S01]  /*add60*/  @P0 STG.E.U16 desc[UR66][R8.64], R5 ;  /* 0x0000000508000986 */ /* 0x0001e2000c101542 */
[----:B------:R-:W-:Y:S01]  /*add70*/  ISETP.LT.AND P0, PT, R50, UR4, !P1 ;  /* 0x0000000432007c0c */ /* 0x000fe2000cf01270 */
[----:B-1----:R-:W-:Y:S01]  /*add80*/  VIADD R4, R12, UR5 ;  /* 0x000000050c047c36 */ /* 0x002fe20008000000 */
[----:B------:R-:W-:Y:S01]  /*add90*/  R2UR.FILL UR33, R11 ;  /* 0x000000000b2172ca */ /* 0x000fe200004e0000 */
[----:B------:R-:W1:Y:S01]  /*adda0*/  LDCU UR5, c[0x0][0x3b8] ;  /* 0x00007700ff0577ac */ /* 0x000e620008000800 */
[----:B------:R-:W3:Y:S01]  /*addb0*/  LDL.LU R11, [R1+0x32e0] ;  /* 0x0032e000010b7983 */ /* 0x000ee20000300800 */
[----:B0-----:R-:W-:-:S04]  /*addc0*/  IMAD.WIDE R8, R4, 0x2, R44 ;  /* 0x0000000204087825 */ /* 0x001fc800078e022c */
[----:B------:R-:W-:-:S04]  /*addd0*/  VIADD R5, R57, 0xa8 ;  /* 0x000000a839057836 */ /* 0x000fc80000000000 */
[----:B--2---:R0:W-:Y:S01]  /*adde0*/  @P0 STG.E.U16 desc[UR66][R8.64], R6 ;  /* 0x0000000608000986 */ /* 0x0041e2000c101542 */
[----:B------:R-:W-:Y:S02]  /*addf0*/  ISETP.LT.AND P0, PT, R36, UR4, !P1 ;  /* 0x0000000424007c0c */ /* 0x000fe4000cf01270 */
[----:B0-----:R-:W-:Y:S01]  /*ade00*/  PRMT R6, R6, 0x7632, R6 ;  /* 0x0000763206067816 */ /* 0x001fe20000000006 */
[----:B------:R-:W-:-:S10]  /*ade10*/  IMAD.WIDE R8, R4, 0x2, R42 ;  /* 0x0000000204087825 */ /* 0x000fd400078e022a */
[----:B------:R0:W-:Y:S01]  /*ade20*/  @P0 STG.E.U16 desc[UR66][R8.64], R6 ;  /* 0x0000000608000986 */ /* 0x0001e2000c101542 */
[----:B------:R-:W-:Y:S01]  /*ade30*/  ISETP.LT.AND P0, PT, R3, UR4, !P1 ;  /* 0x0000000403007c0c */ /* 0x000fe2000cf01270 */
[----:B0-----:R-:W-:-:S12]  /*ade40*/  IMAD.WIDE R8, R4, 0x2, R40 ;  /* 0x0000000204087825 */ /* 0x001fd800078e0228 */
[----:B----4-:R0:W-:Y:S01]  /*ade50*/  @P0 STG.E.U16 desc[UR66][R8.64], R10 ;  /* 0x0000000a08000986 */ /* 0x0101e2000c101542 */
[----:B------:R-:W-:Y:S02]  /*ade60*/  ISETP.GE.AND P0, PT, R5, UR31, PT ;  /* 0x0000001f05007c0c */ /* 0x000fe4000bf06270 */
[----:B------:R-:W-:Y:S02]  /*ade70*/  R2UR.FILL UR31, R7 ;  /* 0x00000000071f72ca */ /* 0x000fe400004e0000 */
[----:B------:R-:W2:Y:S01]  /*ade80*/  LDL.LU R7, [R1+0x32dc] ;  /* 0x0032dc0001077983 */ /* 0x000ea20000300800 */
[----:B------:R-:W-:Y:S02]  /*ade90*/  ISETP.LT.AND P1, PT, R0, UR4, !P1 ;  /* 0x0000000400007c0c */ /* 0x000fe4000cf21270 */
[----:B0-----:R-:W-:Y:S01]  /*adea0*/  PRMT R10, R10, 0x7632, R10 ;  /* 0x000076320a0a7816 */ /* 0x001fe2000000000a */
[C---:B------:R-:W-:Y:S01]  /*adeb0*/  IMAD.WIDE R8, R4.reuse, 0x2, R38 ;  /* 0x0000000204087825 */ /* 0x040fe200078e0226 */
[----:B-1----:R-:W-:Y:S01]  /*adec0*/  IADD3 R12, PT, PT, R4, UR5, RZ ;  /* 0x00000005040c7c10 */ /* 0x002fe2000fffe0ff */
[----:B------:R-:W0:Y:S08]  /*aded0*/  LDCU UR5, c[0x0][0x3b8] ;  /* 0x00007700ff0577ac */ /* 0x000e300008000800 */
        /* <DEDUP_REMOVED lines=9> */
[----:B------:R-:W-:Y:S01]  /*adf70*/  ISETP.LT.AND P4, PT, R0, UR4, !P4 ;  /* 0x0000000400007c0c */ /* 0x000fe2000e781270 */
[----:B-1----:R-:W-:Y:S01]  /*adf80*/  IMAD.WIDE R8, R12, 0x2, R40 ;  /* 0x000000020c087825 */ /* 0x002fe200078e0228 */
[----:B------:R-:W-:-:S09]  /*adf90*/  PRMT R4, R18, 0x7632, R4 ;  /* 0x0000763212047816 */ /* 0x000fd20000000004 */
[----:B------:R1:W-:Y:S01]  /*adfa0*/  @P1 STG.E.U16 desc[UR66][R8.64], R18 ;  /* 0x0000001208001986 */ /* 0x0003e2000c101542 */
[----:B------:R-:W-:Y:S01]  /*adfb0*/  ISETP.LT.AND P1, PT, R50, UR4, !P3 ;  /* 0x0000000432007c0c */ /* 0x000fe2000df21270 */
[C---:B0-----:R-:W-:Y:S01]  /*adfc0*/  VIADD R6, R12.reuse, UR5 ;  /* 0x000000050c067c36 */ /* 0x041fe20008000000 */
[----:B------:R-:W0:Y:S01]  /*adfd0*/  LDCU UR5, c[0x0][0x3b8] ;  /* 0x00007700ff0577ac */ /* 0x000e220008000800 */
[----:B-1----:R-:W-:-:S05]  /*adfe0*/  IMAD.WIDE R8, R12, 0x2, R38 ;  /* 0x000000020c087825 */ /* 0x002fca00078e0226 */
[----:B------:R1:W-:Y:S01]  /*adff0*/  @P4 STG.E.U16 desc[UR66][R8.64], R4 ;  /* 0x0000000408004986 */ /* 0x0003e2000c101542 */
[----:B------:R-:W-:Y:S01]  /*ae000*/  ISETP.LT.AND P4, PT, R36, UR4, !P3 ;  /* 0x0000000424007c0c */ /* 0x000fe2000df81270 */
[----:B-1----:R-:W-:-:S05]  /*ae010*/  IMAD.WIDE R8, R6, 0x2, R44 ;  /* 0x0000000206087825 */ /* 0x002fca00078e022c */
[----:B--2---:R1:W-:Y:S01]  /*ae020*/  @P1 STG.E.U16 desc[UR66][R8.64], R7 ;  /* 0x0000000708001986 */ /* 0x0043e2000c101542 */
[----:B------:R-:W-:Y:S02]  /*ae030*/  ISETP.LT.AND P1, PT, R3, UR4, !P3 ;  /* 0x0000000403007c0c */ /* 0x000fe4000df21270 */
[----:B------:R-:W-:Y:S01]  /*ae040*/  PRMT R4, R7, 0x7632, R4 ;  /* 0x0000763207047816 */ /* 0x000fe20000000004 */
[----:B-1----:R-:W-:-:S05]  /*ae050*/  IMAD.WIDE R8, R6, 0x2, R42 ;  /* 0x0000000206087825 */ /* 0x002fca00078e022a */
[----:B------:R1:W-:Y:S02]  /*ae060*/  @P4 STG.E.U16 desc[UR66][R8.64], R4 ;  /* 0x0000000408004986 */ /* 0x0003e4000c101542 */
[----:B-1----:R-:W-:-:S04]  /*ae070*/  IMAD.WIDE R8, R6, 0x2, R40 ;  /* 0x0000000206087825 */ /* 0x002fc800078e0228 */
[----:B------:R-:W-:Y:S01]  /*ae080*/  VIADD R4, R57, 0xa9 ;  /* 0x000000a939047836 */ /* 0x000fe20000000000 */
[----:B---3--:R1:W-:Y:S04]  /*ae090*/  @P1 STG.E.U16 desc[UR66][R8.64], R11 ;  /* 0x0000000b08001986 */ /* 0x0083e8000c101542 */
[----:B------:R-:W-:Y:S02]  /*ae0a0*/  ISETP.GE.AND P1, PT, R4, UR35, PT ;  /* 0x0000002304007c0c */ /* 0x000fe4000bf26270 */
[----:B------:R-:W-:Y:S02]  /*ae0b0*/  R2UR.FILL UR35, R19 ;  /* 0x00000000132372ca */ /* 0x000fe400004e0000 */
[----:B------:R-:W2:Y:S04]  /*ae0c0*/  LDL.LU R19, [R1+0x32d8] ;  /* 0x0032d80001137983 */ /* 0x000ea80000300800 */
[----:B------:R-:W3:Y:S04]  /*ae0d0*/  LDL.LU R53, [R1+0x4f0] ;  /* 0x0004f00001357983 */ /* 0x000ee80000300800 */
[----:B------:R-:W4:Y:S01]  /*ae0e0*/  LDL.LU R51, [R1+0x500] ;  /* 0x0005000001337983 */ /* 0x000f220000300800 */
[----:B------:R-:W-:-:S02]  /*ae0f0*/  ISETP.LT.AND P3, PT, R0, UR4, !P3 ;  /* 0x0000000400007c0c */ /* 0x000fc4000df61270 */
[----:B------:R-:W-:Y:S01]  /*ae100*/  ISETP.LT.AND P4, PT, R50, UR4, !P2 ;  /* 0x0000000432007c0c */ /* 0x000fe2000d781270 */
[C---:B0-----:R-:W-:Y:S01]  /*ae110*/  VIADD R5, R6.reuse, UR5 ;  /* 0x0000000506057c36 */ /* 0x041fe20008000000 */
[----:B------:R-:W0:Y:S01]  /*ae120*/  LDCU UR5, c[0x0][0x3b8] ;  /* 0x00007700ff0577ac */ /* 0x000e220008000800 */
[----:B------:R-:W-:Y:S01]  /*ae130*/  IMAD.WIDE R6, R6, 0x2, R38 ;  /* 0x0000000206067825 */ /* 0x000fe200078e0226 */
[----:B------:R-:W-:Y:S01]  /*ae140*/  PRMT R10, R11, 0x7632, R10 ;  /* 0x000076320b0a7816 */ /* 0x000fe2000000000a */
[----:B------:R-:W3:Y:S02]  /*ae150*/  LDL.LU R54, [R1+0x510] ;  /* 0x0005100001367983 */ /* 0x000ee40000300800 */
[----:B-1----:R-:W-:-:S04]  /*ae160*/  IMAD.WIDE R8, R5, 0x2, R44 ;  /* 0x0000000205087825 */ /* 0x002fc800078e022c */
[----:B------:R1:W-:Y:S01]  /*ae170*/  @P3 STG.E.U16 desc[UR66][R6.64], R10 ;  /* 0x0000000a06003986 */ /* 0x0003e2000c101542 */
[----:B------:R-:W-:-:S03]  /*ae180*/  ISETP.LT.AND P3, PT, R36, UR4, !P2 ;  /* 0x0000000424007c0c */ /* 0x000fc6000d761270 */
[----:B------:R0:W-:Y:S01]  /*ae190*/  @P4 STG.E.U16 desc[UR66][R8.64], R15 ;  /* 0x0000000f08004986 */ /* 0x0001e2000c101542 */
[----:B------:R-:W-:Y:S02]  /*ae1a0*/  ISETP.LT.AND P4, PT, R3, UR4, !P2 ;  /* 0x0000000403007c0c */ /* 0x000fe4000d781270 */
[----:B------:R-:W-:Y:S02]  /*ae1b0*/  ISETP.LT.AND P2, PT, R0, UR4, !P2 ;  /* 0x0000000400007c0c */ /* 0x000fe4000d741270 */
[----:B------:R-:W-:Y:S01]  /*ae1c0*/  PRMT R4, R15, 0x7632, R4 ;  /* 0x000076320f047816 */ /* 0x000fe20000000004 */
[----:B-1----:R-:W-:-:S04]  /*ae1d0*/  IMAD.WIDE R6, R5, 0x2, R42 ;  /* 0x0000000205067825 */ /* 0x002fc800078e022a */
[C---:B0-----:R-:W-:Y:S01]  /*ae1e0*/  IMAD.WIDE R8, R5.reuse, 0x2, R40 ;  /* 0x0000000205087825 */ /* 0x041fe200078e0228 */
[----:B------:R0:W-:Y:S03]  /*ae1f0*/  @P3 STG.E.U16 desc[UR66][R6.64], R4 ;  /* 0x0000000406003986 */ /* 0x0001e6000c101542 */
[C---:B------:R-:W-:Y:S01]  /*ae200*/  VIADD R10, R5.reuse, UR5 ;  /* 0x00000005050a7c36 */ /* 0x040fe20008000000 */
[----:B------:R-:W1:Y:S01]  /*ae210*/  LDCU UR5, c[0x0][0x3b8] ;  /* 0x00007700ff0577ac */ /* 0x000e620008000800 */
[----:B------:R-:W-:Y:S01]  /*ae220*/  ISETP.LT.AND P3, PT, R50, UR4, !P0 ;  /* 0x0000000432007c0c */ /* 0x000fe2000c761270 */
[----:B0-----:R-:W-:Y:S01]  /*ae230*/  IMAD.WIDE R6, R5, 0x2, R38 ;  /* 0x0000000205067825 */ /* 0x001fe200078e0226 */
[----:B------:R-:W-:Y:S02]  /*ae240*/  PRMT R11, R20, 0x7632, R11 ;  /* 0x00007632140b7816 */ /* 0x000fe4000000000b */
[----:B------:R-:W-:-:S02]  /*ae250*/  PRMT R13, R24, 0x7632, R13 ;  /* 0x00007632180d7816 */ /* 0x000fc4000000000d */
[----:B------:R-:W-:Y:S02]  /*ae260*/  PRMT R12, R28, 0x7632, R12 ;  /* 0x000076321c0c7816 */ /* 0x000fe4000000000c */
[----:B--2---:R-:W-:Y:S01]  /*ae270*/  PRMT R4, R19, 0x7632, R4 ;  /* 0x0000763213047816 */ /* 0x004fe20000000004 */
[----:B------:R-:W-:Y:S01]  /*ae280*/  @P4 STG.E.U16 desc[UR66][R8.64], R19 ;  /* 0x0000001308004986 */ /* 0x000fe2000c101542 */
[----:B------:R-:W-:-:S03]  /*ae290*/  ISETP.LT.AND P4, PT, R36, UR4, !P0 ;  /* 0x0000000424007c0c */ /* 0x000fc6000c781270 */
[----:B------:R0:W-:Y:S01]  /*ae2a0*/  @P2 STG.E.U16 desc[UR66][R6.64], R4 ;  /* 0x0000000406002986 */ /* 0x0001e2000c101542 */
[----:B------:R-:W-:Y:S02]  /*ae2b0*/  ISETP.LT.AND P2, PT, R3, UR4, !P0 ;  /* 0x0000000403007c0c */ /* 0x000fe4000c741270 */
[----:B------:R-:W-:Y:S01]  /*ae2c0*/  ISETP.LT.AND P0, PT, R0, UR4, !P0 ;  /* 0x0000000400007c0c */ /* 0x000fe2000c701270 */
[----:B0-----:R-:W-:-:S04]  /*ae2d0*/  IMAD.WIDE R4, R10, 0x2, R44 ;  /* 0x000000020a047825 */ /* 0x001fc800078e022c */
[----:B------:R-:W-:Y:S01]  /*ae2e0*/  IMAD.WIDE R6, R10, 0x2, R42 ;  /* 0x000000020a067825 */ /* 0x000fe200078e022a */
[----:B------:R-:W-:Y:S01]  /*ae2f0*/  @P3 STG.E.U16 desc[UR66][R4.64], R20 ;  /* 0x0000001404003986 */ /* 0x000fe2000c101542 */
[----:B------:R-:W-:Y:S02]  /*ae300*/  ISETP.LT.AND P3, PT, R50, UR4, !P1 ;  /* 0x0000000432007c0c */ /* 0x000fe4000cf61270 */
[----:B------:R-:W-:Y:S01]  /*ae310*/  IMAD.WIDE R8, R10, 0x2, R40 ;  /* 0x000000020a087825 */ /* 0x000fe200078e0228 */
[----:B------:R1:W-:Y:S01]  /*ae320*/  @P4 STG.E.U16 desc[UR66][R6.64], R11 ;  /* 0x0000000b06004986 */ /* 0x0003e2000c101542 */
[----:B------:R-:W-:-:S03]  /*ae330*/  ISETP.LT.AND P4, PT, R36, UR4, !P1 ;  /* 0x0000000424007c0c */ /* 0x000fc6000cf81270 */
[----:B------:R0:W-:Y:S01]  /*ae340*/  @P2 STG.E.U16 desc[UR66][R8.64], R24 ;  /* 0x0000001808002986 */ /* 0x0001e2000c101542 */
[----:B------:R-:W-:Y:S01]  /*ae350*/  ISETP.LT.AND P2, PT, R3, UR4, !P1 ;  /* 0x0000000403007c0c */ /* 0x000fe2000cf41270 */
[C---:B-1----:R-:W-:Y:S01]  /*ae360*/  VIADD R11, R10.reuse, UR5 ;  /* 0x000000050a0b7c36 */ /* 0x042fe20008000000 */
[----:B------:R-:W1:Y:S01]  /*ae370*/  LDCU UR5, c[0x0][0x3b8] ;  /* 0x00007700ff0577ac */ /* 0x000e620008000800 */
[----:B0-----:R-:W-:-:S04]  /*ae380*/  IMAD.WIDE R8, R10, 0x2, R38 ;  /* 0x000000020a087825 */ /* 0x001fc800078e0226 */
[----:B------:R-:W-:Y:S01]  /*ae390*/  VIADD R10, R57, 0xaa ;  /* 0x000000aa390a7836 */ /* 0x000fe20000000000 */
[----:B------:R0:W-:Y:S01]  /*ae3a0*/  @P0 STG.E.U16 desc[UR66][R8.64], R13 ;  /* 0x0000000d08000986 */ /* 0x0001e2000c101542 */
[C---:B------:R-:W-:Y:S01]  /*ae3b0*/  IMAD.WIDE R6, R11.reuse, 0x2, R44 ;  /* 0x000000020b067825 */ /* 0x040fe200078e022c */
[----:B------:R-:W-:Y:S02]  /*ae3c0*/  ISETP.LT.AND P1, PT, R0, UR4, !P1 ;  /* 0x0000000400007c0c */ /* 0x000fe4000cf21270 */
[----:B------:R-:W-:Y:S01]  /*ae3d0*/  ISETP.GE.AND P0, PT, R10, UR6, PT ;  /* 0x000000060a007c0c */ /* 0x000fe2000bf06270 */
[C---:B------:R-:W-:Y:S01]  /*ae3e0*/  IMAD.WIDE R4, R11.reuse, 0x2, R42 ;  /* 0x000000020b047825 */ /* 0x040fe200078e022a */
[----:B------:R2:W-:Y:S01]  /*ae3f0*/  @P3 STG.E.U16 desc[UR66][R6.64], R28 ;  /* 0x0000001c06003986 */ /* 0x0005e2000c101542 */
[----:B------:R-:W3:Y:S01]  /*ae400*/  LDCU UR6, c[0x0][0x3b8] ;  /* 0x00007700ff0677ac */ /* 0x000ee20008000800 */
[----:B------:R-:W-:Y:S02]  /*ae410*/  ISETP.LT.AND P3, PT, R50, UR4, !P0 ;  /* 0x0000000432007c0c */ /* 0x000fe4000c761270 */
[----:B------:R4:W-:Y:S01]  /*ae420*/  @P4 STG.E.U16 desc[UR66][R4.64], R12 ;  /* 0x0000000c04004986 */ /* 0x0009e2000c101542 */
[----:B0-----:R-:W-:Y:S01]  /*ae430*/  IMAD.WIDE R8, R11, 0x2, R40 ;  /* 0x000000020b087825 */ /* 0x001fe200078e0228 */
[----:B------:R-:W-:-:S02]  /*ae440*/  ISETP.LT.AND P4, PT, R36, UR4, !P0 ;  /* 0x0000000424007c0c */ /* 0x000fc4000c781270 */
[----:B------:R-:W-:Y:S01]  /*ae450*/  PRMT R13, R32, 0x7632, R13 ;  /* 0x00007632200d7816 */ /* 0x000fe2000000000d */
[----:B-1----:R-:W-:Y:S01]  /*ae460*/  VIADD R10, R11, UR5 ;  /* 0x000000050b0a7c36 */ /* 0x002fe20008000000 */
[----:B------:R0:W-:Y:S01]  /*ae470*/  @P2 STG.E.U16 desc[UR66][R8.64], R32 ;  /* 0x0000002008002986 */ /* 0x0001e2000c101542 */
[----:B------:R-:W-:Y:S01]  /*ae480*/  ISETP.LT.AND P2, PT, R3, UR4, !P0 ;  /* 0x0000000403007c0c */ /* 0x000fe2000c741270 */
[----:B------:R-:W1:Y:S01]  /*ae490*/  LDCU UR5, c[0x0][0x3b8] ;  /* 0x00007700ff0577ac */ /* 0x000e620008000800 */
[----:B--2---:R-:W-:Y:S01]  /*ae4a0*/  IMAD.WIDE R6, R10, 0x2, R44 ;  /* 0x000000020a067825 */ /* 0x004fe200078e022c */
[----:B------:R-:W-:Y:S02]  /*ae4b0*/  ISETP.LT.AND P0, PT, R0, UR4, !P0 ;  /* 0x0000000400007c0c */ /* 0x000fe4000c701270 */
[----:B----4-:R-:W-:Y:S01]  /*ae4c0*/  PRMT R12, R21, 0x7632, R12 ;  /* 0x00007632150c7816 */ /* 0x010fe2000000000c */
[----:B------:R-:W-:-:S04]  /*ae4d0*/  IMAD.WIDE R4, R10, 0x2, R42 ;  /* 0x000000020a047825 */ /* 0x000fc800078e022a */
[----:B0-----:R-:W-:-:S04]  /*ae4e0*/  IMAD.WIDE R8, R11, 0x2, R38 ;  /* 0x000000020b087825 */ /* 0x001fc800078e0226 */
[----:B------:R-:W-:Y:S01]  /*ae4f0*/  VIADD R11, R57, 0xab ;  /* 0x000000ab390b7836 */ /* 0x000fe20000000000 */
[----:B------:R0:W-:Y:S04]  /*ae500*/  @P1 STG.E.U16 desc[UR66][R8.64], R13 ;  /* 0x0000000d08001986 */ /* 0x0001e8000c101542 */
[----:B------:R-:W-:Y:S01]  /*ae510*/  ISETP.GE.AND P1, PT, R11, UR22, PT ;  /* 0x000000160b007c0c */ /* 0x000fe2000bf26270 */
[----:B------:R2:W-:Y:S01]  /*ae520*/  @P3 STG.E.U16 desc[UR66][R6.64], R21 ;  /* 0x0000001506003986 */ /* 0x0005e2000c101542 */
[----:B---3--:R-:W-:Y:S01]  /*ae530*/  VIADD R11, R10, UR6 ;  /* 0x000000060a0b7c36 */ /* 0x008fe20008000000 */
[----:B------:R-:W3:Y:S01]  /*ae540*/  LDCU UR6, c[0x0][0x3b8] ;  /* 0x00007700ff0677ac */ /* 0x000ee20008000800 */
[----:B------:R-:W-:Y:S01]  /*ae550*/  ISETP.LT.AND P3, PT, R50, UR4, !P1 ;  /* 0x0000000432007c0c */ /* 0x000fe2000cf61270 */
[----:B------:R4:W-:Y:S01]  /*ae560*/  @P4 STG.E.U16 desc[UR66][R4.64], R12 ;  /* 0x0000000c04004986 */ /* 0x0009e2000c101542 */
[----:B0-----:R-:W-:Y:S01]  /*ae570*/  IMAD.WIDE R8, R10, 0x2, R40 ;  /* 0x000000020a087825 */ /* 0x001fe200078e0228 */
[----:B------:R-:W-:Y:S01]  /*ae580*/  ISETP.LT.AND P4, PT, R36, UR4, !P1 ;  /* 0x0000000424007c0c */ /* 0x000fe2000cf81270 */
[----:B------:R-:W0:Y:S01]  /*ae590*/  LDCU UR22, c[0x0][0x3b8] ;  /* 0x00007700ff1677ac */ /* 0x000e220008000800 */
[----:B------:R-:W-:-:S02]  /*ae5a0*/  PRMT R13, R25, 0x7632, R13 ;  /* 0x00007632190d7816 */ /* 0x000fc4000000000d */
[----:B------:R1:W-:Y:S01]  /*ae5b0*/  @P2 STG.E.U16 desc[UR66][R8.64], R25 ;  /* 0x0000001908002986 */ /* 0x0003e2000c101542 */
[----:B------:R-:W-:Y:S01]  /*ae5c0*/  ISETP.LT.AND P2, PT, R3, UR4, !P1 ;  /* 0x0000000403007c0c */ /* 0x000fe2000cf41270 */
[----:B--2---:R-:W-:Y:S01]  /*ae5d0*/  IMAD.WIDE R6, R11, 0x2, R44 ;  /* 0x000000020b067825 */ /* 0x004fe200078e022c */
[----:B------:R-:W-:Y:S02]  /*ae5e0*/  ISETP.LT.AND P1, PT, R0, UR4, !P1 ;  /* 0x0000000400007c0c */ /* 0x000fe4000cf21270 */
[----:B----4-:R-:W-:Y:S01]  /*ae5f0*/  PRMT R12, R29, 0x7632, R12 ;  /* 0x000076321d0c7816 */ /* 0x010fe2000000000c */
[----:B------:R-:W-:-:S04]  /*ae600*/  IMAD.WIDE R4, R11, 0x2, R42 ;  /* 0x000000020b047825 */ /* 0x000fc800078e022a */
[----:B-1----:R-:W-:-:S04]  /*ae610*/  IMAD.WIDE R8, R10, 0x2, R38 ;  /* 0x000000020a087825 */ /* 0x002fc800078e0226 */
[----:B------:R-:W-:Y:S01]  /*ae620*/  VIADD R10, R57, 0xac ;  /* 0x000000ac390a7836 */ /* 0x000fe20000000000 */
[----:B------:R1:W-:Y:S04]  /*ae630*/  @P0 STG.E.U16 desc[UR66][R8.64], R13 ;  /* 0x0000000d08000986 */ /* 0x0003e8000c101542 */
[----:B------:R-:W-:Y:S01]  /*ae640*/  ISETP.GE.AND P0, PT, R10, UR20, PT ;  /* 0x000000140a007c0c */ /* 0x000fe2000bf06270 */
[----:B------:R2:W-:Y:S01]  /*ae650*/  @P3 STG.E.U16 desc[UR66][R6.64], R29 ;  /* 0x0000001d06003986 */ /* 0x0005e2000c101542 */
[C---:B------:R-:W-:Y:S01]  /*ae660*/  VIADD R10, R11.reuse, UR5 ;  /* 0x000000050b0a7c36 */ /* 0x040fe20008000000 */
[----:B------:R-:W4:Y:S01]  /*ae670*/  LDCU UR5, c[0x0][0x3b8] ;  /* 0x00007700ff0577ac */ /* 0x000f220008000800 */
[----:B------:R-:W-:Y:S01]  /*ae680*/  ISETP.LT.AND P3, PT, R50, UR4, !P0 ;  /* 0x0000000432007c0c */ /* 0x000fe2000c761270 */
[----:B------:R0:W-:Y:S01]  /*ae690*/  @P4 STG.E.U16 desc[UR66][R4.64], R12 ;  /* 0x0000000c04004986 */ /* 0x0001e2000c101542 */
[----:B-1----:R-:W-:Y:S01]  /*ae6a0*/  IMAD.WIDE R8, R11, 0x2, R40 ;  /* 0x000000020b087825 */ /* 0x002fe200078e0228 */
[----:B------:R-:W-:Y:S01]  /*ae6b0*/  ISETP.LT.AND P4, PT, R36, UR4, !P0 ;  /* 0x0000000424007c0c */ /* 0x000fe2000c781270 */
[----:B------:R-:W1:Y:S01]  /*ae6c0*/  LDCU UR20, c[0x0][0x3b8] ;  /* 0x00007700ff1477ac */ /* 0x000e620008000800 */
[----:B------:R-:W-:-:S02]  /*ae6d0*/  PRMT R13, R33, 0x7632, R13 ;  /* 0x00007632210d7816 */ /* 0x000fc4000000000d */
[----:B------:R3:W-:Y:S01]  /*ae6e0*/  @P2 STG.E.U16 desc[UR66][R8.64], R33 ;  /* 0x0000002108002986 */ /* 0x0007e2000c101542 */
[----:B------:R-:W-:Y:S01]  /*ae6f0*/  ISETP.LT.AND P2, PT, R3, UR4, !P0 ;  /* 0x0000000403007c0c */ /* 0x000fe2000c741270 */
[----:B--2---:R-:W-:Y:S01]  /*ae700*/  IMAD.WIDE R6, R10, 0x2, R44 ;  /* 0x000000020a067825 */ /* 0x004fe200078e022c */
[----:B------:R-:W-:Y:S02]  /*ae710*/  ISETP.LT.AND P0, PT, R0, UR4, !P0 ;  /* 0x0000000400007c0c */ /* 0x000fe4000c701270 */
[----:B0-----:R-:W-:Y:S01]  /*ae720*/  PRMT R12, R22, 0x7632, R12 ;  /* 0x00007632160c7816 */ /* 0x001fe2000000000c */
[----:B------:R-:W-:-:S04]  /*ae730*/  IMAD.WIDE R4, R10, 0x2, R42 ;  /* 0x000000020a047825 */ /* 0x000fc800078e022a */
[----:B---3--:R-:W-:-:S04]  /*ae740*/  IMAD.WIDE R8, R11, 0x2, R38 ;  /* 0x000000020b087825 */ /* 0x008fc800078e0226 */
[----:B------:R-:W-:Y:S01]  /*ae750*/  VIADD R11, R57, 0xad ;  /* 0x000000ad390b7836 */ /* 0x000fe20000000000 */
[----:B------:R0:W-:Y:S04]  /*ae760*/  @P1 STG.E.U16 desc[UR66][R8.64], R13 ;  /* 0x0000000d08001986 */ /* 0x0001e8000c101542 */
[----:B------:R-:W-:Y:S01]  /*ae770*/  ISETP.GE.AND P1, PT, R11, UR14, PT ;  /* 0x0000000e0b007c0c */ /* 0x000fe2000bf26270 */
[----:B------:R2:W-:Y:S01]  /*ae780*/  @P3 STG.E.U16 desc[UR66][R6.64], R22 ;  /* 0x0000001606003986 */ /* 0x0005e2000c101542 */
[----:B------:R-:W-:Y:S01]  /*ae790*/  VIADD R11, R10, UR6 ;  /* 0x000000060a0b7c36 */ /* 0x000fe20008000000 */
        /* <DEDUP_REMOVED lines=9> */
[C---:B--2---:R-:W-:Y:S01]  /*ae830*/  IMAD.WIDE R6, R11.reuse, 0x2, R44 ;  /* 0x000000020b067825 */ /* 0x044fe200078e022c */
[----:B------:R-:W-:Y:S02]  /*ae840*/  ISETP.LT.AND P1, PT, R0, UR4, !P1 ;  /* 0x0000000400007c0c */ /* 0x000fe4000cf21270 */
[----:B-1----:R-:W-:Y:S01]  /*ae850*/  PRMT R12, R30, 0x7632, R12 ;  /* 0x000076321e0c7816 */ /* 0x002fe2000000000c */
[----:B------:R-:W-:-:S04]  /*ae860*/  IMAD.WIDE R4, R11, 0x2, R42 ;  /* 0x000000020b047825 */ /* 0x000fc800078e022a */
[----:B---3--:R-:W-:-:S04]  /*ae870*/  IMAD.WIDE R8, R10, 0x2, R38 ;  /* 0x000000020a087825 */ /* 0x008fc800078e0226 */
[----:B------:R-:W-:Y:S01]  /*ae880*/  VIADD R10, R57, 0xae ;  /* 0x000000ae390a7836 */ /* 0x000fe20000000000 */
[----:B------:R1:W-:Y:S04]  /*ae890*/  @P0 STG.E.U16 desc[UR66][R8.64], R13 ;  /* 0x0000000d08000986 */ /* 0x0003e8000c101542 */
[----:B------:R-:W-:Y:S01]  /*ae8a0*/  ISETP.GE.AND P0, PT, R10, UR12, PT ;  /* 0x0000000c0a007c0c */ /* 0x000fe2000bf06270 */
[----:B------:R2:W-:Y:S01]  /*ae8b0*/  @P3 STG.E.U16 desc[UR66][R6.64], R30 ;  /* 0x0000001e06003986 */ /* 0x0005e2000c101542 */
[----:B----4-:R-:W-:Y:S01]  /*ae8c0*/  VIADD R10, R11, UR5 ;  /* 0x000000050b0a7c36 */ /* 0x010fe20008000000 */
[----:B------:R-:W3:Y:S01]  /*ae8d0*/  LDCU UR12, c[0x0][0x3b8] ;  /* 0x00007700ff0c77ac */ /* 0x000ee20008000800 */
[----:B------:R-:W-:Y:S01]  /*ae8e0*/  ISETP.LT.AND P3, PT, R50, UR4, !P0 ;  /* 0x0000000432007c0c */ /* 0x000fe2000c761270 */
[----:B------:R4:W-:Y:S01]  /*ae8f0*/  @P4 STG.E.U16 desc[UR66][R4.64], R12 ;  /* 0x0000000c04004986 */ /* 0x0009e2000c101542 */
[----:B------:R-:W-:-:S02]  /*ae900*/  ISETP.LT.AND P4, PT, R36, UR4, !P0 ;  /* 0x0000000424007c0c */ /* 0x000fc4000c781270 */
[----:B------:R-:W-:Y:S01]  /*ae910*/  R2UR.FILL UR7, R61 ;  /* 0x000000003d0772ca */ /* 0x000fe200004e0000 */
[----:B-1----:R-:W-:Y:S01]  /*ae920*/  IMAD.WIDE R8, R11, 0x2, R40 ;  /* 0x000000020b087825 */ /* 0x002fe200078e0228 */
[----:B------:R-:W-:Y:S01]  /*ae930*/  LOP3.LUT R2, R2, 0xffffff7f, RZ, 0xc0, !PT ;  /* 0xffffff7f02027812 */ /* 0x000fe200078ec0ff */
[----:B------:R-:W1:Y:S02]  /*ae940*/  LDCU UR5, c[0x0][0x39c] ;  /* 0x00007380ff0577ac */ /* 0x000e640008000800 */
[----:B--2---:R-:W-:Y:S01]  /*ae950*/  VIADD R6, R57, 0xaf ;  /* 0x000000af39067836 */ /* 0x004fe20000000000 */
[----:B----4-:R-:W-:Y:S01]  /*ae960*/  PRMT R12, R34, 0x7632, R12 ;  /* 0x00007632220c7816 */ /* 0x010fe2000000000c */
[----:B------:R-:W-:Y:S01]  /*ae970*/  IMAD.WIDE R4, R11, 0x2, R38 ;  /* 0x000000020b047825 */ /* 0x000fe200078e0226 */
[----:B------:R2:W-:Y:S02]  /*ae980*/  @P2 STG.E.U16 desc[UR66][R8.64], R34 ;  /* 0x0000002208002986 */ /* 0x0005e4000c101542 */
[----:B------:R-:W-:Y:S01]  /*ae990*/  ISETP.GE.AND P2, PT, R6, UR10, PT ;  /* 0x0000000a06007c0c */ /* 0x000fe2000bf46270 */
[----:B------:R-:W4:Y:S01]  /*ae9a0*/  LDCU UR10, c[0x0][0x3b8] ;  /* 0x00007700ff0a77ac */ /* 0x000f220008000800 */
[----:B------:R0:W-:Y:S01]  /*ae9b0*/  @P1 STG.E.U16 desc[UR66][R4.64], R12 ;  /* 0x0000000c04001986 */ /* 0x0001e2000c101542 */
[----:B------:R-:W-:Y:S01]  /*ae9c0*/  ISETP.LT.AND P1, PT, R3, UR4, !P0 ;  /* 0x0000000403007c0c */ /* 0x000fe2000c721270 */
[----:B------:R-:W-:Y:S01]  /*ae9d0*/  IMAD.WIDE R6, R10, 0x2, R44 ;  /* 0x000000020a067825 */ /* 0x000fe200078e022c */
[----:B------:R-:W-:-:S02]  /*ae9e0*/  ISETP.LT.AND P0, PT, R0, UR4, !P0 ;  /* 0x0000000400007c0c */ /* 0x000fc4000c701270 */
[----:B------:R-:W-:Y:S01]  /*ae9f0*/  PRMT R11, R23, 0x7632, R11 ;  /* 0x00007632170b7816 */ /* 0x000fe2000000000b */
[----:B--2---:R-:W-:Y:S01]  /*aea00*/  IMAD.WIDE R8, R10, 0x2, R42 ;  /* 0x000000020a087825 */ /* 0x004fe200078e022a */
[----:B------:R2:W-:Y:S01]  /*aea10*/  @P3 STG.E.U16 desc[UR66][R6.64], R23 ;  /* 0x0000001706003986 */ /* 0x0005e2000c101542 */
[----:B------:R-:W-:-:S03]  /*aea20*/  ISETP.LT.AND P3, PT, R36, UR4, !P2 ;  /* 0x0000000424007c0c */ /* 0x000fc6000d761270 */
[----:B------:R1:W-:Y:S01]  /*aea30*/  @P4 STG.E.U16 desc[UR66][R8.64], R11 ;  /* 0x0000000b08004986 */ /* 0x0003e2000c101542 */
[----:B------:R-:W-:Y:S01]  /*aea40*/  ISETP.LT.AND P4, PT, R50, UR4, !P2 ;  /* 0x0000000432007c0c */ /* 0x000fe2000d781270 */
[----:B0-----:R-:W-:-:S04]  /*aea50*/  IMAD.WIDE R4, R10, 0x2, R38 ;  /* 0x000000020a047825 */ /* 0x001fc800078e0226 */
[----:B--2---:R-:W-:Y:S01]  /*aea60*/  IMAD.WIDE R6, R10, 0x2, R40 ;  /* 0x000000020a067825 */ /* 0x004fe200078e0228 */
[----:B-1----:R-:W-:-:S03]  /*aea70*/  PRMT R9, R27, 0x7632, R9 ;  /* 0x000076321b097816 */ /* 0x002fc60000000009 */
[----:B------:R-:W-:Y:S01]  /*aea80*/  VIADD R8, R10, UR6 ;  /* 0x000000060a087c36 */ /* 0x000fe20008000000 */
[----:B------:R0:W-:Y:S01]  /*aea90*/  @P1 STG.E.U16 desc[UR66][R6.64], R27 ;  /* 0x0000001b06001986 */ /* 0x0001e2000c101542 */
[----:B------:R-:W-:Y:S01]  /*aeaa0*/  VIADD R11, R57, 0xb0 ;  /* 0x000000b0390b7836 */ /* 0x000fe20000000000 */
[----:B------:R-:W1:Y:S02]  /*aeab0*/  LDCU UR6, c[0x0][0x3b8] ;  /* 0x00007700ff0677ac */ /* 0x000e640008000800 */
[----:B------:R2:W-:Y:S01]  /*aeac0*/  @P0 STG.E.U16 desc[UR66][R4.64], R9 ;  /* 0x0000000904000986 */ /* 0x0005e2000c101542 */
[----:B------:R-:W-:Y:S02]  /*aead0*/  ISETP.LT.AND P0, PT, R3, UR4, !P2 ;  /* 0x0000000403007c0c */ /* 0x000fe4000d701270 */
[----:B------:R-:W-:Y:S02]  /*aeae0*/  ISETP.LT.AND P2, PT, R0, UR4, !P2 ;  /* 0x0000000400007c0c */ /* 0x000fe4000d741270 */
[----:B------:R-:W-:Y:S01]  /*aeaf0*/  ISETP.GE.AND P1, PT, R11, UR8, PT ;  /* 0x000000080b007c0c */ /* 0x000fe2000bf26270 */
[C---:B0-----:R-:W-:Y:S01]  /*aeb00*/  IMAD.WIDE R6, R8.reuse, 0x2, R44 ;  /* 0x0000000208067825 */ /* 0x041fe200078e022c */
[----:B------:R-:W-:Y:S01]  /*aeb10*/  PRMT R12, R35, 0x7632, R12 ;  /* 0x00007632230c7816 */ /* 0x000fe2000000000c */
[----:B------:R-:W0:Y:S02]  /*aeb20*/  LDCU UR8, c[0x0][0x3b8] ;  /* 0x00007700ff0877ac */ /* 0x000e240008000800 */
[----:B--2---:R-:W-:Y:S01]  /*aeb30*/  IMAD.WIDE R4, R8, 0x2, R42 ;  /* 0x0000000208047825 */ /* 0x004fe200078e022a */
[----:B------:R-:W-:Y:S01]  /*aeb40*/  PRMT R9, R31, 0x7632, R9 ;  /* 0x000076321f097816 */ /* 0x000fe20000000009 */
[----:B------:R2:W-:Y:S01]  /*aeb50*/  @P4 STG.E.U16 desc[UR66][R6.64], R31 ;  /* 0x0000001f06004986 */ /* 0x0005e2000c101542 */
[----:B------:R-:W-:-:S03]  /*aeb60*/  ISETP.LT.AND P4, PT, R50, UR4, !P1 ;  /* 0x0000000432007c0c */ /* 0x000fc6000cf81270 */
[----:B------:R0:W-:Y:S01]  /*aeb70*/  @P3 STG.E.U16 desc[UR66][R4.64], R9 ;  /* 0x0000000904003986 */ /* 0x0001e2000c101542 */
[----:B------:R-:W-:Y:S01]  /*aeb80*/  ISETP.LT.AND P3, PT, R36, UR4, !P1 ;  /* 0x0000000424007c0c */ /* 0x000fe2000cf61270 */
[C---:B------:R-:W-:Y:S01]  /*aeb90*/  VIADD R10, R8.reuse, UR14 ;  /* 0x0000000e080a7c36 */ /* 0x040fe20008000000 */
[----:B------:R-:W1:Y:S01]  /*aeba0*/  LDCU UR14, c[0x0][0x3b8] ;  /* 0x00007700ff0e77ac */ /* 0x000e620008000800 */
[----:B--2---:R-:W-:-:S04]  /*aebb0*/  IMAD.WIDE R6, R8, 0x2, R38 ;  /* 0x0000000208067825 */ /* 0x004fc800078e0226 */
[----:B0-----:R-:W-:-:S05]  /*aebc0*/  IMAD.WIDE R4, R8, 0x2, R40 ;  /* 0x0000000208047825 */ /* 0x001fca00078e0228 */
[----:B------:R0:W-:Y:S01]  /*aebd0*/  @P0 STG.E.U16 desc[UR66][R4.64], R35 ;  /* 0x0000002304000986 */ /* 0x0001e2000c101542 */
[----:B------:R-:W-:-:S03]  /*aebe0*/  IMAD.WIDE R8, R10, 0x2, R44 ;  /* 0x000000020a087825 */ /* 0x000fc600078e022c */
[----:B------:R2:W-:Y:S01]  /*aebf0*/  @P2 STG.E.U16 desc[UR66][R6.64], R12 ;  /* 0x0000000c06002986 */ /* 0x0005e2000c101542 */
[----:B------:R-:W-:Y:S01]  /*aec00*/  ISETP.LT.AND P2, PT, R3, UR4, !P1 ;  /* 0x0000000403007c0c */ /* 0x000fe2000cf41270 */
[----:B------:R-:W-:Y:S01]  /*aec10*/  VIADD R11, R57, 0xb1 ;  /* 0x000000b1390b7836 */ /* 0x000fe20000000000 */
[----:B------:R-:W-:Y:S01]  /*aec20*/  ISETP.LT.AND P1, PT, R0, UR4, !P1 ;  /* 0x0000000400007c0c */ /* 0x000fe2000cf21270 */
[----:B------:R-:W-:Y:S01]  /*aec30*/  @P4 STG.E.U16 desc[UR66][R8.64], R53 ;  /* 0x0000003508004986 */ /* 0x000fe2000c101542 */
[----:B0-----:R-:W-:Y:S01]  /*aec40*/  IMAD.WIDE R4, R10, 0x2, R42 ;  /* 0x000000020a047825 */ /* 0x001fe200078e022a */
[----:B--2---:R-:W-:-:S03]  /*aec50*/  PRMT R6, R53, 0x7632, R6 ;  /* 0x0000763235067816 */ /* 0x004fc60000000006 */
[----:B------:R-:W-:Y:S01]  /*aec60*/  VIADD R7, R57, 0xbc ;  /* 0x000000bc39077836 */ /* 0x000fe20000000000 */
[----:B------:R-:W-:Y:S01]  /*aec70*/  ISETP.GE.AND P0, PT, R11, UR16, PT ;  /* 0x000000100b007c0c */ /* 0x000fe2000bf06270 */
[C---:B-1----:R-:W-:Y:S01]  /*aec80*/  VIADD R11, R10.reuse, UR6 ;  /* 0x000000060a0b7c36 */ /* 0x042fe20008000000 */
[----:B------:R-:W0:Y:S01]  /*aec90*/  LDCU UR16, c[0x0][0x3b8] ;  /* 0x00007700ff1077ac */ /* 0x000e220008000800 */
[----:B------:R1:W-:Y:S01]  /*aeca0*/  @P3 STG.E.U16 desc[UR66][R4.64], R6 ;  /* 0x0000000604003986 */ /* 0x0003e2000c101542 */
[----:B------:R-:W-:Y:S01]  /*aecb0*/  ISETP.GE.AND P4, PT, R7, UR18, PT ;  /* 0x0000001207007c0c */ /* 0x000fe2000bf86270 */
[----:B------:R-:W2:Y:S01]  /*aecc0*/  LDCU UR6, c[0x0][0x3b8] ;  /* 0x00007700ff0677ac */ /* 0x000ea20008000800 */
[----:B-1----:R-:W-:Y:S01]  /*aecd0*/  IMAD.WIDE R4, R10, 0x2, R40 ;  /* 0x000000020a047825 */ /* 0x002fe200078e0228 */
[----:B------:R-:W-:Y:S01]  /*aece0*/  ISETP.LT.AND P3, PT, R50, UR4, !P0 ;  /* 0x0000000432007c0c */ /* 0x000fe2000c761270 */
[----:B------:R-:W1:Y:S02]  /*aecf0*/  LDCU UR18, c[0x0][0x3b8] ;  /* 0x00007700ff1277ac */ /* 0x000e640008000800 */
[----:B------:R-:W-:Y:S01]  /*aed00*/  IMAD.WIDE R6, R10, 0x2, R38 ;  /* 0x000000020a067825 */ /* 0x000fe200078e0226 */
[----:B------:R-:W-:Y:S01]  /*aed10*/  PRMT R10, R51, 0x7632, R10 ;  /* 0x00007632330a7816 */ /* 0x000fe2000000000a */
[----:B------:R-:W-:Y:S01]  /*aed20*/  @P2 STG.E.U16 desc[UR66][R4.64], R51 ;  /* 0x0000003304002986 */ /* 0x000fe2000c101542 */
[----:B------:R-:W-:-:S03]  /*aed30*/  ISETP.LT.AND P2, PT, R36, UR4, !P0 ;  /* 0x0000000424007c0c */ /* 0x000fc6000c741270 */
[----:B------:R0:W-:Y:S01]  /*aed40*/  @P1 STG.E.U16 desc[UR66][R6.64], R10 ;  /* 0x0000000a06001986 */ /* 0x0001e2000c101542 */
[----:B------:R-:W-:-:S03]  /*aed50*/  ISETP.LT.AND P1, PT, R3, UR4, !P0 ;  /* 0x0000000403007c0c */ /* 0x000fc6000c721270 */
[----:B------:R-:W2:Y:S04]  /*aed60*/  LDL.LU R36, [R1+0x32d4] ;  /* 0x0032d40001247983 */ /* 0x000ea80000300800 */
[----:B------:R-:W2:Y:S01]  /*aed70*/  LDL.LU R3, [R1+0x32d0] ;  /* 0x0032d00001037983 */ /* 0x000ea20000300800 */
[C---:B---3--:R-:W-:Y:S02]  /*aed80*/  VIADD R47, R11.reuse, UR12 ;  /* 0x0000000c0b2f7c36 */ /* 0x048fe40008000000 */
[----:B------:R-:W-:Y:S01]  /*aed90*/  IMAD.WIDE R8, R11, 0x2, R44 ;  /* 0x000000020b087825 */ /* 0x000fe200078e022c */
[----:B0-----:R-:W-:Y:S01]  /*aeda0*/  IADD3 R7, PT, PT, R57, 0xbd, RZ ;  /* 0x000000bd39077810 */ /* 0x001fe20007ffe0ff */
[----:B------:R-:W0:Y:S02]  /*aedb0*/  LDCU UR12, c[0x0][0x3b8] ;  /* 0x00007700ff0c77ac */ /* 0x000e240008000800 */
[----:B----4-:R-:W-:Y:S01]  /*aedc0*/  VIADD R35, R47, UR10 ;  /* 0x0000000a2f237c36 */ /* 0x010fe20008000000 */
[----:B------:R-:W-:Y:S01]  /*aedd0*/  PRMT R6, R54, 0x7632, R6 ;  /* 0x0000763236067816 */ /* 0x000fe20000000006 */
[----:B------:R-:W-:Y:S01]  /*aede0*/  IMAD.WIDE R4, R11, 0x2, R42 ;  /* 0x000000020b047825 */ /* 0x000fe200078e022a */
[----:B------:R3:W-:Y:S01]  /*aedf0*/  @P3 STG.E.U16 desc[UR66][R8.64], R54 ;  /* 0x0000003608003986 */ /* 0x0007e2000c101542 */
[----:B------:R-:W-:Y:S01]  /*aee00*/  ISETP.LT.AND P0, PT, R0, UR4, !P0 ;  /* 0x0000000400007c0c */ /* 0x000fe2000c701270 */
[----:B------:R-:W4:Y:S01]  /*aee10*/  LDCU UR10, c[0x0][0x3b8] ;  /* 0x00007700ff0a77ac */ /* 0x000f220008000800 */
[----:B------:R-:W-:Y:S01]  /*aee20*/  VIADD R32, R35, UR8 ;  /* 0x0000000823207c36 */ /* 0x000fe20008000000 */
[----:B------:R-:W-:Y:S01]  /*aee30*/  ISETP.GE.AND P3, PT, R7, UR24, PT ;  /* 0x0000001807007c0c */ /* 0x000fe2000bf66270 */
[----:B------:R0:W-:Y:S01]  /*aee40*/  @P2 STG.E.U16 desc[UR66][R4.64], R6 ;  /* 0x0000000604002986 */ /* 0x0001e2000c101542 */
[----:B------:R-:W2:Y:S01]  /*aee50*/  LDCU UR8, c[0x0][0x3b8] ;  /* 0x00007700ff0877ac */ /* 0x000ea20008000800 */
[----:B------:R-:W-:-:S02]  /*aee60*/  VIADD R31, R32, UR16 ;  /* 0x00000010201f7c36 */ /* 0x000fc40008000000 */
[----:B------:R-:W-:Y:S01]  /*aee70*/  VIADD R7, R57, 0xbe ;  /* 0x000000be39077836 */ /* 0x000fe20000000000 */
[----:B------:R-:W2:Y:S01]  /*aee80*/  LDCU UR24, c[0x0][0x3b8] ;  /* 0x00007700ff1877ac */ /* 0x000ea20008000800 */
[----:B------:R-:W-:Y:S02]  /*aee90*/  VIADD R30, R31, UR14 ;  /* 0x0000000e1f1e7c36 */ /* 0x000fe40008000000 */
[----:B---3--:R-:W-:Y:S01]  /*aeea0*/  VIADD R9, R57, 0xbf ;  /* 0x000000bf39097836 */ /* 0x008fe20000000000 */
[----:B------:R-:W-:Y:S01]  /*aeeb0*/  ISETP.GE.AND P2, PT, R7, UR26, PT ;  /* 0x0000001a07007c0c */ /* 0x000fe2000bf46270 */
[----:B-1----:R-:W-:Y:S01]  /*aeec0*/  VIADD R29, R30, UR18 ;  /* 0x000000121e1d7c36 */ /* 0x002fe20008000000 */
[----:B------:R-:W1:Y:S01]  /*aeed0*/  LDCU UR26, c[0x0][0x3b8] ;  /* 0x00007700ff1a77ac */ /* 0x000e620008000800 */
[C---:B0-----:R-:W-:Y:S01]  /*aeee0*/  IMAD.WIDE R4, R11.reuse, 0x2, R40 ;  /* 0x000000020b047825 */ /* 0x041fe200078e0228 */
[----:B------:R-:W0:Y:S03]  /*aeef0*/  LDCU UR16, c[0x0][0x3b8] ;  /* 0x00007700ff1077ac */ /* 0x000e260008000800 */
[----:B------:R-:W-:Y:S01]  /*aef00*/  IMAD.WIDE R6, R11, 0x2, R38 ;  /* 0x000000020b067825 */ /* 0x000fe200078e0226 */
[----:B------:R-:W-:Y:S01]  /*aef10*/  STL [R1+0x3214], R42 ;  /* 0x0032142a01007387 */ /* 0x000fe20000100800 */
[----:B------:R-:W3:Y:S02]  /*aef20*/  LDCU UR14, c[0x0][0x3b8] ;  /* 0x00007700ff0e77ac */ /* 0x000ee40008000800 */
[----:B------:R-:W-:Y:S01]  /*aef30*/  VIADD R28, R29, UR22 ;  /* 0x000000161d1c7c36 */ /* 0x000fe20008000000 */
[----:B------:R-:W-:Y:S01]  /*aef40*/  STL [R1+0x3210], R43 ;  /* 0x0032102b01007387 */ /* 0x000fe20000100800 */
[----:B------:R-:W0:Y:S02]  /*aef50*/  LDCU UR18, c[0x0][0x3b8] ;  /* 0x00007700ff1277ac */ /* 0x000e240008000800 */
[----:B------:R-:W-:Y:S01]  /*aef60*/  VIADD R25, R28, UR20 ;  /* 0x000000141c197c36 */ /* 0x000fe20008000000 */
[----:B------:R-:W-:Y:S01]  /*aef70*/  STL [R1+0x321c], R40 ;  /* 0x00321c2801007387 */ /* 0x000fe20000100800 */
[----:B------:R-:W0:Y:S02]  /*aef80*/  LDCU UR22, c[0x0][0x3b8] ;  /* 0x00007700ff1677ac */ /* 0x000e240008000800 */
[----:B--2---:R-:W-:Y:S01]  /*aef90*/  VIADD R33, R25, UR6 ;  /* 0x0000000619217c36 */ /* 0x004fe20008000000 */
[----:B------:R-:W-:Y:S01]  /*aefa0*/  STL [R1+0x3218], R41 ;  /* 0x0032182901007387 */ /* 0x000fe20000100800 */
[----:B------:R-:W2:Y:S02]  /*aefb0*/  LDCU UR20, c[0x0][0x3b8] ;  /* 0x00007700ff1477ac */ /* 0x000ea40008000800 */
[----:B------:R-:W-:Y:S01]  /*aefc0*/  VIADD R34, R33, UR24 ;  /* 0x0000001821227c36 */ /* 0x000fe20008000000 */
[----:B------:R-:W-:Y:S01]  /*aefd0*/  STL [R1+0x3224], R38 ;  /* 0x0032242601007387 */ /* 0x000fe20000100800 */
[----:B------:R-:W0:Y:S02]  /*aefe0*/  LDCU UR6, c[0x0][0x3b8] ;  /* 0x00007700ff0677ac */ /* 0x000e240008000800 */
[----:B-1----:R-:W-:Y:S01]  /*aeff0*/  VIADD R24, R34, UR26 ;  /* 0x0000001a22187c36 */ /* 0x002fe20008000000 */
[----:B------:R-:W-:Y:S01]  /*af000*/  STL [R1+0x3220], R39 ;  /* 0x0032202701007387 */ /* 0x000fe20000100800 */
[----:B------:R-:W1:Y:S03]  /*af010*/  LDCU UR24, c[0x0][0x3b8] ;  /* 0x00007700ff1877ac */ /* 0x000e660008000800 */
[----:B------:R-:W-:Y:S01]  /*af020*/  STL [R1+0x3228], R35 ;  /* 0x0032282301007387 */ /* 0x000fe20000100800 */
[----:B------:R-:W0:Y:S03]  /*af030*/  LDCU UR26, c[0x0][0x3b8] ;  /* 0x00007700ff1a77ac */ /* 0x000e260008000800 */
        /* <DEDUP_REMOVED lines=9> */
[----:B------:R-:W-:-:S03]  /*af0d0*/  PRMT R8, R3, 0x7632, R8 ;  /* 0x0000763203087816 */ /* 0x000fc60000000008 */
[----:B------:R0:W-:Y:S01]  /*af0e0*/  @P1 STG.E.U16 desc[UR66][R4.64], R3 ;  /* 0x0000000304001986 */ /* 0x0001e2000c101542 */
[----:B------:R-:W-:Y:S01]  /*af0f0*/  ISETP.GE.AND P1, PT, R9, UR28, PT ;  /* 0x0000001c09007c0c */ /* 0x000fe2000bf26270 */
[----:B------:R-:W1:Y:S02]  /*af100*/  LDCU UR28, c[0x0][0x3b8] ;  /* 0x00007700ff1c77ac */ /* 0x000e640008000800 */
[----:B------:R-:W-:Y:S01]  /*af110*/  @P0 STG.E.U16 desc[UR66][R6.64], R8 ;  /* 0x0000000806000986 */ /* 0x000fe2000c101542 */
[----:B0-----:R-:W-:-:S05]  /*af120*/  VIADD R4, R57, 0xc0 ;  /* 0x000000c039047836 */ /* 0x001fca0000000000 */
[----:B------:R-:W-:Y:S01]  /*af130*/  ISETP.GE.AND P0, PT, R4, UR30, PT ;  /* 0x0000001e04007c0c */ /* 0x000fe2000bf06270 */
[----:B------:R-:W0:Y:S01]  /*af140*/  LDCU UR30, c[0x0][0x3b8] ;  /* 0x00007700ff1e77ac */ /* 0x000e220008000800 */
[----:B-1----:R-:W-:Y:S01]  /*af150*/  VIADD R23, R24, UR28 ;  /* 0x0000001c18177c36 */ /* 0x002fe20008000000 */
[----:B------:R-:W1:Y:S03]  /*af160*/  LDCU UR28, c[0x0][0x3b8] ;  /* 0x00007700ff1c77ac */ /* 0x000e660008000800 */
[----:B0-----:R-:W-:Y:S01]  /*af170*/  VIADD R22, R23, UR30 ;  /* 0x0000001e17167c36 */ /* 0x001fe20008000000 */
[----:B------:R-:W-:Y:S01]  /*af180*/  STL [R1+0x3250], R23 ;  /* 0x0032501701007387 */ /* 0x000fe20000100800 */
[----:B------:R-:W0:Y:S02]  /*af190*/  LDCU UR30, c[0x0][0x3b8] ;  /* 0x00007700ff1e77ac */ /* 0x000e240008000800 */
[----:B------:R-:W-:Y:S01]  /*af1a0*/  VIADD R21, R22, UR12 ;  /* 0x0000000c16157c36 */ /* 0x000fe20008000000 */
[----:B------:R-:W-:Y:S01]  /*af1b0*/  STL [R1+0x3254], R22 ;  /* 0x0032541601007387 */ /* 0x000fe20000100800 */
[----:B------:R-:W0:Y:S02]  /*af1c0*/  LDCU UR12, c[0x0][0x3b8] ;  /* 0x00007700ff0c77ac */ /* 0x000e240008000800 */
[----:B----4-:R-:W-:Y:S01]  /*af1d0*/  VIADD R37, R21, UR10 ;  /* 0x0000000a15257c36 */ /* 0x010fe20008000000 */
[----:B------:R-:W-:Y:S01]  /*af1e0*/  STL [R1+0x3258], R21 ;  /* 0x0032581501007387 */ /* 0x000fe20000100800 */
[----:B------:R-:W4:Y:S02]  /*af1f0*/  LDCU UR10, c[0x0][0x3b8] ;  /* 0x00007700ff0a77ac */ /* 0x000f240008000800 */
[----:B------:R-:W-:Y:S01]  /*af200*/  VIADD R46, R37, UR8 ;  /* 0x00000008252e7c36 */ /* 0x000fe20008000000 */
[----:B------:R-:W-:Y:S01]  /*af210*/  STL [R1+0x325c], R37 ;  /* 0x00325c2501007387 */ /* 0x000fe20000100800 */
[----:B------:R-:W0:Y:S02]  /*af220*/  LDCU UR8, c[0x0][0x3b8] ;  /* 0x00007700ff0877ac */ /* 0x000e240008000800 */
[----:B------:R-:W-:Y:S01]  /*af230*/  VIADD R61, R46, UR16 ;  /* 0x000000102e3d7c36 */ /* 0x000fe20008000000 */
[----:B------:R-:W-:Y:S01]  /*af240*/  STL [R1+0x3260], R46 ;  /* 0x0032602e01007387 */ /* 0x000fe20000100800 */
[----:B------:R-:W0:Y:S02]  /*af250*/  LDCU UR16, c[0x0][0x3b8] ;  /* 0x00007700ff1077ac */ /* 0x000e240008000800 */
[----:B---3--:R-:W-:Y:S01]  /*af260*/  VIADD R0, R61, UR14 ;  /* 0x0000000e3d007c36 */ /* 0x008fe20008000000 */
[----:B------:R-:W-:Y:S01]  /*af270*/  STL [R1+0x3264], R61 ;  /* 0x0032643d01007387 */ /* 0x000fe20000100800 */
[----:B------:R-:W3:Y:S03]  /*af280*/  LDCU UR14, c[0x0][0x3b8] ;  /* 0x00007700ff0e77ac */ /* 0x000ee60008000800 */
[----:B------:R1:W-:Y:S02]  /*af290*/  STL [R1+0xc], R0 ;  /* 0x00000c0001007387 */ /* 0x0003e40000100800 */
[----:B-1----:R-:W-:Y:S01]  /*af2a0*/  VIADD R0, R0, UR18 ;  /* 0x0000001200007c36 */ /* 0x002fe20008000000 */
[----:B------:R-:W1:Y:S04]  /*af2b0*/  LDCU UR18, c[0x0][0x3b8] ;  /* 0x00007700ff1277ac */ /* 0x000e680008000800 */
[----:B------:R0:W-:Y:S02]  /*af2c0*/  STL [R1+0x1c], R0 ;  /* 0x00001c0001007387 */ /* 0x0001e40000100800 */
[----:B0-----:R-:W-:Y:S01]  /*af2d0*/  IADD3 R0, PT, PT, R0, UR22, RZ ;  /* 0x0000001600007c10 */ /* 0x001fe2000fffe0ff */
[----:B------:R-:W0:Y:S04]  /*af2e0*/  LDCU UR22, c[0x0][0x3b8] ;  /* 0x00007700ff1677ac */ /* 0x000e280008000800 */
[----:B------:R2:W-:Y:S02]  /*af2f0*/  STL [R1+0x2c], R0 ;  /* 0x00002c0001007387 */ /* 0x0005e40000100800 */
[----:B--2---:R-:W-:Y:S01]  /*af300*/  VIADD R0, R0, UR20 ;  /* 0x0000001400007c36 */ /* 0x004fe20008000000 */
[----:B------:R-:W2:Y:S04]  /*af310*/  LDCU UR20, c[0x0][0x3b8] ;  /* 0x00007700ff1477ac */ /* 0x000ea80008000800 */
[----:B------:R0:W-:Y:S02]  /*af320*/  STL [R1+0x3c], R0 ;  /* 0x00003c0001007387 */ /* 0x0001e40000100800 */
[----:B0-----:R-:W-:Y:S01]  /*af330*/  VIADD R0, R0, UR6 ;  /* 0x0000000600007c36 */ /* 0x001fe20008000000 */
[----:B------:R-:W0:Y:S04]  /*af340*/  LDCU UR6, c[0x0][0x3b8] ;  /* 0x00007700ff0677ac */ /* 0x000e280008000800 */
[----:B------:R1:W-:Y:S02]  /*af350*/  STL [R1+0x50], R0 ;  /* 0x0000500001007387 */ /* 0x0003e40000100800 */
[----:B-1----:R-:W-:Y:S01]  /*af360*/  VIADD R0, R0, UR24 ;  /* 0x0000001800007c36 */ /* 0x002fe20008000000 */
[----:B------:R-:W1:Y:S04]  /*af370*/  LDCU UR24, c[0x0][0x3b8] ;  /* 0x00007700ff1877ac */ /* 0x000e680008000800 */
        /* <DEDUP_REMOVED lines=13> */
[----:B----4-:R-:W-:Y:S01]  /*af450*/  VIADD R0, R0, UR10 ;  /* 0x0000000a00007c36 */ /* 0x010fe20008000000 */
[----:B------:R-:W4:Y:S04]  /*af460*/  LDCU UR10, c[0x0][0x3b8] ;  /* 0x00007700ff0a77ac */ /* 0x000f280008000800 */
[----:B------:R0:W-:Y:S02]  /*af470*/  STL [R1+0xb8], R0 ;  /* 0x0000b80001007387 */ /* 0x0001e40000100800 */
[----:B0-----:R-:W-:Y:S01]  /*af480*/  VIADD R0, R0, UR8 ;  /* 0x0000000800007c36 */ /* 0x001fe20008000000 */
[----:B------:R-:W0:Y:S04]  /*af490*/  LDCU UR8, c[0x0][0x3b8] ;  /* 0x00007700ff0877ac */ /* 0x000e280008000800 */
[----:B------:R1:W-:Y:S02]  /*af4a0*/  STL [R1+0xd0], R0 ;  /* 0x0000d00001007387 */ /* 0x0003e40000100800 */
[----:B-1----:R-:W-:Y:S01]  /*af4b0*/  VIADD R0, R0, UR16 ;  /* 0x0000001000007c36 */ /* 0x002fe20008000000 */
[----:B------:R-:W1:Y:S04]  /*af4c0*/  LDCU UR16, c[0x0][0x3b8] ;  /* 0x00007700ff1077ac */ /* 0x000e680008000800 */
[----:B------:R3:W-:Y:S02]  /*af4d0*/  STL [R1+0xe0], R0 ;  /* 0x0000e00001007387 */ /* 0x0007e40000100800 */
[----:B---3--:R-:W-:Y:S01]  /*af4e0*/  VIADD R0, R0, UR14 ;  /* 0x0000000e00007c36 */ /* 0x008fe20008000000 */
[----:B------:R-:W3:Y:S04]  /*af4f0*/  LDCU UR14, c[0x0][0x3b8] ;  /* 0x00007700ff0e77ac */ /* 0x000ee80008000800 */
[----:B------:R0:W-:Y:S02]  /*af500*/  STL [R1+0xf8], R0 ;  /* 0x0000f80001007387 */ /* 0x0001e40000100800 */
[----:B0-----:R-:W-:Y:S01]  /*af510*/  VIADD R0, R0, UR18 ;  /* 0x0000001200007c36 */ /* 0x001fe20008000000 */
[----:B------:R-:W0:Y:S04]  /*af520*/  LDCU UR18, c[0x0][0x3b8] ;  /* 0x00007700ff1277ac */ /* 0x000e280008000800 */
[----:B------:R1:W-:Y:S02]  /*af530*/  STL [R1+0x108], R0 ;  /* 0x0001080001007387 */ /* 0x0003e40000100800 */
[----:B-1----:R-:W-:Y:S01]  /*af540*/  VIADD R0, R0, UR22 ;  /* 0x0000001600007c36 */ /* 0x002fe20008000000 */
[----:B------:R-:W1:Y:S04]  /*af550*/  LDCU UR22, c[0x0][0x3b8] ;  /* 0x00007700ff1677ac */ /* 0x000e680008000800 */
        /* <DEDUP_REMOVED lines=28> */
[----:B-1----:R-:W-:Y:S01]  /*af720*/  IADD3 R0, PT, PT, R0, UR16, RZ ;  /* 0x0000001000007c10 */ /* 0x002fe2000fffe0ff */
        /* <DEDUP_REMOVED lines=45> */
[----:B------:R-:W0:Y:S03]  /*afa00*/  LDCU UR18, c[0x0][0x3b8] ;  /* 0x00007700ff1277ac */ /* 0x000e260008000800 */
[----:B------:R-:W-:Y:S01]  /*afa10*/  VIADD R20, R0, UR22 ;  /* 0x0000001600147c36 */ /* 0x000fe20008000000 */
[----:B------:R-:W-:Y:S01]  /*afa20*/  STL [R1+0x188], R0 ;  /* 0x0001880001007387 */ /* 0x000fe20000100800 */
[C---:B------:R-:W-:Y:S01]  /*afa30*/  VIADD R7, R57.reuse, 0xc6 ;  /* 0x000000c639077836 */ /* 0x040fe20000000000 */
[----:B------:R-:W0:Y:S01]  /*afa40*/  LDCU UR22, c[0x0][0x3b8] ;  /* 0x00007700ff1677ac */ /* 0x000e220008000800 */
[----:B--2---:R-:W-:Y:S01]  /*afa50*/  VIADD R19, R20, UR20 ;  /* 0x0000001414137c36 */ /* 0x004fe20008000000 */
[----:B------:R2:W-:Y:S01]  /*afa60*/  STL [R1+0x3268], R20 ;  /* 0x0032681401007387 */ /* 0x0005e20000100800 */
[----:B------:R-:W-:Y:S01]  /*afa70*/  VIADD R3, R57, 0xc7 ;  /* 0x000000c739037836 */ /* 0x000fe20000000000 */
[----:B------:R-:W0:Y:S01]  /*afa80*/  LDCU UR20, c[0x0][0x3b8] ;  /* 0x00007700ff1477ac */ /* 0x000e220008000800 */
[----:B------:R-:W-:Y:S01]  /*afa90*/  VIADD R18, R19, UR6 ;  /* 0x0000000613127c36 */ /* 0x000fe20008000000 */
[----:B------:R1:W-:Y:S01]  /*afaa0*/  STL [R1+0x326c], R19 ;  /* 0x00326c1301007387 */ /* 0x0003e20000100800 */
[C---:B------:R-:W-:Y:S01]  /*afab0*/  VIADD R8, R57.reuse, 0xc8 ;  /* 0x000000c839087836 */ /* 0x040fe20000000000 */
[----:B------:R-:W-:Y:S01]  /*afac0*/  @P6 LOP3.LUT R2, R2, 0x80, RZ, 0xfc, !PT ;  /* 0x0000008002026812 */ /* 0x000fe200078efcff */
[----:B------:R-:W-:Y:S01]  /*afad0*/  VIADD R17, R18, UR24 ;  /* 0x0000001812117c36 */ /* 0x000fe20008000000 */
[----:B------:R3:W-:Y:S01]  /*afae0*/  STL [R1+0x3270], R18 ;  /* 0x0032701201007387 */ /* 0x0007e20000100800 */
[----:B------:R-:W-:Y:S01]  /*afaf0*/  VIADD R61, R57, 0xe4 ;  /* 0x000000e4393d7836 */ /* 0x000fe20000000000 */
[----:B------:R-:W0:Y:S01]  /*afb00*/  LDCU UR6, c[0x0][0x3b8] ;  /* 0x00007700ff0677ac */ /* 0x000e220008000800 */
[----:B------:R-:W-:Y:S01]  /*afb10*/  VIADD R16, R17, UR26 ;  /* 0x0000001a11107c36 */ /* 0x000fe20008000000 */
[----:B------:R4:W-:Y:S01]  /*afb20*/  STL [R1+0x3274], R17 ;  /* 0x0032741101007387 */ /* 0x0009e20000100800 */
[----:B--2---:R-:W-:-:S02]  /*afb30*/  VIADD R20, R57, 0xe3 ;  /* 0x000000e339147836 */ /* 0x004fc40000000000 */
[C---:B-1----:R-:W-:Y:S01]  /*afb40*/  VIADD R19, R57.reuse, 0xe2 ;  /* 0x000000e239137836 */ /* 0x042fe20000000000 */
[----:B------:R-:W-:Y:S01]  /*afb50*/  LOP3.LUT R2, R2, 0xfffffdff, RZ, 0xc0, !PT ;  /* 0xfffffdff02027812 */ /* 0x000fe200078ec0ff */
[----:B------:R-:W-:Y:S01]  /*afb60*/  VIADD R15, R16, UR28 ;  /* 0x0000001c100f7c36 */ /* 0x000fe20008000000 */
[----:B------:R-:W-:Y:S01]  /*afb70*/  STL [R1+0x3278], R16 ;  /* 0x0032781001007387 */ /* 0x000fe20000100800 */
[C---:B---3--:R-:W-:Y:S01]  /*afb80*/  VIADD R18, R57.reuse, 0xe1 ;  /* 0x000000e139127836 */ /* 0x048fe20000000000 */
[----:B------:R-:W1:Y:S02]  /*afb90*/  LDCU UR24, c[0x0][0x3b8] ;  /* 0x00007700ff1877ac */ /* 0x000e640008000800 */
[----:B------:R-:W-:Y:S01]  /*afba0*/  STL [R1+0x327c], R15 ;  /* 0x00327c0f01007387 */ /* 0x000fe20000100800 */
[C---:B----4-:R-:W-:Y:S02]  /*afbb0*/  VIADD R17, R57.reuse, 0xe0 ;  /* 0x000000e039117836 */ /* 0x050fe40000000000 */
[C---:B------:R-:W-:Y:S01]  /*afbc0*/  VIADD R46, R57.reuse, 0xe5 ;  /* 0x000000e5392e7836 */ /* 0x040fe20000000000 */
[----:B------:R2:W-:Y:S01]  /*afbd0*/  STL [R1+0xe4], R7 ;  /* 0x0000e40701007387 */ /* 0x0005e20000100800 */
[----:B------:R-:W-:-:S02]  /*afbe0*/  VIADD R37, R57, 0xe6 ;  /* 0x000000e639257836 */ /* 0x000fc40000000000 */
[C---:B------:R-:W-:Y:S01]  /*afbf0*/  VIADD R21, R57.reuse, 0xe7 ;  /* 0x000000e739157836 */ /* 0x040fe20000000000 */
[----:B------:R3:W-:Y:S01]  /*afc00*/  STL [R1+0xdc], R3 ;  /* 0x0000dc0301007387 */ /* 0x0007e20000100800 */
[----:B------:R-:W-:Y:S01]  /*afc10*/  @P5 LOP3.LUT R2, R2, 0x200, RZ, 0xfc, !PT ;  /* 0x0000020002025812 */ /* 0x000fe200078efcff */
[C---:B------:R-:W-:Y:S01]  /*afc20*/  VIADD R22, R57.reuse, 0xe8 ;  /* 0x000000e839167836 */ /* 0x040fe20000000000 */
[----:B------:R-:W4:Y:S01]  /*afc30*/  LDCU UR26, c[0x0][0x3b8] ;  /* 0x00007700ff1a77ac */ /* 0x000f220008000800 */
[C---:B--2---:R-:W-:Y:S01]  /*afc40*/  VIADD R7, R57.reuse, 0xc9 ;  /* 0x000000c939077836 */ /* 0x044fe20000000000 */
[----:B------:R2:W-:Y:S01]  /*afc50*/  STL [R1+0xd8], R8 ;  /* 0x0000d80801007387 */ /* 0x0005e20000100800 */
[C---:B------:R-:W-:Y:S01]  /*afc60*/  VIADD R23, R57.reuse, 0xe9 ;  /* 0x000000e939177836 */ /* 0x040fe20000000000 */
[----:B------:R-:W0:Y:S01]  /*afc70*/  LDCU UR28, c[0x0][0x3b8] ;  /* 0x00007700ff1c77ac */ /* 0x000e220008000800 */
[C---:B---3--:R-:W-:Y:S01]  /*afc80*/  VIADD R3, R57.reuse, 0xca ;  /* 0x000000ca39037836 */ /* 0x048fe20000000000 */
[----:B------:R3:W-:Y:S04]  /*afc90*/  STL [R1+0xd4], R7 ;  /* 0x0000d40701007387 */ /* 0x0007e80000100800 */
[----:B------:R1:W-:Y:S01]  /*afca0*/  STL [R1+0xcc], R3 ;  /* 0x0000cc0301007387 */ /* 0x0003e20000100800 */
[----:B--2---:R-:W-:-:S02]  /*afcb0*/  VIADD R8, R57, 0xcb ;  /* 0x000000cb39087836 */ /* 0x004fc40000000000 */
[----:B---3--:R-:W-:-:S03]  /*afcc0*/  VIADD R7, R57, 0xcc ;  /* 0x000000cc39077836 */ /* 0x008fc60000000000 */
[----:B------:R2:W-:Y:S01]  /*afcd0*/  STL [R1+0xc8], R8 ;  /* 0x0000c80801007387 */ /* 0x0005e20000100800 */
[----:B-1----:R-:W-:-:S03]  /*afce0*/  VIADD R3, R57, 0xcd ;  /* 0x000000cd39037836 */ /* 0x002fc60000000000 */
[----:B------:R1:W-:Y:S04]  /*afcf0*/  STL [R1+0xc4], R7 ;  /* 0x0000c40701007387 */ /* 0x0003e80000100800 */
[----:B------:R3:W-:Y:S01]  /*afd00*/  STL [R1+0xc0], R3 ;  /* 0x0000c00301007387 */ /* 0x0007e20000100800 */
[C---:B--2---:R-:W-:Y:S02]  /*afd10*/  VIADD R8, R57.reuse, 0xce ;  /* 0x000000ce39087836 */ /* 0x044fe40000000000 */
[----:B-1----:R-:W-:-:S03]  /*afd20*/  VIADD R7, R57, 0xcf ;  /* 0x000000cf39077836 */ /* 0x002fc60000000000 */
[----:B------:R1:W-:Y:S01]  /*afd30*/  STL [R1+0xbc], R8 ;  /* 0x0000bc0801007387 */ /* 0x0003e20000100800 */
[----:B---3--:R-:W-:-:S03]  /*afd40*/  VIADD R3, R57, 0xd0 ;  /* 0x000000d039037836 */ /* 0x008fc60000000000 */
[----:B------:R2:W-:Y:S04]  /*afd50*/  STL [R1+0xb4], R7 ;  /* 0x0000b40701007387 */ /* 0x0005e80000100800 */
[----:B------:R3:W-:Y:S01]  /*afd60*/  STL [R1+0xb0], R3 ;  /* 0x0000b00301007387 */ /* 0x0007e20000100800 */
[C---:B-1----:R-:W-:Y:S02]  /*afd70*/  VIADD R8, R57.reuse, 0xd1 ;  /* 0x000000d139087836 */ /* 0x042fe40000000000 */
[C---:B--2---:R-:W-:Y:S02]  /*afd80*/  VIADD R7, R57.reuse, 0xd2 ;  /* 0x000000d239077836 */ /* 0x044fe40000000000 */
[----:B---3--:R-:W-:Y:S01]  /*afd90*/  VIADD R3, R57, 0xd3 ;  /* 0x000000d339037836 */ /* 0x008fe20000000000 */
[----:B------:R1:W-:Y:S04]  /*afda0*/  STL [R1+0xac], R8 ;  /* 0x0000ac0801007387 */ /* 0x0003e80000100800 */
[----:B------:R2:W-:Y:S01]  /*afdb0*/  STL [R1+0x32ac], R3 ;  /* 0x0032ac0301007387 */ /* 0x0005e20000100800 */
[----:B------:R-:W-:-:S02]  /*afdc0*/  VIADD R14, R15, UR30 ;  /* 0x0000001e0f0e7c36 */ /* 0x000fc40008000000 */
[C---:B------:R-:W-:Y:S01]  /*afdd0*/  VIADD R16, R57.reuse, 0xdf ;  /* 0x000000df39107836 */ /* 0x040fe20000000000 */
[----:B------:R3:W-:Y:S01]  /*afde0*/  STL [R1+0xa4], R7 ;  /* 0x0000a40701007387 */ /* 0x0007e20000100800 */
[C---:B-1----:R-:W-:Y:S02]  /*afdf0*/  VIADD R8, R57.reuse, 0xd5 ;  /* 0x000000d539087836 */ /* 0x042fe40000000000 */
[C---:B------:R-:W-:Y:S01]  /*afe00*/  VIADD R24, R57.reuse, 0xea ;  /* 0x000000ea39187836 */ /* 0x040fe20000000000 */
[----:B------:R-:W-:Y:S01]  /*afe10*/  LOP3.LUT R2, R2, 0xfffffbff, RZ, 0xc0, !PT ;  /* 0xfffffbff02027812 */ /* 0x000fe200078ec0ff */
[C---:B--2---:R-:W-:Y:S01]  /*afe20*/  VIADD R3, R57.reuse, 0xd4 ;  /* 0x000000d439037836 */ /* 0x044fe20000000000 */
[----:B------:R-:W1:Y:S01]  /*afe30*/  LDCU UR30, c[0x0][0x3b8] ;  /* 0x00007700ff1e77ac */ /* 0x000e620008000800 */
[----:B---3--:R-:W-:-:S03]  /*afe40*/  VIADD R7, R57, 0xd6 ;  /* 0x000000d639077836 */ /* 0x008fc60000000000 */
[----:B------:R2:W-:Y:S01]  /*afe50*/  STL [R1+0x9c], R3 ;  /* 0x00009c0301007387 */ /* 0x0005e20000100800 */
[----:B------:R-:W-:-:S03]  /*afe60*/  VIADD R13, R14, UR12 ;  /* 0x0000000c0e0d7c36 */ /* 0x000fc60008000000 */
[----:B------:R3:W-:Y:S01]  /*afe70*/  STL [R1+0x98], R8 ;  /* 0x0000980801007387 */ /* 0x0007e20000100800 */
[----:B------:R-:W-:Y:S02]  /*afe80*/  VIADD R12, R13, UR10 ;  /* 0x0000000a0d0c7c36 */ /* 0x000fe40008000000 */
[C---:B--2---:R-:W-:Y:S01]  /*afe90*/  VIADD R3, R57.reuse, 0xd7 ;  /* 0x000000d739037836 */ /* 0x044fe20000000000 */
[----:B------:R2:W-:Y:S01]  /*afea0*/  STL [R1+0x94], R7 ;  /* 0x0000940701007387 */ /* 0x0005e20000100800 */
[----:B---3--:R-:W-:-:S03]  /*afeb0*/  IADD3 R8, PT, PT, R57, 0xd8, RZ ;  /* 0x000000d839087810 */ /* 0x008fc60007ffe0ff */
[----:B------:R3:W-:Y:S01]  /*afec0*/  STL [R1+0x8c], R3 ;  /* 0x00008c0301007387 */ /* 0x0007e20000100800 */
[----:B--2---:R-:W-:-:S03]  /*afed0*/  VIADD R7, R57, 0xd9 ;  /* 0x000000d939077836 */ /* 0x004fc60000000000 */
[----:B------:R2:W-:Y:S01]  /*afee0*/  STL [R1+0x88], R8 ;  /* 0x0000880801007387 */ /* 0x0005e20000100800 */
[----:B---3--:R-:W-:-:S03]  /*afef0*/  VIADD R3, R57, 0xda ;  /* 0x000000da39037836 */ /* 0x008fc60000000000 */
[----:B------:R3:W-:Y:S01]  /*aff00*/  STL [R1+0x84], R7 ;  /* 0x0000840701007387 */ /* 0x0007e20000100800 */
[----:B------:R-:W-:Y:S01]  /*aff10*/  IADD3 R11, PT, PT, R12, UR8, RZ ;  /* 0x000000080c0b7c10 */ /* 0x000fe2000fffe0ff */
[C---:B------:R-:W-:Y:S02]  /*aff20*/  VIADD R15, R57.reuse, 0xde ;  /* 0x000000de390f7836 */ /* 0x040fe40000000000 */
[----:B------:R0:W-:Y:S01]  /*aff30*/  STL [R1+0x7c], R3 ;  /* 0x00007c0301007387 */ /* 0x0001e20000100800 */
[C---:B--2---:R-:W-:Y:S02]  /*aff40*/  VIADD R8, R57.reuse, 0xdb ;  /* 0x000000db39087836 */ /* 0x044fe40000000000 */
[----:B---3--:R-:W-:-:S03]  /*aff50*/  VIADD R7, R57, 0xdc ;  /* 0x000000dc39077836 */ /* 0x008fc60000000000 */
[----:B------:R2:W-:Y:S01]  /*aff60*/  STL [R1+0x78], R8 ;  /* 0x0000780801007387 */ /* 0x0005e20000100800 */
[----:B0-----:R-:W-:-:S03]  /*aff70*/  VIADD R3, R57, 0xdd ;  /* 0x000000dd39037836 */ /* 0x001fc60000000000 */
[----:B------:R-:W-:Y:S01]  /*aff80*/  STL [R1+0x74], R7 ;  /* 0x0000740701007387 */ /* 0x000fe20000100800 */
[----:B------:R-:W-:-:S03]  /*aff90*/  VIADD R10, R11, UR16 ;  /* 0x000000100b0a7c36 */ /* 0x000fc60008000000 */
[----:B------:R-:W-:Y:S01]  /*affa0*/  STL [R1+0x3280], R15 ;  /* 0x0032800f01007387 */ /* 0x000fe20000100800 */
[----:B------:R-:W-:-:S03]  /*affb0*/  VIADD R9, R10, UR14 ;  /* 0x0000000e0a097c36 */ /* 0x000fc60008000000 */
[----:B------:R0:W-:Y:S04]  /*affc0*/  STL [R1+0x6c], R3 ;  /* 0x00006c0301007387 */ /* 0x0001e80000100800 */
[----:B------:R-:W-:Y:S04]  /*affd0*/  STL [R1+0x3284], R16 ;  /* 0x0032841001007387 */ /* 0x000fe80000100800 */
[----:B------:R-:W-:Y:S01]  /*affe0*/  STL [R1+0x3288], R17 ;  /* 0x0032881101007387 */ /* 0x000fe20000100800 */
[----:B--2---:R-:W-:-:S03]  /*afff0*/  VIADD R8, R9, UR18 ;  /* 0x0000001209087c36 */ /* 0x004fc60008000000 */
[----:B------:R-:W-:Y:S04]  /*b0000*/  STL [R1+0x328c], R18 ;  /* 0x00328c1201007387 */ /* 0x000fe80000100800 */
[----:B------:R-:W-:Y:S04]  /*b0010*/  STL [R1+0x3290], R19 ;  /* 0x0032901301007387 */ /* 0x000fe80000100800 */
[----:B------:R-:W-:Y:S04]  /*b0020*/  STL [R1+0x3294], R20 ;  /* 0x0032941401007387 */ /* 0x000fe80000100800 */
[----:B------:R-:W-:Y:S01]  /*b0030*/  STL [R1+0x3298], R61 ;  /* 0x0032983d01007387 */ /* 0x000fe20000100800 */
[----:B0-----:R-:W-:-:S03]  /*b0040*/  VIADD R3, R8, UR22 ;  /* 0x0000001608037c36 */ /* 0x001fc60008000000 */
[----:B------:R-:W-:Y:S04]  /*b0050*/  STL [R1+0x329c], R14 ;  /* 0x00329c0e01007387 */ /* 0x000fe80000100800 */
[----:B------:R-:W-:Y:S04]  /*b0060*/  STL [R1+0x32a0], R46 ;  /* 0x0032a02e01007387 */ /* 0x000fe80000100800 */
[----:B------:R-:W-:Y:S04]  /*b0070*/  STL [R1+0x32a4], R37 ;  /* 0x0032a42501007387 */ /* 0x000fe80000100800 */
[----:B------:R-:W-:Y:S04]  /*b0080*/  STL [R1+0x32b0], R21 ;  /* 0x0032b01501007387 */ /* 0x000fe80000100800 */
[----:B------:R-:W-:Y:S01]  /*b0090*/  STL [R1+0x32b4], R13 ;  /* 0x0032b40d01007387 */ /* 0x000fe20000100800 */
[----:B------:R-:W-:-:S03]  /*b00a0*/  @P4 LOP3.LUT R2, R2, 0x400, RZ, 0xfc, !PT ;  /* 0x0000040002024812 */ /* 0x000fc600078efcff */
[----:B------:R-:W-:Y:S04]  /*b00b0*/  STL [R1+0x32b8], R22 ;  /* 0x0032b81601007387 */ /* 0x000fe80000100800 */
[----:B------:R-:W-:Y:S04]  /*b00c0*/  STL [R1+0x32bc], R23 ;  /* 0x0032bc1701007387 */ /* 0x000fe80000100800 */
[----:B------:R-:W-:Y:S04]  /*b00d0*/  STL [R1+0x32c0], R24 ;  /* 0x0032c01801007387 */ /* 0x000fe80000100800 */
[----:B------:R0:W-:Y:S01]  /*b00e0*/  STL [R1+0x190], R3 ;  /* 0x0001900301007387 */ /* 0x0001e20000100800 */
[----:B------:R-:W-:Y:S01]  /*b00f0*/  LOP3.LUT R2, R2, 0xfffff7ff, RZ, 0xc0, !PT ;  /* 0xfffff7ff02027812 */ /* 0x000fe200078ec0ff */
[C---:B------:R-:W-:Y:S01]  /*b0100*/  VIADD R6, R57.reuse, 0xc2 ;  /* 0x000000c239067836 */ /* 0x040fe20000000000 */
[C---:B------:R-:W-:Y:S01]  /*b0110*/  IADD3 R5, PT, PT, R57.reuse, 0xc1, RZ ;  /* 0x000000c139057810 */ /* 0x040fe20007ffe0ff */
[----:B------:R-:W-:-:S02]  /*b0120*/  VIADD R4, R57, 0xc4 ;  /* 0x000000c439047836 */ /* 0x000fc40000000000 */
[----:B0-----:R-:W-:Y:S01]  /*b0130*/  VIADD R3, R3, UR20 ;  /* 0x0000001403037c36 */ /* 0x001fe20008000000 */
[----:B------:R-:W-:Y:S01]  /*b0140*/  @P3 LOP3.LUT R2, R2, 0x800, RZ, 0xfc, !PT ;  /* 0x0000080002023812 */ /* 0x000fe200078efcff */
[----:B------:R-:W2:Y:S02]  /*b0150*/  LDL.LU R16, [R1+0x7a4] ;  /* 0x0007a40001107983 */ /* 0x000ea40000300800 */
[----:B------:R-:W-:Y:S02]  /*b0160*/  VIADD R7, R3, UR6 ;  /* 0x0000000603077c36 */ /* 0x000fe40008000000 */
[----:B------:R-:W-:Y:S02]  /*b0170*/  IMAD.MOV.U32 R17, RZ, RZ, R6 ;  /* 0x000000ffff117224 */ /* 0x000fe400078e0006 */
[----:B------:R-:W-:Y:S01]  /*b0180*/  VIADD R6, R7, UR24 ;  /* 0x0000001807067c36 */ /* 0x000fe20008000000 */
[----:B------:R-:W-:Y:S01]  /*b0190*/  LOP3.LUT R2, R2, 0xffffefff, RZ, 0xc0, !PT ;  /* 0xffffefff02027812 */ /* 0x000fe200078ec0ff */
[----:B------:R-:W-:-:S02]  /*b01a0*/  IMAD.MOV.U32 R18, RZ, RZ, R5 ;  /* 0x000000ffff127224 */ /* 0x000fc400078e0005 */
[----:B----4-:R-:W-:Y:S01]  /*b01b0*/  VIADD R5, R6, UR26 ;  /* 0x0000001a06057c36 */ /* 0x010fe20008000000 */
[----:B------:R0:W-:Y:S01]  /*b01c0*/  STL [R1+0x18c], R3 ;  /* 0x00018c0301007387 */ /* 0x0001e20000100800 */
[----:B------:R-:W-:-:S03]  /*b01d0*/  @P2 LOP3.LUT R2, R2, 0x1000, RZ, 0xfc, !PT ;  /* 0x0000100002022812 */ /* 0x000fc600078efcff */
[----:B------:R-:W3:Y:S01]  /*b01e0*/  LDL.LU R20, [R1+0x7ac] ;  /* 0x0007ac0001147983 */ /* 0x000ee20000300800 */
[----:B------:R-:W-:Y:S01]  /*b01f0*/  LOP3.LUT R2, R2, 0xfffeffff, RZ, 0xc0, !PT ;  /* 0xfffeffff02027812 */ /* 0x000fe200078ec0ff */
[----:B0-----:R-:W-:Y:S02]  /*b0200*/  IMAD.MOV.U32 R3, RZ, RZ, R4 ;  /* 0x000000ffff037224 */ /* 0x001fe400078e0004 */
[----:B------:R-:W-:Y:S01]  /*b0210*/  VIADD R4, R5, UR28 ;  /* 0x0000001c05047c36 */ /* 0x000fe20008000000 */
[----:B------:R-:W-:-:S03]  /*b0220*/  @P1 LOP3.LUT R2, R2, 0x10000, RZ, 0xfc, !PT ;  /* 0x0001000002021812 */ /* 0x000fc600078efcff */
[----:B-1----:R-:W-:Y:S01]  /*b0230*/  VIADD R13, R4, UR30 ;  /* 0x0000001e040d7c36 */ /* 0x002fe20008000000 */
[----:B------:R-:W-:Y:S02]  /*b0240*/  ISETP.GE.AND P1, PT, R18, UR29, PT ;  /* 0x0000001d12007c0c */ /* 0x000fe4000bf26270 */
[----:B------:R-:W-:Y:S02]  /*b0250*/  R2UR.FILL UR29, R36 ;  /* 0x00000000241d72ca */ /* 0x000fe400004e0000 */
[----:B------:R0:W-:Y:S04]  /*b0260*/  STL [R1+0x194], R13 ;  /* 0x0001940d01007387 */ /* 0x0001e80000100800 */
[----:B------:R-:W4:Y:S01]  /*b0270*/  LDL.LU R36, [R1+0x32cc] ;  /* 0x0032cc0001247983 */ /* 0x000f220000300800 */
[----:B------:R-:W-:Y:S01]  /*b0280*/  LOP3.LUT R2, R2, 0xffffdfff, RZ, 0xc0, !PT ;  /* 0xffffdfff02027812 */ /* 0x000fe200078ec0ff */
[----:B------:R-:W-:-:S02]  /*b0290*/  VIADD R0, R57, 0xc3 ;  /* 0x000000c339007836 */ /* 0x000fc40000000000 */
[----:B------:R-:W3:Y:S01]  /*b02a0*/  LDL.LU R18, [R1+0xe4] ;  /* 0x0000e40001127983 */ /* 0x000ee20000300800 */
[----:B------:R-:W-:Y:S01]  /*b02b0*/  @P0 LOP3.LUT R2, R2, 0x2000, RZ, 0xfc, !PT ;  /* 0x0000200002020812 */ /* 0x000fe200078efcff */
[----:B------:R-:W-:-:S03]  /*b02c0*/  IMAD.MOV.U32 R15, RZ, RZ, R0 ;  /* 0x000000ffff0f7224 */ /* 0x000fc600078e0000 */
[----:B------:R-:W-:Y:S02]  /*b02d0*/  LOP3.LUT R2, R2, 0xffffbfff, RZ, 0xc0, !PT ;  /* 0xffffbfff02027812 */ /* 0x000fe400078ec0ff */
[----:B------:R-:W-:Y:S02]  /*b02e0*/  ISETP.GE.AND P0, PT, R17, UR27, PT ;  /* 0x0000001b11007c0c */ /* 0x000fe4000bf06270 */
[----:B------:R-:W-:Y:S01]  /*b02f0*/  @P1 LOP3.LUT R2, R2, 0x4000, RZ, 0xfc, !PT ;  /* 0x0000400002021812 */ /* 0x000fe200078efcff */
[----:B------:R-:W3:Y:S01]  /*b0300*/  LDL.LU R17, [R1+0x7b0] ;  /* 0x0007b00001117983 */ /* 0x000ee20000300800 */
[----:B------:R-:W-:Y:S02]  /*b0310*/  ISETP.GE.AND P1, PT, R15, UR25, PT ;  /* 0x000000190f007c0c */ /* 0x000fe4000bf26270 */
[----:B------:R-:W-:-:S07]  /*b0320*/  LOP3.LUT R2, R2, 0xffff7fff, RZ, 0xc0, !PT ;  /* 0xffff7fff02027812 */ /* 0x000fce00078ec0ff */
[----:B------:R-:W-:Y:S02]  /*b0330*/  @P0 LOP3.LUT R2, R2, 0x8000, RZ, 0xfc, !PT ;  /* 0x0000800002020812 */ /* 0x000fe400078efcff */
[----:B------:R-:W-:Y:S02]  /*b0340*/  ISETP.GE.AND P0, PT, R3, UR23, PT ;  /* 0x0000001703007c0c */ /* 0x000fe4000bf06270 */
[----:B--2---:R-:W-:Y:S02]  /*b0350*/  R2UR.FILL UR27, R16 ;  /* 0x00000000101b72ca */ /* 0x004fe400004e0000 */
[----:B------:R-:W2:Y:S01]  /*b0360*/  LDL.LU R16, [R1+0xdc] ;  /* 0x0000dc0001107983 */ /* 0x000ea20000300800 */
[----:B----4-:R-:W-:-:S03]  /*b0370*/  R2UR.FILL UR25, R36 ;  /* 0x00000000241972ca */ /* 0x010fc600004e0000 */
[----:B------:R-:W4:Y:S04]  /*b0380*/  LDL.LU R36, [R1+0x32c8] ;  /* 0x0032c80001247983 */ /* 0x000f280000300800 */
[----:B------:R-:W4:Y:S04]  /*b0390*/  LDL.LU R24, [R1+0x7b8] ;  /* 0x0007b80001187983 */ /* 0x000f280000300800 */
[----:B------:R-:W4:Y:S04]  /*b03a0*/  LDL.LU R15, [R1+0xd8] ;  /* 0x0000d800010f7983 */ /* 0x000f280000300800 */
[----:B------:R-:W4:Y:S04]  /*b03b0*/  LDL.LU R23, [R1+0x7bc] ;  /* 0x0007bc0001177983 */ /* 0x000f280000300800 */
[----:B------:R-:W4:Y:S04]  /*b03c0*/  LDL.LU R22, [R1+0xd4] ;  /* 0x0000d40001167983 */ /* 0x000f280000300800 */
[----:B0-----:R-:W4:Y:S04]  /*b03d0*/  LDL.LU R13, [R1+0x7c0] ;  /* 0x0007c000010d7983 */ /* 0x001f280000300800 */
[----:B------:R-:W4:Y:S04]  /*b03e0*/  LDL.LU R21, [R1+0xcc] ;  /* 0x0000cc0001157983 */ /* 0x000f280000300800 */
[----:B------:R-:W4:Y:S01]  /*b03f0*/  LDL.LU R3, [R1+0x7c4] ;  /* 0x0007c40001037983 */ /* 0x000f220000300800 */
[----:B------:R-:W-:Y:S01]  /*b0400*/  VIADD R26, R57, 0xc5 ;  /* 0x000000c5391a7836 */ /* 0x000fe20000000000 */
[----:B------:R-:W-:-:S02]  /*b0410*/  LOP3.LUT R2, R2, 0xfffdffff, RZ, 0xc0, !PT ;  /* 0xfffdffff02027812 */ /* 0x000fc400078ec0ff */
[----:B------:R-:W4:Y:S01]  /*b0420*/  LDL.LU R37, [R1+0xc8] ;  /* 0x0000c80001257983 */ /* 0x000f220000300800 */
[----:B------:R-:W-:Y:S01]  /*b0430*/  IMAD.MOV.U32 R19, RZ, RZ, R26 ;  /* 0x000000ffff137224 */ /* 0x000fe200078e001a */
[----:B---3--:R-:W-:Y:S02]  /*b0440*/  R2UR.FILL UR23, R20 ;  /* 0x00000000141772ca */ /* 0x008fe400004e0000 */
[----:B------:R-:W3:Y:S01]  /*b0450*/  LDL.LU R46, [R1+0x7cc] ;  /* 0x0007cc00012e7983 */ /* 0x000ee20000300800 */
[----:B------:R-:W-:-:S03]  /*b0460*/  @P1 LOP3.LUT R2, R2, 0x20000, RZ, 0xfc, !PT ;  /* 0x0002000002021812 */ /* 0x000fc600078efcff */
[----:B------:R-:W3:Y:S01]  /*b0470*/  LDL.LU R14, [R1+0xc4] ;  /* 0x0000c400010e7983 */ /* 0x000ee20000300800 */
[----:B------:R-:W-:-:S03]  /*b0480*/  ISETP.GE.AND P1, PT, R19, UR19, PT ;  /* 0x0000001313007c0c */ /* 0x000fc6000bf26270 */
[----:B------:R-:W3:Y:S04]  /*b0490*/  LDL.LU R61, [R1+0x7c8] ;  /* 0x0007c800013d7983 */ /* 0x000ee80000300800 */
[----:B------:R-:W3:Y:S04]  /*b04a0*/  LDL.LU R20, [R1+0xc0] ;  /* 0x0000c00001147983 */ /* 0x000ee80000300800 */
[----:B------:R-:W3:Y:S01]  /*b04b0*/  LDL.LU R19, [R1+0xbc] ;  /* 0x0000bc0001137983 */ /* 0x000ee20000300800 */
[----:B------:R-:W-:-:S04]  /*b04c0*/  LOP3.LUT R2, R2, 0xfffbffff, RZ, 0xc0, !PT ;  /* 0xfffbffff02027812 */ /* 0x000fc800078ec0ff */
[----:B------:R-:W-:Y:S02]  /*b04d0*/  @P0 LOP3.LUT R2, R2, 0x40000, RZ, 0xfc, !PT ;  /* 0x0004000002020812 */ /* 0x000fe400078efcff */
[----:B------:R-:W-:Y:S02]  /*b04e0*/  ISETP.GE.AND P0, PT, R18, UR21, PT ;  /* 0x0000001512007c0c */ /* 0x000fe4000bf06270 */
[----:B------:R-:W-:Y:S02]  /*b04f0*/  R2UR.FILL UR21, R17 ;  /* 0x00000000111572ca */ /* 0x000fe400004e0000 */
[----:B------:R-:W-:Y:S02]  /*b0500*/  R2UR.FILL UR15, R60 ;  /* 0x000000003c0f72ca */ /* 0x000fe400004e0000 */
[----:B--2---:R-:W-:Y:S02]  /*b0510*/  ISETP.GE.AND P5, PT, R16, UR17, PT ;  /* 0x0000001110007c0c */ /* 0x004fe4000bfa6270 */
[----:B----4-:R-:W-:-:S02]  /*b0520*/  R2UR.FILL UR19, R36 ;  /* 0x00000000241372ca */ /* 0x010fc400004e0000 */
[----:B------:R-:W2:Y:S04]  /*b0530*/  LDL.LU R36, [R1+0x32c4] ;  /* 0x0032c40001247983 */ /* 0x000ea80000300800 */
[----:B------:R-:W4:Y:S04]  /*b0540*/  LDL.LU R18, [R1+0xb4] ;  /* 0x0000b40001127983 */ /* 0x000f280000300800 */
[----:B------:R-:W4:Y:S04]  /*b0550*/  LDL.LU R17, [R1+0xb0] ;  /* 0x0000b00001117983 */ /* 0x000f280000300800 */
[----:B------:R-:W4:Y:S01]  /*b0560*/  LDL.LU R16, [R1+0xac] ;  /* 0x0000ac0001107983 */ /* 0x000f220000300800 */
[----:B------:R-:W-:-:S02]  /*b0570*/  R2UR.FILL UR17, R24 ;  /* 0x00000000181172ca */ /* 0x000fc400004e0000 */
[----:B------:R-:W-:Y:S01]  /*b0580*/  ISETP.GE.AND P4, PT, R15, UR15, PT ;  /* 0x0000000f0f007c0c */ /* 0x000fe2000bf86270 */
[----:B------:R-:W4:Y:S01]  /*b0590*/  LDL.LU R24, [R1+0x32c0] ;  /* 0x0032c00001187983 */ /* 0x000f220000300800 */
[----:B------:R-:W-:Y:S02]  /*b05a0*/  R2UR.FILL UR15, R23 ;  /* 0x00000000170f72ca */ /* 0x000fe400004e0000 */
[----:B------:R-:W-:Y:S01]  /*b05b0*/  ISETP.GE.AND P3, PT, R22, UR13, PT ;  /* 0x0000000d16007c0c */ /* 0x000fe2000bf66270 */
[----:B------:R-:W4:Y:S01]  /*b05c0*/  LDL.LU R15, [R1+0xa4] ;  /* 0x0000a400010f7983 */ /* 0x000f220000300800 */
[----:B------:R-:W-:-:S03]  /*b05d0*/  R2UR.FILL UR13, R13 ;  /* 0x000000000d0d72ca */ /* 0x000fc600004e0000 */
[----:B------:R-:W4:Y:S01]  /*b05e0*/  LDL.LU R23, [R1+0x32bc] ;  /* 0x0032bc0001177983 */ /* 0x000f220000300800 */
[----:B------:R-:W-:-:S03]  /*b05f0*/  ISETP.GE.AND P2, PT, R21, UR11, PT ;  /* 0x0000000b15007c0c */ /* 0x000fc6000bf46270 */
[----:B------:R-:W4:Y:S01]  /*b0600*/  LDL.LU R22, [R1+0x32b8] ;  /* 0x0032b80001167983 */ /* 0x000f220000300800 */
[----:B------:R-:W-:-:S03]  /*b0610*/  R2UR.FILL UR11, R3 ;  /* 0x00000000030b72ca */ /* 0x000fc600004e0000 */
[----:B------:R-:W4:Y:S04]  /*b0620*/  LDL.LU R13, [R1+0x32b4] ;  /* 0x0032b400010d7983 */ /* 0x000f280000300800 */
[----:B------:R-:W4:Y:S04]  /*b0630*/  LDL.LU R21, [R1+0x32b0] ;  /* 0x0032b00001157983 */ /* 0x000f280000300800 */
[----:B------:R-:W4:Y:S01]  /*b0640*/  LDL.LU R3, [R1+0x32ac] ;  /* 0x0032ac0001037983 */ /* 0x000f220000300800 */
[----:B------:R-:W-:-:S04]  /*b0650*/  LOP3.LUT R2, R2, 0xfff7ffff, RZ, 0xc0, !PT ;  /* 0xfff7ffff02027812 */ /* 0x000fc800078ec0ff */
[----:B------:R-:W-:Y:S02]  /*b0660*/  @P1 LOP3.LUT R2, R2, 0x80000, RZ, 0xfc, !PT ;  /* 0x0008000002021812 */ /* 0x000fe400078efcff */
[----:B---3--:R-:W-:Y:S02]  /*b0670*/  ISETP.GE.AND P6, PT, R20, UR62, PT ;  /* 0x0000003e14007c0c */ /* 0x008fe4000bfc6270 */
[----:B------:R-:W-:-:S04]  /*b0680*/  LOP3.LUT R2, R2, 0xffefffff, RZ, 0xc0, !PT ;  /* 0xffefffff02027812 */ /* 0x000fc800078ec0ff */
[----:B------:R-:W-:-:S04]  /*b0690*/  @P0 LOP3.LUT R2, R2, 0x100000, RZ, 0xfc, !PT ;  /* 0x0010000002020812 */ /* 0x000fc800078efcff */
[----:B------:R-:W-:-:S04]  /*b06a0*/  LOP3.LUT R2, R2, 0xf7ffffff, RZ, 0xc0, !PT ;  /* 0xf7ffffff02027812 */ /* 0x000fc800078ec0ff */
[----:B------:R-:W-:-:S04]  /*b06b0*/  @P6 LOP3.LUT R2, R2, 0x8000000, RZ, 0xfc, !PT ;  /* 0x0800000002026812 */ /* 0x000fc800078efcff */
[----:B------:R-:W-:Y:S02]  /*b06c0*/  LOP3.LUT R2, R2, 0xefffffff, RZ, 0xc0, !PT ;  /* 0xefffffff02027812 */ /* 0x000fe400078ec0ff */
[----:B------:R-:W-:Y:S02]  /*b06d0*/  ISETP.GE.AND P1, PT, R37, UR7, PT ;  /* 0x0000000725007c0c */ /* 0x000fe4000bf26270 */
[----:B------:R-:W-:Y:S01]  /*b06e0*/  R2UR.FILL UR7, R46 ;  /* 0x000000002e0772ca */ /* 0x000fe200004e0000 */
[----:B------:R-:W3:Y:S01]  /*b06f0*/  LDL.LU R37, [R1+0x9c] ;  /* 0x00009c0001257983 */ /* 0x000ee20000300800 */
[----:B------:R-:W-:Y:S02]  /*b0700*/  ISETP.GE.AND P0, PT, R14, UR9, PT ;  /* 0x000000090e007c0c */ /* 0x000fe4000bf06270 */
[----:B------:R-:W-:Y:S01]  /*b0710*/  R2UR.FILL UR9, R61 ;  /* 0x000000003d0972ca */ /* 0x000fe200004e0000 */
[----:B------:R-:W3:Y:S04]  /*b0720*/  LDL.LU R46, [R1+0x98] ;  /* 0x00009800012e7983 */ /* 0x000ee80000300800 */
[----:B------:R-:W3:Y:S04]  /*b0730*/  LDL.LU R14, [R1+0x94] ;  /* 0x00009400010e7983 */ /* 0x000ee80000300800 */
[----:B------:R-:W3:Y:S04]  /*b0740*/  LDL.LU R61, [R1+0x8c] ;  /* 0x00008c00013d7983 */ /* 0x000ee80000300800 */
[----:B------:R-:W3:Y:S01]  /*b0750*/  LDL.LU R20, [R1+0x88] ;  /* 0x0000880001147983 */ /* 0x000ee20000300800 */
[----:B--2---:R-:W-:-:S04]  /*b0760*/  LOP3.LUT R36, R36, 0xfffffeff, RZ, 0xc0, !PT ;  /* 0xfffffeff24247812 */ /* 0x004fc800078ec0ff */
[----:B------:R-:W-:Y:S02]  /*b0770*/  @P5 LOP3.LUT R36, R36, 0x100, RZ, 0xfc, !PT ;  /* 0x0000010024245812 */ /* 0x000fe400078efcff */
[----:B------:R-:W-:Y:S02]  /*b0780*/  ISETP.GE.AND P5, PT, R19, UR60, PT ;  /* 0x0000003c13007c0c */ /* 0x000fe4000bfa6270 */
[----:B----4-:R-:W-:Y:S01]  /*b0790*/  ISETP.GE.AND P6, PT, R18, UR58, PT ;  /* 0x0000003a12007c0c */ /* 0x010fe2000bfc6270 */
[----:B------:R-:W2:Y:S04]  /*b07a0*/  LDL.LU R19, [R1+0x84] ;  /* 0x0000840001137983 */ /* 0x000ea80000300800 */
[----:B------:R-:W4:Y:S06]  /*b07b0*/  LDL.LU R18, [R1+0x7c] ;  /* 0x00007c0001127983 */ /* 0x000f2c0000300800 */
[----:B------:R-:W-:-:S02]  /*b07c0*/  @P5 LOP3.LUT R2, R2, 0x10000000, RZ, 0xfc, !PT ;  /* 0x1000000002025812 */ /* 0x000fc400078efcff */
[----:B------:R-:W-:Y:S02]  /*b07d0*/  ISETP.GE.AND P5, PT, R17, UR56, PT ;  /* 0x0000003811007c0c */ /* 0x000fe4000bfa6270 */
[----:B------:R-:W-:Y:S01]  /*b07e0*/  LOP3.LUT R2, R2, 0xdfffffff, RZ, 0xc0, !PT ;  /* 0xdfffffff02027812 */ /* 0x000fe200078ec0ff */
[----:B------:R-:W2:Y:S03]  /*b07f0*/  LDL.LU R17, [R1+0x78] ;  /* 0x0000780001117983 */ /* 0x000ea60000300800 */
[----:B------:R-:W-:Y:S02]  /*b0800*/  @P6 LOP3.LUT R2, R2, 0x20000000, RZ, 0xfc, !PT ;  /* 0x2000000002026812 */ /* 0x000fe400078efcff */
[----:B------:R-:W-:Y:S02]  /*b0810*/  ISETP.GE.AND P6, PT, R16, UR54, PT ;  /* 0x0000003610007c0c */ /* 0x000fe4000bfc6270 */
[----:B------:R-:W-:Y:S01]  /*b0820*/  LOP3.LUT R2, R2, 0xbfffffff, RZ, 0xc0, !PT ;  /* 0xbfffffff02027812 */ /* 0x000fe200078ec0ff */
[----:B------:R-:W2:Y:S03]  /*b0830*/  LDL.LU R16, [R1+0x74] ;  /* 0x0000740001107983 */ /* 0x000ea60000300800 */
[----:B------:R-:W-:-:S04]  /*b0840*/  @P5 LOP3.LUT R2, R2, 0x40000000, RZ, 0xfc, !PT ;  /* 0x4000000002025812 */ /* 0x000fc800078efcff */
[----:B------:R-:W-:Y:S02]  /*b0850*/  LOP3.LUT R2, R2, 0x7fffffff, RZ, 0xc0, !PT ;  /* 0x7fffffff02027812 */ /* 0x000fe400078ec0ff */
[----:B------:R-:W-:Y:S02]  /*b0860*/  ISETP.GE.AND P5, PT, R15, UR52, PT ;  /* 0x000000340f007c0c */ /* 0x000fe4000bfa6270 */
[----:B------:R-:W-:Y:S01]  /*b0870*/  @P6 LOP3.LUT R2, R2, 0x80000000, RZ, 0xfc, !PT ;  /* 0x8000000002026812 */ /* 0x000fe200078efcff */
[----:B------:R-:W2:Y:S01]  /*b0880*/  LDL.LU R15, [R1+0x6c] ;  /* 0x00006c00010f7983 */ /* 0x000ea20000300800 */
[----:B------:R-:W-:-:S03]  /*b0890*/  ISETP.GE.AND P6, PT, R3, UR50, PT ;  /* 0x0000003203007c0c */ /* 0x000fc6000bfc6270 */
[----:B------:R-:W2:Y:S02]  /*b08a0*/  LDL.LU R3, [R1+0x32a8] ;  /* 0x0032a80001037983 */ /* 0x000ea40000300800 */
[----:B--2---:R-:W-:-:S04]  /*b08b0*/  LOP3.LUT R3, R3, 0xfffffffe, RZ, 0xc0, !PT ;  /* 0xfffffffe03037812 */ /* 0x004fc800078ec0ff */
[----:B------:R-:W-:Y:S02]  /*b08c0*/  @P5 LOP3.LUT R3, R3, 0x1, RZ, 0xfc, !PT ;  /* 0x0000000103035812 */ /* 0x000fe400078efcff */
[----:B---3--:R-:W-:Y:S02]  /*b08d0*/  ISETP.GE.AND P5, PT, R37, UR48, PT ;  /* 0x0000003025007c0c */ /* 0x008fe4000bfa6270 */
[----:B------:R-:W-:Y:S01]  /*b08e0*/  LOP3.LUT R3, R3, 0xfffffffd, RZ, 0xc0, !PT ;  /* 0xfffffffd03037812 */ /* 0x000fe200078ec0ff */
[----:B------:R-:W2:Y:S03]  /*b08f0*/  LDL.LU R37, [R1+0x32a4] ;  /* 0x0032a40001257983 */ /* 0x000ea60000300800 */
[----:B------:R-:W-:Y:S02]  /*b0900*/  @P6 LOP3.LUT R3, R3, 0x2, RZ, 0xfc, !PT ;  /* 0x0000000203036812 */ /* 0x000fe400078efcff */
[----:B------:R-:W-:-:S02]  /*b0910*/  ISETP.GE.AND P6, PT, R46, UR63, PT ;  /* 0x0000003f2e007c0c */ /* 0x000fc4000bfc6270 */
[----:B------:R-:W-:Y:S01]  /*b0920*/  LOP3.LUT R3, R3, 0xfffffffb, RZ, 0xc0, !PT ;  /* 0xfffffffb03037812 */ /* 0x000fe200078ec0ff */
[----:B------:R-:W3:Y:S03]  /*b0930*/  LDL.LU R46, [R1+0x32a0] ;  /* 0x0032a000012e7983 */ /* 0x000ee60000300800 */
[----:B------:R-:W-:Y:S02]  /*b0940*/  @P5 LOP3.LUT R3, R3, 0x4, RZ, 0xfc, !PT ;  /* 0x0000000403035812 */ /* 0x000fe400078efcff */
[----:B------:R-:W-:Y:S02]  /*b0950*/  ISETP.GE.AND P5, PT, R14, UR61, PT ;  /* 0x0000003d0e007c0c */ /* 0x000fe4000bfa6270 */
[----:B------:R-:W-:Y:S01]  /*b0960*/  LOP3.LUT R3, R3, 0xfffffff7, RZ, 0xc0, !PT ;  /* 0xfffffff703037812 */ /* 0x000fe200078ec0ff */
[----:B------:R-:W2:Y:S03]  /*b0970*/  LDL.LU R14, [R1+0x329c] ;  /* 0x00329c00010e7983 */ /* 0x000ea60000300800 */
        /* <DEDUP_REMOVED lines=13> */
[----:B----4-:R-:W-:Y:S02]  /*b0a50*/  ISETP.GE.AND P5, PT, R18, UR53, PT ;  /* 0x0000003512007c0c */ /* 0x010fe4000bfa6270 */
[----:B------:R-:W-:Y:S01]  /*b0a60*/  LOP3.LUT R3, R3, 0xffffff7f, RZ, 0xc0, !PT ;  /* 0xffffff7f03037812 */ /* 0x000fe200078ec0ff */
[----:B------:R-:W4:Y:S03]  /*b0a70*/  LDL.LU R18, [R1+0x328c] ;  /* 0x00328c0001127983 */ /* 0x000f260000300800 */
[----:B------:R-:W-:-:S02]  /*b0a80*/  @P6 LOP3.LUT R3, R3, 0x80, RZ, 0xfc, !PT ;  /* 0x0000008003036812 */ /* 0x000fc400078efcff */
        /* <DEDUP_REMOVED lines=9> */
[----:B------:R-:W2:Y:S01]  /*b0b20*/  LDL.LU R15, [R1+0x3280] ;  /* 0x00328000010f7983 */ /* 0x000ea20000300800 */
[----:B------:R-:W-:-:S05]  /*b0b30*/  LOP3.LUT R3, R3, 0xfffffbff, RZ, 0xc0, !PT ;  /* 0xfffffbff03037812 */ /* 0x000fca00078ec0ff */
[----:B------:R-:W-:-:S04]  /*b0b40*/  @P5 LOP3.LUT R3, R3, 0x400, RZ, 0xfc, !PT ;  /* 0x0000040003035812 */ /* 0x000fc800078efcff */
[----:B------:R-:W-:-:S04]  /*b0b50*/  LOP3.LUT R3, R3, 0xfffff7ff, RZ, 0xc0, !PT ;  /* 0xfffff7ff03037812 */ /* 0x000fc800078ec0ff */
[----:B------:R-:W-:-:S04]  /*b0b60*/  @P6 LOP3.LUT R3, R3, 0x800, RZ, 0xfc, !PT ;  /* 0x0000080003036812 */ /* 0x000fc800078efcff */
[----:B------:R-:W-:Y:S01]  /*b0b70*/  LOP3.LUT R3, R3, 0xffffefff, RZ, 0xc0, !PT ;  /* 0xffffefff03037812 */ /* 0x000fe200078ec0ff */
[C---:B------:R-:W-:Y:S02]  /*b0b80*/  VIADD R34, R57.reuse, 0xeb ;  /* 0x000000eb39227836 */ /* 0x040fe40000000000 */
[C---:B------:R-:W-:Y:S02]  /*b0b90*/  VIADD R33, R57.reuse, 0xec ;  /* 0x000000ec39217836 */ /* 0x040fe40000000000 */
[C---:B------:R-:W-:Y:S02]  /*b0ba0*/  VIADD R25, R57.reuse, 0xed ;  /* 0x000000ed39197836 */ /* 0x040fe40000000000 */
[C---:B------:R-:W-:Y:S02]  /*b0bb0*/  VIADD R28, R57.reuse, 0xee ;  /* 0x000000ee391c7836 */ /* 0x040fe40000000000 */
[C---:B------:R-:W-:Y:S02]  /*b0bc0*/  VIADD R29, R57.reuse, 0xef ;  /* 0x000000ef391d7836 */ /* 0x040fe40000000000 */
[----:B------:R-:W-:-:S02]  /*b0bd0*/  VIADD R30, R57, 0xf0 ;  /* 0x000000f0391e7836 */ /* 0x000fc40000000000 */
[C---:B------:R-:W-:Y:S02]  /*b0be0*/  VIADD R31, R57.reuse, 0xf1 ;  /* 0x000000f1391f7836 */ /* 0x040fe40000000000 */
[C---:B------:R-:W-:Y:S02]  /*b0bf0*/  VIADD R32, R57.reuse, 0xb2 ;  /* 0x000000b239207836 */ /* 0x040fe40000000000 */
[C---:B------:R-:W-:Y:S01]  /*b0c00*/  VIADD R35, R57.reuse, 0xb3 ;  /* 0x000000b339237836 */ /* 0x040fe20000000000 */
[----:B------:R-:W-:Y:S01]  /*b0c10*/  LOP3.LUT R2, R2, 0xfffffffb, RZ, 0xc0, !PT ;  /* 0xfffffffb02027812 */ /* 0x000fe200078ec0ff */
[C---:B------:R-:W-:Y:S02]  /*b0c20*/  VIADD R38, R57.reuse, 0xb4 ;  /* 0x000000b439267836 */ /* 0x040fe40000000000 */
[C---:B------:R-:W-:Y:S02]  /*b0c30*/  VIADD R40, R57.reuse, 0xb6 ;  /* 0x000000b639287836 */ /* 0x040fe40000000000 */
[----:B------:R-:W-:-:S02]  /*b0c40*/  VIADD R41, R57, 0xb7 ;  /* 0x000000b739297836 */ /* 0x000fc40000000000 */
[C---:B------:R-:W-:Y:S02]  /*b0c50*/  VIADD R42, R57.reuse, 0xb8 ;  /* 0x000000b8392a7836 */ /* 0x040fe40000000000 */
[C---:B------:R-:W-:Y:S02]  /*b0c60*/  VIADD R43, R57.reuse, 0xb9 ;  /* 0x000000b9392b7836 */ /* 0x040fe40000000000 */
[C---:B------:R-:W-:Y:S02]  /*b0c70*/  VIADD R39, R57.reuse, 0xb5 ;  /* 0x000000b539277836 */ /* 0x040fe40000000000 */
[----:B------:R-:W-:Y:S01]  /*b0c80*/  VIADD R0, R57, 0xf2 ;  /* 0x000000f239007836 */ /* 0x000fe20000000000 */
[----:B--2---:R-:W-:Y:S02]  /*b0c90*/  ISETP.GE.AND P5, PT, R15, UR45, PT ;  /* 0x0000002d0f007c0c */ /* 0x004fe4000bfa6270 */
[----:B------:R-:W-:Y:S01]  /*b0ca0*/  ISETP.GE.AND P6, PT, R16, UR43, PT ;  /* 0x0000002b10007c0c */ /* 0x000fe2000bfc6270 */
[----:B------:R-:W2:Y:S04]  /*b0cb0*/  LDL.LU R15, [R1+0x327c] ;  /* 0x00327c00010f7983 */ /* 0x000ea80000300800 */
[----:B------:R-:W2:Y:S06]  /*b0cc0*/  LDL.LU R16, [R1+0x3278] ;  /* 0x0032780001107983 */ /* 0x000eac0000300800 */
        /* <DEDUP_REMOVED lines=21> */
[----:B---3--:R-:W-:Y:S02]  /*b0e20*/  ISETP.GE.AND P6, PT, R46, UR31, PT ;  /* 0x0000001f2e007c0c */ /* 0x008fe4000bfc6270 */
[----:B------:R-:W-:Y:S01]  /*b0e30*/  LOP3.LUT R3, R3, 0xfffbffff, RZ, 0xc0, !PT ;  /* 0xfffbffff03037812 */ /* 0x000fe200078ec0ff */
[----:B------:R-:W3:Y:S03]  /*b0e40*/  LDL.LU R46, [R1+0x3260] ;  /* 0x00326000012e7983 */ /* 0x000ee60000300800 */
        /* <DEDUP_REMOVED lines=54> */
[----:B------:R-:W2:Y:S03]  /*b11b0*/  LDL.LU R35, [R1+0x3228] ;  /* 0x0032280001237983 */ /* 0x000ea60000300800 */
[----:B------:R-:W-:-:S02]  /*b11c0*/  @P5 LOP3.LUT R2, R2, 0x4, RZ, 0xfc, !PT ;  /* 0x0000000402025812 */ /* 0x000fc400078efcff */
[----:B------:R-:W-:Y:S02]  /*b11d0*/  ISETP.GE.AND P5, PT, R38, UR42, PT ;  /* 0x0000002a26007c0c */ /* 0x000fe4000bfa6270 */
[----:B------:R-:W-:Y:S01]  /*b11e0*/  LOP3.LUT R2, R2, 0xfffffffd, RZ, 0xc0, !PT ;  /* 0xfffffffd02027812 */ /* 0x000fe200078ec0ff */
[----:B------:R-:W2:Y:S03]  /*b11f0*/  LDL.LU R38, [R1+0x3224] ;  /* 0x0032240001267983 */ /* 0x000ea60000300800 */
[----:B------:R-:W-:-:S04]  /*b1200*/  @P6 LOP3.LUT R2, R2, 0x2, RZ, 0xfc, !PT ;  /* 0x0000000202026812 */ /* 0x000fc800078efcff */
[----:B------:R-:W-:-:S04]  /*b1210*/  LOP3.LUT R2, R2, 0xfffffffe, RZ, 0xc0, !PT ;  /* 0xfffffffe02027812 */ /* 0x000fc800078ec0ff */
[----:B------:R-:W-:Y:S02]  /*b1220*/  @P5 LOP3.LUT R2, R2, 0x1, RZ, 0xfc, !PT ;  /* 0x0000000102025812 */ /* 0x000fe400078efcff */
[----:B------:R-:W-:Y:S02]  /*b1230*/  ISETP.GE.AND P5, PT, R40, UR38, PT ;  /* 0x0000002628007c0c */ /* 0x000fe4000bfa6270 */
[----:B------:R-:W-:-:S11]  /*b1240*/  LOP3.LUT R2, R2, 0xffffffef, RZ, 0xc0, !PT ;  /* 0xffffffef02027812 */ /* 0x000fd600078ec0ff */
        /* <DEDUP_REMOVED lines=8> */
[----:B------:R-:W-:Y:S02]  /*b12d0*/  ISETP.GE.AND P6, PT, R39, UR40, PT ;  /* 0x0000002827007c0c */ /* 0x000fe4000bfc6270 */
[----:B------:R-:W-:Y:S01]  /*b12e0*/  LOP3.LUT R2, R2, 0xffffffbf, RZ, 0xc0, !PT ;  /* 0xffffffbf02027812 */ /* 0x000fe200078ec0ff */
[----:B------:R-:W2:Y:S04]  /*b12f0*/  LDL.LU R39, [R1+0x3220] ;  /* 0x0032200001277983 */ /* 0x000ea80000300800 */
[----:B------:R-:W2:Y:S04]  /*b1300*/  LDL.LU R40, [R1+0x321c] ;  /* 0x00321c0001287983 */ /* 0x000ea80000300800 */
[----:B------:R-:W2:Y:S01]  /*b1310*/  LDL.LU R41, [R1+0x3218] ;  /* 0x0032180001297983 */ /* 0x000ea20000300800 */
[----:B------:R-:W-:-:S02]  /*b1320*/  @P5 LOP3.LUT R2, R2, 0x40, RZ, 0xfc, !PT ;  /* 0x0000004002025812 */ /* 0x000fc400078efcff */
[----:B------:R-:W-:Y:S01]  /*b1330*/  ISETP.GE.AND P5, PT, R0, UR5, PT ;  /* 0x0000000500007c0c */ /* 0x000fe2000bfa6270 */
[----:B------:R-:W2:Y:S04]  /*b1340*/  LDL.LU R42, [R1+0x3214] ;  /* 0x00321400012a7983 */ /* 0x000ea80000300800 */
[----:B------:R-:W2:Y:S04]  /*b1350*/  LDL.LU R43, [R1+0x3210] ;  /* 0x00321000012b7983 */ /* 0x000ea80000300800 */
[----:B------:R-:W2:Y:S01]  /*b1360*/  LDL.LU R0, [R1+0x320c] ;  /* 0x00320c0001007983 */ /* 0x000ea20000300800 */
[----:B------:R-:W-:-:S02]  /*b1370*/  LOP3.LUT R36, R36, 0xfffffffe, RZ, 0xc0, !PT ;  /* 0xfffffffe24247812 */ /* 0x000fc400078ec0ff */
[C---:B------:R-:W-:Y:S02]  /*b1380*/  IADD3 R60, PT, PT, R57.reuse, 0xf3, RZ ;  /* 0x000000f3393c7810 */ /* 0x040fe40007ffe0ff */
[----:B------:R-:W-:Y:S02]  /*b1390*/  @P5 LOP3.LUT R36, R36, 0x1, RZ, 0xfc, !PT ;  /* 0x0000000124245812 */ /* 0x000fe400078efcff */
[----:B------:R-:W-:Y:S01]  /*b13a0*/  ISETP.GE.AND P5, PT, R60, UR5, PT ;  /* 0x000000053c007c0c */ /* 0x000fe2000bfa6270 */
[C---:B------:R-:W-:Y:S01]  /*b13b0*/  VIADD R59, R57.reuse, 0xf4 ;  /* 0x000000f4393b7836 */ /* 0x040fe20000000000 */
[----:B------:R-:W-:Y:S01]  /*b13c0*/  LOP3.LUT R36, R36, 0xfffffffd, RZ, 0xc0, !PT ;  /* 0xfffffffd24247812 */ /* 0x000fe200078ec0ff */
[----:B------:R-:W-:-:S10]  /*b13d0*/  VIADD R58, R57, 0xf5 ;  /* 0x000000f5393a7836 */ /* 0x000fd40000000000 */
[----:B------:R-:W-:Y:S02]  /*b13e0*/  @P5 LOP3.LUT R36, R36, 0x2, RZ, 0xfc, !PT ;  /* 0x0000000224245812 */ /* 0x000fe400078efcff */
[----:B------:R-:W-:Y:S02]  /*b13f0*/  ISETP.GE.AND P5, PT, R59, UR5, PT ;  /* 0x000000053b007c0c */ /* 0x000fe4000bfa6270 */
        /* <DEDUP_REMOVED lines=40> */
[----:B------:R-:W-:-:S11]  /*b1680*/  LOP3.LUT R2, R2, 0xffbfffff, RZ, 0xc0, !PT ;  /* 0xffbfffff02027812 */ /* 0x000fd600078ec0ff */
[----:B------:R-:W-:Y:S02]  /*b1690*/  @P5 LOP3.LUT R2, R2, 0x400000, RZ, 0xfc, !PT ;  /* 0x0040000002025812 */ /* 0x000fe400078efcff */
[----:B------:R-:W-:Y:S02]  /*b16a0*/  ISETP.GE.AND P5, PT, R57, UR5, PT ;  /* 0x0000000539007c0c */ /* 0x000fe4000bfa6270 */
[----:B------:R-:W-:Y:S01]  /*b16b0*/  LOP3.LUT R2, R2, 0xffdfffff, RZ, 0xc0, !PT ;  /* 0xffdfffff02027812 */ /* 0x000fe200078ec0ff */
[----:B------:R-:W-:-:S10]  /*b16c0*/  IMAD.WIDE R26, R47, 0x2, R44 ;  /* 0x000000022f1a7825 */ /* 0x000fd400078e022c */
[----:B------:R-:W-:Y:S02]  /*b16d0*/  @P5 LOP3.LUT R2, R2, 0x200000, RZ, 0xfc, !PT ;  /* 0x0020000002025812 */ /* 0x000fe400078efcff */
[----:B------:R-:W-:Y:S01]  /*b16e0*/  LOP3.LUT P5, RZ, R36, 0x100, RZ, 0xc0, !PT ;  /* 0x0000010024ff7812 */ /* 0x000fe200078ac0ff */
[----:B------:R0:W-:Y:S04]  /*b16f0*/  STL [R1+0x3220], R8 ;  /* 0x0032200801007387 */ /* 0x0001e80000100800 */
[----:B0-----:R-:W3:Y:S04]  /*b1700*/  LDL.LU R8, [R1+0x4f4] ;  /* 0x0004f40001087983 */ /* 0x001ee80000300800 */
[----:B--2---:R0:W-:Y:S04]  /*b1710*/  STL [R1+0x321c], R0 ;  /* 0x00321c0001007387 */ /* 0x0041e80000100800 */
[----:B0-----:R-:W2:Y:S04]  /*b1720*/  LDL.LU R0, [R1+0x504] ;  /* 0x0005040001007983 */ /* 0x001ea80000300800 */
[----:B------:R-:W2:Y:S04]  /*b1730*/  LDL.LU R54, [R1+0x4fc] ;  /* 0x0004fc0001367983 */ /* 0x000ea80000300800 */
[----:B------:R-:W2:Y:S04]  /*b1740*/  LDL.LU R56, [R1+0x50c] ;  /* 0x00050c0001387983 */ /* 0x000ea80000300800 */
[----:B------:R-:W2:Y:S04]  /*b1750*/  LDL.LU R59, [R1+0x51c] ;  /* 0x00051c00013b7983 */ /* 0x000ea80000300800 */
[----:B------:R-:W2:Y:S04]  /*b1760*/  LDL.LU R60, [R1+0x52c] ;  /* 0x00052c00013c7983 */ /* 0x000ea80000300800 */
        /* <DEDUP_REMOVED lines=8> */
[----:B------:R-:W2:Y:S04]  /*b17f0*/  LDL.LU R57, [R1+0x19fc] ;  /* 0x0019fc0001397983 */ /* 0x000ea80000300800 */
[----:B------:R-:W4:Y:S04]  /*b1800*/  LDL.LU R53, [R1+0x1a00] ;  /* 0x001a000001357983 */ /* 0x000f280000300800 */
[----:B------:R-:W4:Y:S04]  /*b1810*/  LDL.LU R55, [R1+0x1a04] ;  /* 0x001a040001377983 */ /* 0x000f280000300800 */
[----:B------:R-:W4:Y:S01]  /*b1820*/  LDL.LU R58, [R1+0x1a08] ;  /* 0x001a0800013a7983 */ /* 0x000f220000300800 */
[----:B------:R-:W-:-:S02]  /*b1830*/  P2R R52, PR, RZ, 0x1 ;  /* 0x00000001ff347803 */ /* 0x000fc40000000000 */
[C---:B------:R-:W-:Y:S02]  /*b1840*/  LOP3.LUT P0, RZ, R2.reuse, 0x4, RZ, 0xc0, !PT ;  /* 0x0000000402ff7812 */ /* 0x040fe4000780c0ff */
[----:B------:R-:W-:Y:S02]  /*b1850*/  P2R R48, PR, RZ, 0x8 ;  /* 0x00000008ff307803 */ /* 0x000fe40000000000 */
[----:B------:R-:W-:Y:S02]  /*b1860*/  P2R R51, PR, RZ, 0x2 ;  /* 0x00000002ff337803 */ /* 0x000fe40000000000 */
[C---:B------:R-:W-:Y:S02]  /*b1870*/  LOP3.LUT P1, RZ, R2.reuse, 0x2, RZ, 0xc0, !PT ;  /* 0x0000000202ff7812 */ /* 0x040fe4000782c0ff */
[----:B------:R-:W-:Y:S02]  /*b1880*/  P2R R50, PR, RZ, 0x4 ;  /* 0x00000004ff327803 */ /* 0x000fe40000000000 */
[----:B------:R-:W-:-:S02]  /*b1890*/  LOP3.LUT P2, RZ, R2, 0x1, RZ, 0xc0, !PT ;  /* 0x0000000102ff7812 */ /* 0x000fc4000784c0ff */
[----:B---3--:R-:W-:Y:S02]  /*b18a0*/  PRMT R49, R8, 0x7632, R49 ;  /* 0x0000763208317816 */ /* 0x008fe40000000031 */
[----:B--2---:R-:W-:-:S13]  /*b18b0*/  ISETP.LT.AND P3, PT, R57, UR4, !P0 ;  /* 0x0000000439007c0c */ /* 0x004fda000c761270 */
[----:B------:R0:W-:Y:S01]  /*b18c0*/  @P3 STG.E.U16 desc[UR66][R26.64], R8 ;  /* 0x000000081a003986 */ /* 0x0001e2000c101542 */
[----:B----4-:R-:W-:Y:S01]  /*b18d0*/  ISETP.LT.AND P3, PT, R53, UR4, !P0 ;  /* 0x0000000435007c0c */ /* 0x010fe2000c761270 */
[----:B0-----:R-:W-:Y:S02]  /*b18e0*/  IMAD.WIDE R26, R47, 0x2, R42 ;  /* 0x000000022f1a7825 */ /* 0x001fe400078e022a */
[----:B------:R-:W2:Y:S10]  /*b18f0*/  LDL.LU R8, [R1+0x3220] ;  /* 0x0032200001087983 */ /* 0x000eb40000300800 */
[----:B------:R0:W-:Y:S01]  /*b1900*/  @P3 STG.E.U16 desc[UR66][R26.64], R49 ;  /* 0x000000311a003986 */ /* 0x0001e2000c101542 */
[----:B------:R-:W-:-:S02]  /*b1910*/  ISETP.LT.AND P3, PT, R55, UR4, !P0 ;  /* 0x0000000437007c0c */ /* 0x000fc4000c761270 */
[----:B------:R-:W-:Y:S01]  /*b1920*/  ISETP.LT.AND P0, PT, R58, UR4, !P0 ;  /* 0x000000043a007c0c */ /* 0x000fe2000c701270 */
[----:B0-----:R-:W-:Y:S01]  /*b1930*/  IMAD.WIDE R26, R47, 0x2, R40 ;  /* 0x000000022f1a7825 */ /* 0x001fe200078e0228 */
[----:B------:R-:W3:Y:S09]  /*b1940*/  LDL.LU R49, [R1+0x524] ;  /* 0x0005240001317983 */ /* 0x000ef20000300800 */
[----:B------:R0:W-:Y:S01]  /*b1950*/  @P3 STG.E.U16 desc[UR66][R26.64], R0 ;  /* 0x000000001a003986 */ /* 0x0001e2000c101542 */
[----:B------:R-:W-:-:S02]  /*b1960*/  ISETP.NE.AND P3, PT, R48, RZ, PT ;  /* 0x000000ff3000720c */ /* 0x000fc40003f65270 */
[----:B------:R-:W-:Y:S01]  /*b1970*/  PRMT R48, R0, 0x7632, R48 ;  /* 0x0000763200307816 */ /* 0x000fe20000000030 */
[----:B0-----:R-:W-:Y:S01]  /*b1980*/  IMAD.WIDE R26, R47, 0x2, R38 ;  /* 0x000000022f1a7825 */ /* 0x001fe200078e0226 */
[----:B------:R-:W4:Y:S04]  /*b1990*/  LDL.LU R0, [R1+0x321c] ;  /* 0x00321c0001007983 */ /* 0x000f280000300800 */
[----:B------:R0:W-:Y:S04]  /*b19a0*/  @P0 STG.E.U16 desc[UR66][R26.64], R48 ;  /* 0x000000301a000986 */ /* 0x0001e8000c101542 */
[----:B0-----:R-:W2:Y:S01]  /*b19b0*/  LDL.LU R48, [R1+0x514] ;  /* 0x0005140001307983 */ /* 0x001ea20000300800 */
[----:B------:R-:W-:Y:S01]  /*b19c0*/  ISETP.LT.AND P0, PT, R57, UR4, !P1 ;  /* 0x0000000439007c0c */ /* 0x000fe2000cf01270 */
[----:B------:R-:W-:-:S12]  /*b19d0*/  IMAD.WIDE R26, R35, 0x2, R44 ;  /* 0x00000002231a7825 */ /* 0x000fd800078e022c */
[----:B--2---:R0:W-:Y:S01]  /*b19e0*/  @P0 STG.E.U16 desc[UR66][R26.64], R48 ;  /* 0x000000301a000986 */ /* 0x0041e2000c101542 */
[----:B------:R-:W-:Y:S02]  /*b19f0*/  ISETP.LT.AND P0, PT, R53, UR4, !P1 ;  /* 0x0000000435007c0c */ /* 0x000fe4000cf01270 */
[----:B------:R-:W-:Y:S01]  /*b1a00*/  PRMT R47, R48, 0x7632, R47 ;  /* 0x00007632302f7816 */ /* 0x000fe2000000002f */
[----:B0-----:R-:W-:-:S10]  /*b1a10*/  IMAD.WIDE R26, R35, 0x2, R42 ;  /* 0x00000002231a7825 */ /* 0x001fd400078e022a */
[----:B------:R0:W-:Y:S01]  /*b1a20*/  @P0 STG.E.U16 desc[UR66][R26.64], R47 ;  /* 0x0000002f1a000986 */ /* 0x0001e2000c101542 */
[----:B------:R-:W-:Y:S01]  /*b1a30*/  ISETP.LT.AND P0, PT, R55, UR4, !P1 ;  /* 0x0000000437007c0c */ /* 0x000fe2000cf01270 */
[----:B0-----:R-:W-:Y:S01]  /*b1a40*/  IMAD.WIDE R26, R35, 0x2, R40 ;  /* 0x00000002231a7825 */ /* 0x001fe200078e0228 */
[----:B---3--:R-:W-:-:S11]  /*b1a50*/  PRMT R47, R49, 0x7632, R47 ;  /* 0x00007632312f7816 */ /* 0x008fd6000000002f */
[----:B------:R0:W-:Y:S01]  /*b1a60*/  @P0 STG.E.U16 desc[UR66][R26.64], R49 ;  /* 0x000000311a000986 */ /* 0x0001e2000c101542 */
[----:B------:R-:W-:Y:S02]  /*b1a70*/  ISETP.LT.AND P0, PT, R58, UR4, !P1 ;  /* 0x000000043a007c0c */ /* 0x000fe4000cf01270 */
[----:B------:R-:W-:Y:S01]  /*b1a80*/  LOP3.LUT P1, RZ, R2, 0x10, RZ, 0xc0, !PT ;  /* 0x0000001002ff7812 */ /* 0x000fe2000782c0ff */
[----:B0-----:R-:W-:Y:S01]  /*b1a90*/  IMAD.WIDE R26, R35, 0x2, R38 ;  /* 0x00000002231a7825 */ /* 0x001fe200078e0226 */
[----:B------:R-:W-:-:S09]  /*b1aa0*/  PRMT R35, R4, 0x7632, R35 ;  /* 0x0000763204237816 */ /* 0x000fd20000000023 */
[----:B------:R0:W-:Y:S01]  /*b1ab0*/  @P0 STG.E.U16 desc[UR66][R26.64], R47 ;  /* 0x0000002f1a000986 */ /* 0x0001e2000c101542 */
[----:B------:R-:W-:Y:S01]  /*b1ac0*/  ISETP.LT.AND P0, PT, R57, UR4, !P2 ;  /* 0x0000000439007c0c */ /* 0x000fe2000d701270 */
[----:B0-----:R-:W-:-:S12]  /*b1ad0*/  IMAD.WIDE R26, R32, 0x2, R44 ;  /* 0x00000002201a7825 */ /* 0x001fd800078e022c */
[----:B------:R0:W-:Y:S01]  /*b1ae0*/  @P0 STG.E.U16 desc[UR66][R26.64], R4 ;  /* 0x000000041a000986 */ /* 0x0001e2000c101542 */
[----:B------:R-:W-:Y:S01]  /*b1af0*/  ISETP.LT.AND P0, PT, R53, UR4, !P2 ;  /* 0x0000000435007c0c */ /* 0x000fe2000d701270 */
[----:B0-----:R-:W-:-:S12]  /*b1b00*/  IMAD.WIDE R26, R32, 0x2, R42 ;  /* 0x00000002201a7825 */ /* 0x001fd800078e022a */
[----:B------:R0:W-:Y:S01]  /*b1b10*/  @P0 STG.E.U16 desc[UR66][R26.64], R35 ;  /* 0x000000231a000986 */ /* 0x0001e2000c101542 */
[----:B------:R-:W-:Y:S01]  /*b1b20*/  ISETP.LT.AND P0, PT, R55, UR4, !P2 ;  /* 0x0000000437007c0c */ /* 0x000fe2000d701270 */
[----:B0-----:R-:W-:Y:S01]  /*b1b30*/  IMAD.WIDE R26, R32, 0x2, R40 ;  /* 0x00000002201a7825 */ /* 0x001fe200078e0228 */
[----:B------:R-:W-:-:S11]  /*b1b40*/  PRMT R35, R5, 0x7632, R35 ;  /* 0x0000763205237816 */ /* 0x000fd60000000023 */
[----:B------:R0:W-:Y:S01]  /*b1b50*/  @P0 STG.E.U16 desc[UR66][R26.64], R5 ;  /* 0x000000051a000986 */ /* 0x0001e2000c101542 */
[----:B------:R-:W-:Y:S02]  /*b1b60*/  ISETP.LT.AND P0, PT, R58, UR4, !P2 ;  /* 0x000000043a007c0c */ /* 0x000fe4000d701270 */
[----:B------:R-:W-:Y:S01]  /*b1b70*/  ISETP.LT.AND P2, PT, R57, UR4, !P6 ;  /* 0x0000000439007c0c */ /* 0x000fe2000f741270 */
[----:B0-----:R-:W-:Y:S01]  /*b1b80*/  IMAD.WIDE R26, R32, 0x2, R38 ;  /* 0x00000002201a7825 */ /* 0x001fe200078e0226 */
[----:B------:R-:W-:-:S09]  /*b1b90*/  PRMT R32, R6, 0x7632, R32 ;  /* 0x0000763206207816 */ /* 0x000fd20000000020 */
[----:B------:R0:W-:Y:S01]  /*b1ba0*/  @P0 STG.E.U16 desc[UR66][R26.64], R35 ;  /* 0x000000231a000986 */ /* 0x0001e2000c101542 */
[----:B------:R-:W-:Y:S01]  /*b1bb0*/  LOP3.LUT P0, RZ, R2, 0x20, RZ, 0xc0, !PT ;  /* 0x0000002002ff7812 */ /* 0x000fe2000780c0ff */
[----:B0-----:R-:W-:-:S05]  /*b1bc0*/  IMAD.WIDE R26, R31, 0x2, R44 ;  /* 0x000000021f1a7825 */ /* 0x001fca00078e022c */
[----:B------:R0:W-:Y:S01]  /*b1bd0*/  @P2 STG.E.U16 desc[UR66][R26.64], R6 ;  /* 0x000000061a002986 */ /* 0x0001e2000c101542 */
[----:B------:R-:W-:Y:S01]  /*b1be0*/  ISETP.LT.AND P2, PT, R53, UR4, !P6 ;  /* 0x0000000435007c0c */ /* 0x000fe2000f741270 */
[----:B0-----:R-:W-:-:S12]  /*b1bf0*/  IMAD.WIDE R26, R31, 0x2, R42 ;  /* 0x000000021f1a7825 */ /* 0x001fd800078e022a */
[----:B------:R0:W-:Y:S01]  /*b1c00*/  @P2 STG.E.U16 desc[UR66][R26.64], R32 ;  /* 0x000000201a002986 */ /* 0x0001e2000c101542 */
[----:B------:R-:W-:Y:S02]  /*b1c10*/  ISETP.LT.AND P2, PT, R55, UR4, !P6 ;  /* 0x0000000437007c0c */ /* 0x000fe4000f741270 */
[----:B------:R-:W-:Y:S01]  /*b1c20*/  ISETP.LT.AND P6, PT, R58, UR4, !P6 ;  /* 0x000000043a007c0c */ /* 0x000fe2000f7c1270 */
[----:B0-----:R-:W-:Y:S01]  /*b1c30*/  IMAD.WIDE R26, R31, 0x2, R40 ;  /* 0x000000021f1a7825 */ /* 0x001fe200078e0228 */
[----:B------:R-:W-:-:S09]  /*b1c40*/  PRMT R32, R7, 0x7632, R32 ;  /* 0x0000763207207816 */ /* 0x000fd20000000020 */
[----:B------:R0:W-:Y:S01]  /*b1c50*/  @P2 STG.E.U16 desc[UR66][R26.64], R7 ;  /* 0x000000071a002986 */ /* 0x0001e2000c101542 */
[----:B------:R-:W-:-:S03]  /*b1c60*/  LOP3.LUT P2, RZ, R2, 0x100, RZ, 0xc0, !PT ;  /* 0x0000010002ff7812 */ /* 0x000fc6000784c0ff */
[----:B0-----:R-:W2:Y:S01]  /*b1c70*/  LDL.LU R7, [R1+0x530] ;  /* 0x0005300001077983 */ /* 0x001ea20000300800 */
[----:B------:R-:W-:Y:S01]  /*b1c80*/  IMAD.WIDE R26, R31, 0x2, R38 ;  /* 0x000000021f1a7825 */ /* 0x000fe200078e0226 */
[----:B------:R-:W-:Y:S02]  /*b1c90*/  PRMT R31, R54, 0x7632, R31 ;  /* 0x00007632361f7816 */ /* 0x000fe4000000001f */
[----:B------:R-:W3:Y:S04]  /*b1ca0*/  LDL.LU R6, [R1+0x540] ;  /* 0x0005400001067983 */ /* 0x000ee80000300800 */
[----:B------:R0:W-:Y:S01]  /*b1cb0*/  @P6 STG.E.U16 desc[UR66][R26.64], R32 ;  /* 0x000000201a006986 */ /* 0x0001e2000c101542 */
[----:B------:R-:W-:-:S03]  /*b1cc0*/  ISETP.LT.AND P6, PT, R57, UR4, !P1 ;  /* 0x0000000439007c0c */ /* 0x000fc6000cfc1270 */
[----:B------:R-:W3:Y:S04]  /*b1cd0*/  LDL.LU R5, [R1+0x550] ;  /* 0x0005500001057983 */ /* 0x000ee80000300800 */
[----:B------:R-:W3:Y:S01]  /*b1ce0*/  LDL.LU R4, [R1+0x560] ;  /* 0x0005600001047983 */ /* 0x000ee20000300800 */
[----:B0-----:R-:W-:-:S05]  /*b1cf0*/  IMAD.WIDE R26, R30, 0x2, R44 ;  /* 0x000000021e1a7825 */ /* 0x001fca00078e022c */
        /* <DEDUP_REMOVED lines=9> */
[----:B------:R-:W-:Y:S01]  /*b1d90*/  LOP3.LUT P1, RZ, R2, 0x40, RZ, 0xc0, !PT ;  /* 0x0000004002ff7812 */ /* 0x000fe2000782c0ff */
[----:B0-----:R-:W-:-:S10]  /*b1da0*/  IMAD.WIDE R26, R30, 0x2, R38 ;  /* 0x000000021e1a7825 */ /* 0x001fd400078e0226 */
[----:B------:R0:W-:Y:S01]  /*b1db0*/  @P6 STG.E.U16 desc[UR66][R26.64], R31 ;  /* 0x0000001f1a006986 */ /* 0x0001e2000c101542 */
[----:B------:R-:W-:Y:S01]  /*b1dc0*/  ISETP.LT.AND P6, PT, R57, UR4, !P0 ;  /* 0x0000000439007c0c */ /* 0x000fe2000c7c1270 */
[----:B0-----:R-:W-:Y:S01]  /*b1dd0*/  IMAD.WIDE R26, R29, 0x2, R44 ;  /* 0x000000021d1a7825 */ /* 0x001fe200078e022c */
[----:B------:R-:W-:Y:S01]  /*b1de0*/  PRMT R30, R59, 0x7632, R30 ;  /* 0x000076323b1e7816 */ /* 0x000fe2000000001e */
[----:B------:R-:W4:Y:S10]  /*b1df0*/  LDL.LU R31, [R1+0x554] ;  /* 0x00055400011f7983 */ /* 0x000f340000300800 */
[----:B------:R0:W-:Y:S01]  /*b1e00*/  @P6 STG.E.U16 desc[UR66][R26.64], R59 ;  /* 0x0000003b1a006986 */ /* 0x0001e2000c101542 */
[----:B------:R-:W-:-:S03]  /*b1e10*/  ISETP.LT.AND P6, PT, R53, UR4, !P0 ;  /* 0x0000000435007c0c */ /* 0x000fc6000c7c1270 */
[----:B------:R-:W4:Y:S04]  /*b1e20*/  LDL.LU R32, [R1+0x564] ;  /* 0x0005640001207983 */ /* 0x000f280000300800 */
[----:B------:R-:W4:Y:S01]  /*b1e30*/  LDL.LU R35, [R1+0x538] ;  /* 0x0005380001237983 */ /* 0x000f220000300800 */
[----:B0-----:R-:W-:-:S03]  /*b1e40*/  IMAD.WIDE R26, R29, 0x2, R42 ;  /* 0x000000021d1a7825 */ /* 0x001fc600078e022a */
[----:B------:R-:W4:Y:S04]  /*b1e50*/  LDL.LU R47, [R1+0x548] ;  /* 0x00054800012f7983 */ /* 0x000f280000300800 */
[----:B------:R0:W-:Y:S01]  /*b1e60*/  @P6 STG.E.U16 desc[UR66][R26.64], R30 ;  /* 0x0000001e1a006986 */ /* 0x0001e2000c101542 */
[----:B------:R-:W-:-:S03]  /*b1e70*/  ISETP.LT.AND P6, PT, R55, UR4, !P0 ;  /* 0x0000000437007c0c */ /* 0x000fc6000c7c1270 */
[----:B------:R-:W4:Y:S04]  /*b1e80*/  LDL.LU R48, [R1+0x558] ;  /* 0x0005580001307983 */ /* 0x000f280000300800 */
[----:B------:R-:W4:Y:S01]  /*b1e90*/  LDL.LU R49, [R1+0x568] ;  /* 0x0005680001317983 */ /* 0x000f220000300800 */
[----:B0-----:R-:W-:Y:S01]  /*b1ea0*/  IMAD.WIDE R26, R29, 0x2, R40 ;  /* 0x000000021d1a7825 */ /* 0x001fe200078e0228 */
[----:B------:R-:W-:Y:S02]  /*b1eb0*/  PRMT R30, R60, 0x7632, R30 ;  /* 0x000076323c1e7816 */ /* 0x000fe4000000001e */
[----:B------:R-:W4:Y:S04]  /*b1ec0*/  LDL.LU R54, [R1+0x53c] ;  /* 0x00053c0001367983 */ /* 0x000f280000300800 */
[----:B------:R0:W-:Y:S01]  /*b1ed0*/  @P6 STG.E.U16 desc[UR66][R26.64], R60 ;  /* 0x0000003c1a006986 */ /* 0x0001e2000c101542 */
[----:B------:R-:W-:-:S03]  /*b1ee0*/  ISETP.LT.AND P6, PT, R58, UR4, !P0 ;  /* 0x000000043a007c0c */ /* 0x000fc6000c7c1270 */
[----:B------:R-:W4:Y:S04]  /*b1ef0*/  LDL.LU R56, [R1+0x54c] ;  /* 0x00054c0001387983 */ /* 0x000f280000300800 */
[----:B------:R-:W4:Y:S01]  /*b1f00*/  LDL.LU R59, [R1+0x55c] ;  /* 0x00055c00013b7983 */ /* 0x000f220000300800 */
[----:B0-----:R-:W-:-:S03]  /*b1f10*/  IMAD.WIDE R26, R29, 0x2, R38 ;  /* 0x000000021d1a7825 */ /* 0x001fc600078e0226 */
[----:B------:R-:W4:Y:S04]  /*b1f20*/  LDL.LU R60, [R1+0x56c] ;  /* 0x00056c00013c7983 */ /* 0x000f280000300800 */
[----:B------:R0:W-:Y:S01]  /*b1f30*/  @P6 STG.E.U16 desc[UR66][R26.64], R30 ;  /* 0x0000001e1a006986 */ /* 0x0001e2000c101542 */
[----:B------:R-:W-:Y:S01]  /*b1f40*/  ISETP.LT.AND P6, PT, R57, UR4, !P2 ;  /* 0x0000000439007c0c */ /* 0x000fe2000d7c1270 */
[----:B0-----:R-:W-:Y:S02]  /*b1f50*/  IMAD.WIDE R26, R28, 0x2, R44 ;  /* 0x000000021c1a7825 */ /* 0x001fe400078e022c */
[----:B------:R-:W4:Y:S10]  /*b1f60*/  LDL.LU R30, [R1+0x544] ;  /* 0x00054400011e7983 */ /* 0x000f340000300800 */
[----:B--2---:R0:W-:Y:S01]  /*b1f70*/  @P6 STG.E.U16 desc[UR66][R26.64], R7 ;  /* 0x000000071a006986 */ /* 0x0041e2000c101542 */
[----:B------:R-:W-:-:S02]  /*b1f80*/  ISETP.LT.AND P6, PT, R53, UR4, !P2 ;  /* 0x0000000435007c0c */ /* 0x000fc4000d7c1270 */
[----:B------:R-:W-:Y:S01]  /*b1f90*/  PRMT R29, R7, 0x7632, R29 ;  /* 0x00007632071d7816 */ /* 0x000fe2000000001d */
[C---:B0-----:R-:W-:Y:S01]  /*b1fa0*/  IMAD.WIDE R26, R28.reuse, 0x2, R42 ;  /* 0x000000021c1a7825 */ /* 0x041fe200078e022a */
[----:B------:R-:W2:Y:S09]  /*b1fb0*/  LDL.LU R7, [R1+0x3218] ;  /* 0x0032180001077983 */ /* 0x000eb20000300800 */
[----:B------:R0:W-:Y:S01]  /*b1fc0*/  @P6 STG.E.U16 desc[UR66][R26.64], R29 ;  /* 0x0000001d1a006986 */ /* 0x0001e2000c101542 */
[----:B------:R-:W-:Y:S01]  /*b1fd0*/  ISETP.LT.AND P6, PT, R55, UR4, !P2 ;  /* 0x0000000437007c0c */ /* 0x000fe2000d7c1270 */
[----:B0-----:R-:W-:-:S12]  /*b1fe0*/  IMAD.WIDE R26, R28, 0x2, R40 ;  /* 0x000000021c1a7825 */ /* 0x001fd800078e0228 */
[----:B---3--:R0:W-:Y:S01]  /*b1ff0*/  @P6 STG.E.U16 desc[UR66][R26.64], R6 ;  /* 0x000000061a006986 */ /* 0x0081e2000c101542 */
[----:B------:R-:W-:Y:S01]  /*b2000*/  ISETP.LT.AND P6, PT, R58, UR4, !P2 ;  /* 0x000000043a007c0c */ /* 0x000fe2000d7c1270 */
[----:B0-----:R-:W-:Y:S02]  /*b2010*/  IMAD.MOV.U32 R27, RZ, RZ, R6 ;  /* 0x000000ffff1b7224 */ /* 0x001fe400078e0006 */
[----:B------:R-:W3:Y:S03]  /*b2020*/  LDL.LU R6, [R1+0x3214] ;  /* 0x0032140001067983 */ /* 0x000ee60000300800 */
[----:B------:R-:W-:Y:S01]  /*b2030*/  PRMT R29, R27, 0x7632, R29 ;  /* 0x000076321b1d7816 */ /* 0x000fe2000000001d */
[----:B------:R-:W-:-:S06]  /*b2040*/  IMAD.WIDE R26, R28, 0x2, R38 ;  /* 0x000000021c1a7825 */ /* 0x000fcc00078e0226 */
[----:B------:R0:W-:Y:S04]  /*b2050*/  @P6 STG.E.U16 desc[UR66][R26.64], R29 ;  /* 0x0000001d1a006986 */ /* 0x0001e8000c101542 */
[----:B0-----:R-:W2:Y:S01]  /*b2060*/  LDL.LU R29, [R1+0x534] ;  /* 0x00053400011d7983 */ /* 0x001ea20000300800 */
[----:B------:R-:W-:Y:S01]  /*b2070*/  ISETP.LT.AND P6, PT, R57, UR4, !P1 ;  /* 0x0000000439007c0c */ /* 0x000fe2000cfc1270 */
[----:B------:R-:W-:Y:S01]  /*b2080*/  IMAD.WIDE R26, R25, 0x2, R44 ;  /* 0x00000002191a7825 */ /* 0x000fe200078e022c */
[----:B------:R-:W-:-:S11]  /*b2090*/  PRMT R28, R5, 0x7632, R28 ;  /* 0x00007632051c7816 */ /* 0x000fd6000000001c */
[----:B------:R0:W-:Y:S01]  /*b20a0*/  @P6 STG.E.U16 desc[UR66][R26.64], R5 ;  /* 0x000000051a006986 */ /* 0x0001e2000c101542 */
[----:B------:R-:W-:Y:S01]  /*b20b0*/  ISETP.LT.AND P6, PT, R53, UR4, !P1 ;  /* 0x0000000435007c0c */ /* 0x000fe2000cfc1270 */
[----:B0-----:R-:W-:Y:S01]  /*b20c0*/  IMAD.WIDE R26, R25, 0x2, R42 ;  /* 0x00000002191a7825 */ /* 0x001fe200078e022a */
[----:B------:R-:W-:Y:S01]  /*b20d0*/  LOP3.LUT P0, RZ, R2, 0x80, RZ, 0xc0, !PT ;  /* 0x0000008002ff7812 */ /* 0x000fe2000780c0ff */
[----:B------:R-:W3:Y:S10]  /*b20e0*/  LDL.LU R5, [R1+0x3210] ;  /* 0x0032100001057983 */ /* 0x000ef40000300800 */
[----:B------:R0:W-:Y:S01]  /*b20f0*/  @P6 STG.E.U16 desc[UR66][R26.64], R28 ;  /* 0x0000001c1a006986 */ /* 0x0001e2000c101542 */
[----:B------:R-:W-:Y:S01]  /*b2100*/  ISETP.LT.AND P6, PT, R55, UR4, !P1 ;  /* 0x0000000437007c0c */ /* 0x000fe2000cfc1270 */
[----:B0-----:R-:W-:-:S12]  /*b2110*/  IMAD.WIDE R26, R25, 0x2, R40 ;  /* 0x00000002191a7825 */ /* 0x001fd800078e0228 */
[----:B------:R0:W-:Y:S01]  /*b2120*/  @P6 STG.E.U16 desc[UR66][R26.64], R4 ;  /* 0x000000041a006986 */ /* 0x0001e2000c101542 */
[----:B------:R-:W-:Y:S01]  /*b2130*/  ISETP.LT.AND P6, PT, R58, UR4, !P1 ;  /* 0x000000043a007c0c */ /* 0x000fe2000cfc1270 */
[----:B0-----:R-:W-:Y:S01]  /*b2140*/  IMAD.MOV.U32 R27, RZ, RZ, R4 ;  /* 0x000000ffff1b7224 */ /* 0x001fe200078e0004 */
[----:B------:R-:W-:Y:S01]  /*b2150*/  LOP3.LUT P2, RZ, R2, 0x200, RZ, 0xc0, !PT ;  /* 0x0000020002ff7812 */ /* 0x000fe2000784c0ff */
[----:B------:R-:W3:Y:S03]  /*b2160*/  LDL.LU R4, [R1+0x320c] ;  /* 0x00320c0001047983 */ /* 0x000ee60000300800 */
[----:B------:R-:W-:Y:S01]  /*b2170*/  PRMT R28, R27, 0x7632, R28 ;  /* 0x000076321b1c7816 */ /* 0x000fe2000000001c */
[----:B------:R-:W-:-:S06]  /*b2180*/  IMAD.WIDE R26, R25, 0x2, R38 ;  /* 0x00000002191a7825 */ /* 0x000fcc00078e0226 */
[----:B------:R0:W-:Y:S01]  /*b2190*/  @P6 STG.E.U16 desc[UR66][R26.64], R28 ;  /* 0x0000001c1a006986 */ /* 0x0001e2000c101542 */
[----:B------:R-:W-:Y:S01]  /*b21a0*/  ISETP.LT.AND P6, PT, R57, UR4, !P0 ;  /* 0x0000000439007c0c */ /* 0x000fe2000c7c1270 */
[----:B0-----:R-:W-:Y:S01]  /*b21b0*/  IMAD.WIDE R26, R33, 0x2, R44 ;  /* 0x00000002211a7825 */ /* 0x001fe200078e022c */
[----:B------:R-:W-:-:S11]  /*b21c0*/  LOP3.LUT P1, RZ, R2, 0x400, RZ, 0xc0, !PT ;  /* 0x0000040002ff7812 */ /* 0x000fd6000782c0ff */
[----:B--2---:R0:W-:Y:S01]  /*b21d0*/  @P6 STG.E.U16 desc[UR66][R26.64], R29 ;  /* 0x0000001d1a006986 */ /* 0x0041e2000c101542 */
[----:B------:R-:W-:Y:S02]  /*b21e0*/  ISETP.LT.AND P6, PT, R53, UR4, !P0 ;  /* 0x0000000435007c0c */ /* 0x000fe4000c7c1270 */
[----:B------:R-:W-:Y:S01]  /*b21f0*/  PRMT R25, R29, 0x7632, R25 ;  /* 0x000076321d197816 */ /* 0x000fe20000000019 */
[----:B0-----:R-:W-:-:S10]  /*b2200*/  IMAD.WIDE R26, R33, 0x2, R42 ;  /* 0x00000002211a7825 */ /* 0x001fd400078e022a */
[----:B------:R0:W-:Y:S01]  /*b2210*/  @P6 STG.E.U16 desc[UR66][R26.64], R25 ;  /* 0x000000191a006986 */ /* 0x0001e2000c101542 */
[----:B------:R-:W-:Y:S01]  /*b2220*/  ISETP.LT.AND P6, PT, R55, UR4, !P0 ;  /* 0x0000000437007c0c */ /* 0x000fe2000c7c1270 */
[----:B0-----:R-:W-:-:S12]  /*b2230*/  IMAD.WIDE R26, R33, 0x2, R40 ;  /* 0x00000002211a7825 */ /* 0x001fd800078e0228 */
[----:B----4-:R0:W-:Y:S01]  /*b2240*/  @P6 STG.E.U16 desc[UR66][R26.64], R30 ;  /* 0x0000001e1a006986 */ /* 0x0101e2000c101542 */
[----:B------:R-:W-:Y:S02]  /*b2250*/  ISETP.LT.AND P6, PT, R58, UR4, !P0 ;  /* 0x000000043a007c0c */ /* 0x000fe4000c7c1270 */
[----:B------:R-:W-:Y:S01]  /*b2260*/  PRMT R25, R30, 0x7632, R25 ;  /* 0x000076321e197816 */ /* 0x000fe20000000019 */
[----:B0-----:R-:W-:Y:S01]  /*b2270*/  IMAD.WIDE R26, R33, 0x2, R38 ;  /* 0x00000002211a7825 */ /* 0x001fe200078e0226 */
[----:B------:R-:W2:Y:S09]  /*b2280*/  LDL.LU R30, [R1+0x570] ;  /* 0x00057000011e7983 */ /* 0x000eb20000300800 */
[----:B------:R0:W-:Y:S01]  /*b2290*/  @P6 STG.E.U16 desc[UR66][R26.64], R25 ;  /* 0x000000191a006986 */ /* 0x0001e2000c101542 */
[----:B------:R-:W-:Y:S01]  /*b22a0*/  ISETP.LT.AND P6, PT, R57, UR4, !P2 ;  /* 0x0000000439007c0c */ /* 0x000fe2000d7c1270 */
[----:B0-----:R-:W-:-:S12]  /*b22b0*/  IMAD.WIDE R26, R34, 0x2, R44 ;  /* 0x00000002221a7825 */ /* 0x001fd800078e022c */
[----:B------:R0:W-:Y:S01]  /*b22c0*/  @P6 STG.E.U16 desc[UR66][R26.64], R31 ;  /* 0x0000001f1a006986 */ /* 0x0001e2000c101542 */
[----:B------:R-:W-:Y:S02]  /*b22d0*/  ISETP.LT.AND P6, PT, R53, UR4, !P2 ;  /* 0x0000000435007c0c */ /* 0x000fe4000d7c1270 */
[----:B------:R-:W-:Y:S01]  /*b22e0*/  PRMT R25, R31, 0x7632, R25 ;  /* 0x000076321f197816 */ /* 0x000fe20000000019 */
[----:B0-----:R-:W-:Y:S01]  /*b22f0*/  IMAD.WIDE R26, R34, 0x2, R42 ;  /* 0x00000002221a7825 */ /* 0x001fe200078e022a */
[----:B------:R-:W-:Y:S01]  /*b2300*/  LOP3.LUT P0, RZ, R2, 0x800, RZ, 0xc0, !PT ;  /* 0x0000080002ff7812 */ /* 0x000fe2000780c0ff */
[----:B------:R-:W4:Y:S08]  /*b2310*/  LDL.LU R31, [R1+0x580] ;  /* 0x00058000011f7983 */ /* 0x000f300000300800 */
[----:B------:R0:W-:Y:S01]  /*b2320*/  @P6 STG.E.U16 desc[UR66][R26.64], R25 ;  /* 0x000000191a006986 */ /* 0x0001e2000c101542 */
[----:B------:R-:W-:Y:S01]  /*b2330*/  ISETP.LT.AND P6, PT, R55, UR4, !P2 ;  /* 0x0000000437007c0c */ /* 0x000fe2000d7c1270 */
[----:B0-----:R-:W-:-:S12]  /*b2340*/  IMAD.WIDE R26, R34, 0x2, R40 ;  /* 0x00000002221a7825 */ /* 0x001fd800078e0228 */
[----:B------:R0:W-:Y:S01]  /*b2350*/  @P6 STG.E.U16 desc[UR66][R26.64], R32 ;  /* 0x000000201a006986 */ /* 0x0001e2000c101542 */
[----:B------:R-:W-:Y:S02]  /*b2360*/  ISETP.LT.AND P6, PT, R58, UR4, !P2 ;  /* 0x000000043a007c0c */ /* 0x000fe4000d7c1270 */
[----:B------:R-:W-:Y:S01]  /*b2370*/  PRMT R25, R32, 0x7632, R25 ;  /* 0x0000763220197816 */ /* 0x000fe20000000019 */
[----:B0-----:R-:W-:Y:S01]  /*b2380*/  IMAD.WIDE R26, R34, 0x2, R38 ;  /* 0x00000002221a7825 */ /* 0x001fe200078e0226 */
[----:B------:R-:W3:Y:S09]  /*b2390*/  LDL.LU R32, [R1+0x590] ;  /* 0x0005900001207983 */ /* 0x000ef20000300800 */
        /* <DEDUP_REMOVED lines=8> */
[----:B------:R-:W3:Y:S08]  /*b2420*/  LDL.LU R35, [R1+0x5a0] ;  /* 0x0005a00001237983 */ /* 0x000ef00000300800 */
[----:B------:R0:W-:Y:S01]  /*b2430*/  @P6 STG.E.U16 desc[UR66][R26.64], R25 ;  /* 0x000000191a006986 */ /* 0x0001e2000c101542 */
[----:B------:R-:W-:Y:S01]  /*b2440*/  ISETP.LT.AND P6, PT, R55, UR4, !P1 ;  /* 0x0000000437007c0c */ /* 0x000fe2000cfc1270 */
[----:B0-----:R-:W-:-:S12]  /*b2450*/  IMAD.WIDE R26, R24, 0x2, R40 ;  /* 0x00000002181a7825 */ /* 0x001fd800078e0228 */
[----:B------:R0:W-:Y:S01]  /*b2460*/  @P6 STG.E.U16 desc[UR66][R26.64], R47 ;  /* 0x0000002f1a006986 */ /* 0x0001e2000c101542 */
[----:B------:R-:W-:Y:S01]  /*b2470*/  ISETP.LT.AND P6, PT, R58, UR4, !P1 ;  /* 0x000000043a007c0c */ /* 0x000fe2000cfc1270 */
[----:B------:R-:W-:Y:S01]  /*b2480*/  IMAD.WIDE R24, R24, 0x2, R38 ;  /* 0x0000000218187825 */ /* 0x000fe200078e0226 */
[----:B0-----:R-:W-:-:S11]  /*b2490*/  PRMT R26, R47, 0x7632, R26 ;  /* 0x000076322f1a7816 */ /* 0x001fd6000000001a */
[----:B------:R0:W-:Y:S01]  /*b24a0*/  @P6 STG.E.U16 desc[UR66][R24.64], R26 ;  /* 0x0000001a18006986 */ /* 0x0001e2000c101542 */
[----:B------:R-:W-:Y:S01]  /*b24b0*/  ISETP.LT.AND P6, PT, R57, UR4, !P0 ;  /* 0x0000000439007c0c */ /* 0x000fe2000c7c1270 */
[----:B0-----:R-:W-:-:S12]  /*b24c0*/  IMAD.WIDE R24, R23, 0x2, R44 ;  /* 0x0000000217187825 */ /* 0x001fd800078e022c */
[----:B------:R0:W-:Y:S01]  /*b24d0*/  @P6 STG.E.U16 desc[UR66][R24.64], R48 ;  /* 0x0000003018006986 */ /* 0x0001e2000c101542 */
[----:B------:R-:W-:Y:S02]  /*b24e0*/  ISETP.LT.AND P6, PT, R53, UR4, !P0 ;  /* 0x0000000435007c0c */ /* 0x000fe4000c7c1270 */
[----:B------:R-:W-:Y:S01]  /*b24f0*/  PRMT R26, R48, 0x7632, R26 ;  /* 0x00007632301a7816 */ /* 0x000fe2000000001a */
[----:B0-----:R-:W-:-:S10]  /*b2500*/  IMAD.WIDE R24, R23, 0x2, R42 ;  /* 0x0000000217187825 */ /* 0x001fd400078e022a */
        /* <DEDUP_REMOVED lines=17> */
[----:B------:R0:W-:Y:S02]  /*b2620*/  @P6 STG.E.U16 desc[UR66][R24.64], R56 ;  /* 0x0000003818006986 */ /* 0x0001e4000c101542 */
[----:B0-----:R-:W-:Y:S02]  /*b2630*/  PRMT R24, R56, 0x7632, R24 ;  /* 0x0000763238187816 */ /* 0x001fe40000000018 */
[----:B------:R-:W3:Y:S04]  /*b2640*/  LDL.LU R56, [R1+0x574] ;  /* 0x0005740001387983 */ /* 0x000ee80000300800 */
[----:B------:R-:W3:Y:S01]  /*b2650*/  LDL.LU R47, [R1+0x584] ;  /* 0x00058400012f7983 */ /* 0x000ee20000300800 */
[----:B------:R-:W-:Y:S01]  /*b2660*/  ISETP.LT.AND P6, PT, R58, UR4, !P2 ;  /* 0x000000043a007c0c */ /* 0x000fe2000d7c1270 */
[----:B------:R-:W-:Y:S01]  /*b2670*/  IMAD.WIDE R22, R22, 0x2, R38 ;  /* 0x0000000216167825 */ /* 0x000fe200078e0226 */
[C---:B------:R-:W-:Y:S01]  /*b2680*/  LOP3.LUT P1, RZ, R2.reuse, 0x10000, RZ, 0xc0, !PT ;  /* 0x0001000002ff7812 */ /* 0x040fe2000782c0ff */
[----:B------:R-:W3:Y:S01]  /*b2690*/  LDL.LU R48, [R1+0x594] ;  /* 0x0005940001307983 */ /* 0x000ee20000300800 */
[----:B------:R-:W-:-:S03]  /*b26a0*/  LOP3.LUT P0, RZ, R2, 0x2000, RZ, 0xc0, !PT ;  /* 0x0000200002ff7812 */ /* 0x000fc6000780c0ff */
[----:B------:R-:W3:Y:S04]  /*b26b0*/  LDL.LU R49, [R1+0x5a4] ;  /* 0x0005a40001317983 */ /* 0x000ee80000300800 */
[----:B------:R-:W3:Y:S04]  /*b26c0*/  LDL.LU R54, [R1+0xc] ;  /* 0x00000c0001367983 */ /* 0x000ee80000300800 */
        /* <DEDUP_REMOVED lines=17> */
[----:B------:R-:W-:-:S02]  /*b27e0*/  ISETP.LT.AND P6, PT, R57, UR4, !P0 ;  /* 0x0000000439007c0c */ /* 0x000fc4000c7c1270 */
[----:B--2---:R-:W-:Y:S01]  /*b27f0*/  PRMT R21, R30, 0x7632, R21 ;  /* 0x000076321e157816 */ /* 0x004fe20000000015 */
[----:B------:R-:W2:Y:S01]  /*b2800*/  LDL.LU R59, [R1+0x2c] ;  /* 0x00002c00013b7983 */ /* 0x000ea20000300800 */
[----:B0-----:R-:W-:-:S09]  /*b2810*/  IMAD.WIDE R22, R37, 0x2, R44 ;  /* 0x0000000225167825 */ /* 0x001fd200078e022c */
[----:B------:R0:W-:Y:S01]  /*b2820*/  @P6 STG.E.U16 desc[UR66][R22.64], R30 ;  /* 0x0000001e16006986 */ /* 0x0001e2000c101542 */
[----:B------:R-:W-:Y:S01]  /*b2830*/  ISETP.LT.AND P6, PT, R53, UR4, !P0 ;  /* 0x0000000435007c0c */ /* 0x000fe2000c7c1270 */
[----:B0-----:R-:W-:-:S12]  /*b2840*/  IMAD.WIDE R22, R37, 0x2, R42 ;  /* 0x0000000225167825 */ /* 0x001fd800078e022a */
[----:B------:R0:W-:Y:S01]  /*b2850*/  @P6 STG.E.U16 desc[UR66][R22.64], R21 ;  /* 0x0000001516006986 */ /* 0x0001e2000c101542 */
[----:B------:R-:W-:Y:S01]  /*b2860*/  ISETP.LT.AND P6, PT, R55, UR4, !P0 ;  /* 0x0000000437007c0c */ /* 0x000fe2000c7c1270 */
[----:B0-----:R-:W-:-:S12]  /*b2870*/  IMAD.WIDE R22, R37, 0x2, R40 ;  /* 0x0000000225167825 */ /* 0x001fd800078e0228 */
[----:B----4-:R0:W-:Y:S01]  /*b2880*/  @P6 STG.E.U16 desc[UR66][R22.64], R31 ;  /* 0x0000001f16006986 */ /* 0x0101e2000c101542 */
[----:B------:R-:W-:Y:S02]  /*b2890*/  ISETP.LT.AND P6, PT, R58, UR4, !P0 ;  /* 0x000000043a007c0c */ /* 0x000fe4000c7c1270 */
[----:B------:R-:W-:Y:S01]  /*b28a0*/  PRMT R21, R31, 0x7632, R21 ;  /* 0x000076321f157816 */ /* 0x000fe20000000015 */
[----:B0-----:R-:W-:-:S10]  /*b28b0*/  IMAD.WIDE R22, R37, 0x2, R38 ;  /* 0x0000000225167825 */ /* 0x001fd400078e0226 */
[----:B------:R0:W-:Y:S01]  /*b28c0*/  @P6 STG.E.U16 desc[UR66][R22.64], R21 ;  /* 0x0000001516006986 */ /* 0x0001e2000c101542 */
[----:B------:R-:W-:Y:S01]  /*b28d0*/  ISETP.LT.AND P6, PT, R57, UR4, !P2 ;  /* 0x0000000439007c0c */ /* 0x000fe2000d7c1270 */
[----:B0-----:R-:W-:-:S12]  /*b28e0*/  IMAD.WIDE R22, R46, 0x2, R44 ;  /* 0x000000022e167825 */ /* 0x001fd800078e022c */
[----:B---3--:R0:W-:Y:S01]  /*b28f0*/  @P6 STG.E.U16 desc[UR66][R22.64], R32 ;  /* 0x0000002016006986 */ /* 0x0081e2000c101542 */
        /* <DEDUP_REMOVED lines=8> */
[----:B------:R-:W-:Y:S02]  /*b2980*/  PRMT R21, R35, 0x7632, R21 ;  /* 0x0000763223157816 */ /* 0x000fe40000000015 */
[----:B------:R-:W-:Y:S01]  /*b2990*/  LOP3.LUT P1, RZ, R2, 0x8000, RZ, 0xc0, !PT ;  /* 0x0000800002ff7812 */ /* 0x000fe2000782c0ff */
[----:B0-----:R-:W-:-:S08]  /*b29a0*/  IMAD.WIDE R22, R46, 0x2, R38 ;  /* 0x000000022e167825 */ /* 0x001fd000078e0226 */
[----:B------:R0:W-:Y:S01]  /*b29b0*/  @P6 STG.E.U16 desc[UR66][R22.64], R21 ;  /* 0x0000001516006986 */ /* 0x0001e2000c101542 */
[----:B------:R-:W-:Y:S01]  /*b29c0*/  ISETP.LT.AND P6, PT, R57, UR4, !P1 ;  /* 0x0000000439007c0c */ /* 0x000fe2000cfc1270 */
[----:B0-----:R-:W-:-:S12]  /*b29d0*/  IMAD.WIDE R22, R61, 0x2, R44 ;  /* 0x000000023d167825 */ /* 0x001fd800078e022c */
[----:B------:R0:W-:Y:S01]  /*b29e0*/  @P6 STG.E.U16 desc[UR66][R22.64], R56 ;  /* 0x0000003816006986 */ /* 0x0001e2000c101542 */
[----:B------:R-:W-:Y:S02]  /*b29f0*/  PRMT R21, R56, 0x7632, R21 ;  /* 0x0000763238157816 */ /* 0x000fe40000000015 */
[----:B------:R-:W-:Y:S01]  /*b2a00*/  ISETP.LT.AND P6, PT, R53, UR4, !P1 ;  /* 0x0000000435007c0c */ /* 0x000fe2000cfc1270 */
[----:B0-----:R-:W3:Y:S01]  /*b2a10*/  LDL.LU R56, [R1+0x578] ;  /* 0x0005780001387983 */ /* 0x001ee20000300800 */
[----:B------:R-:W-:-:S11]  /*b2a20*/  IMAD.WIDE R22, R61, 0x2, R42 ;  /* 0x000000023d167825 */ /* 0x000fd600078e022a */
[----:B------:R0:W-:Y:S01]  /*b2a30*/  @P6 STG.E.U16 desc[UR66][R22.64], R21 ;  /* 0x0000001516006986 */ /* 0x0001e2000c101542 */
[----:B------:R-:W-:Y:S01]  /*b2a40*/  ISETP.LT.AND P6, PT, R55, UR4, !P1 ;  /* 0x0000000437007c0c */ /* 0x000fe2000cfc1270 */
[----:B0-----:R-:W-:Y:S01]  /*b2a50*/  IMAD.WIDE R22, R61, 0x2, R40 ;  /* 0x000000023d167825 */ /* 0x001fe200078e0228 */
[----:B------:R-:W-:-:S11]  /*b2a60*/  PRMT R21, R47, 0x7632, R21 ;  /* 0x000076322f157816 */ /* 0x000fd60000000015 */
[----:B------:R0:W-:Y:S04]  /*b2a70*/  @P6 STG.E.U16 desc[UR66][R22.64], R47 ;  /* 0x0000002f16006986 */ /* 0x0001e8000c101542 */
[----:B0-----:R-:W4:Y:S01]  /*b2a80*/  LDL.LU R47, [R1+0x588] ;  /* 0x00058800012f7983 */ /* 0x001f220000300800 */
[----:B------:R-:W-:Y:S01]  /*b2a90*/  ISETP.LT.AND P6, PT, R58, UR4, !P1 ;  /* 0x000000043a007c0c */ /* 0x000fe2000cfc1270 */
[----:B------:R-:W-:Y:S01]  /*b2aa0*/  IMAD.WIDE R22, R61, 0x2, R38 ;  /* 0x000000023d167825 */ /* 0x000fe200078e0226 */
[----:B------:R-:W-:-:S11]  /*b2ab0*/  LOP3.LUT P0, RZ, R2, 0x20000, RZ, 0xc0, !PT ;  /* 0x0002000002ff7812 */ /* 0x000fd6000780c0ff */
[----:B------:R0:W-:Y:S01]  /*b2ac0*/  @P6 STG.E.U16 desc[UR66][R22.64], R21 ;  /* 0x0000001516006986 */ /* 0x0001e2000c101542 */
[----:B------:R-:W-:Y:S01]  /*b2ad0*/  ISETP.LT.AND P6, PT, R57, UR4, !P0 ;  /* 0x0000000439007c0c */ /* 0x000fe2000c7c1270 */
[----:B0-----:R-:W-:Y:S01]  /*b2ae0*/  IMAD.WIDE R22, R54, 0x2, R44 ;  /* 0x0000000236167825 */ /* 0x001fe200078e022c */
[----:B------:R-:W-:-:S11]  /*b2af0*/  PRMT R21, R48, 0x7632, R21 ;  /* 0x0000763230157816 */ /* 0x000fd60000000015 */
[----:B------:R0:W-:Y:S01]  /*b2b00*/  @P6 STG.E.U16 desc[UR66][R22.64], R48 ;  /* 0x0000003016006986 */ /* 0x0001e2000c101542 */
[----:B------:R-:W-:-:S03]  /*b2b10*/  ISETP.LT.AND P6, PT, R53, UR4, !P0 ;  /* 0x0000000435007c0c */ /* 0x000fc6000c7c1270 */
[----:B0-----:R-:W2:Y:S01]  /*b2b20*/  LDL.LU R48, [R1+0x598] ;  /* 0x0005980001307983 */ /* 0x001ea20000300800 */
[----:B------:R-:W-:-:S09]  /*b2b30*/  IMAD.WIDE R22, R54, 0x2, R42 ;  /* 0x0000000236167825 */ /* 0x000fd200078e022a */
[----:B------:R0:W-:Y:S01]  /*b2b40*/  @P6 STG.E.U16 desc[UR66][R22.64], R21 ;  /* 0x0000001516006986 */ /* 0x0001e2000c101542 */
[----:B------:R-:W-:Y:S01]  /*b2b50*/  ISETP.LT.AND P6, PT, R55, UR4, !P0 ;  /* 0x0000000437007c0c */ /* 0x000fe2000c7c1270 */
[----:B0-----:R-:W-:Y:S01]  /*b2b60*/  IMAD.WIDE R22, R54, 0x2, R40 ;  /* 0x0000000236167825 */ /* 0x001fe200078e0228 */
[----:B------:R-:W-:-:S11]  /*b2b70*/  PRMT R21, R49, 0x7632, R21 ;  /* 0x0000763231157816 */ /* 0x000fd60000000015 */
[----:B------:R0:W-:Y:S04]  /*b2b80*/  @P6 STG.E.U16 desc[UR66][R22.64], R49 ;  /* 0x0000003116006986 */ /* 0x0001e8000c101542 */
[----:B0-----:R-:W2:Y:S01]  /*b2b90*/  LDL.LU R49, [R1+0x5a8] ;  /* 0x0005a80001317983 */ /* 0x001ea20000300800 */
[----:B------:R-:W-:Y:S01]  /*b2ba0*/  ISETP.LT.AND P6, PT, R58, UR4, !P0 ;  /* 0x000000043a007c0c */ /* 0x000fe2000c7c1270 */
[----:B------:R-:W-:Y:S01]  /*b2bb0*/  IMAD.WIDE R22, R54, 0x2, R38 ;  /* 0x0000000236167825 */ /* 0x000fe200078e0226 */
[----:B------:R-:W-:Y:S01]  /*b2bc0*/  LOP3.LUT P2, RZ, R2, 0x40000, RZ, 0xc0, !PT ;  /* 0x0004000002ff7812 */ /* 0x000fe2000784c0ff */
[----:B------:R-:W2:Y:S10]  /*b2bd0*/  LDL.LU R54, [R1+0x3c] ;  /* 0x00003c0001367983 */ /* 0x000eb40000300800 */
[----:B------:R0:W-:Y:S01]  /*b2be0*/  @P6 STG.E.U16 desc[UR66][R22.64], R21 ;  /* 0x0000001516006986 */ /* 0x0001e2000c101542 */
[----:B------:R-:W-:Y:S01]  /*b2bf0*/  ISETP.LT.AND P6, PT, R57, UR4, !P2 ;  /* 0x0000000439007c0c */ /* 0x000fe2000d7c1270 */
[----:B0-----:R-:W-:-:S12]  /*b2c00*/  IMAD.WIDE R22, R60, 0x2, R44 ;  /* 0x000000023c167825 */ /* 0x001fd800078e022c */
[----:B---3--:R0:W-:Y:S01]  /*b2c10*/  @P6 STG.E.U16 desc[UR66][R22.64], R56 ;  /* 0x0000003816006986 */ /* 0x0081e2000c101542 */
[----:B------:R-:W-:Y:S02]  /*b2c20*/  PRMT R21, R56, 0x7632, R21 ;  /* 0x0000763238157816 */ /* 0x000fe40000000015 */
[----:B------:R-:W-:Y:S01]  /*b2c30*/  ISETP.LT.AND P6, PT, R53, UR4, !P2 ;  /* 0x0000000435007c0c */ /* 0x000fe2000d7c1270 */
[----:B0-----:R-:W3:Y:S01]  /*b2c40*/  LDL.LU R56, [R1+0x57c] ;  /* 0x00057c0001387983 */ /* 0x001ee20000300800 */
[----:B------:R-:W-:-:S11]  /*b2c50*/  IMAD.WIDE R22, R60, 0x2, R42 ;  /* 0x000000023c167825 */ /* 0x000fd600078e022a */
[----:B------:R0:W-:Y:S01]  /*b2c60*/  @P6 STG.E.U16 desc[UR66][R22.64], R21 ;  /* 0x0000001516006986 */ /* 0x0001e2000c101542 */
[----:B------:R-:W-:Y:S01]  /*b2c70*/  ISETP.LT.AND P6, PT, R55, UR4, !P2 ;  /* 0x0000000437007c0c */ /* 0x000fe2000d7c1270 */
[----:B0-----:R-:W-:-:S12]  /*b2c80*/  IMAD.WIDE R22, R60, 0x2, R40 ;  /* 0x000000023c167825 */ /* 0x001fd800078e0228 */
[----:B----4-:R0:W-:Y:S01]  /*b2c90*/  @P6 STG.E.U16 desc[UR66][R22.64], R47 ;  /* 0x0000002f16006986 */ /* 0x0101e2000c101542 */
[----:B------:R-:W-:-:S03]  /*b2ca0*/  PRMT R21, R47, 0x7632, R21 ;  /* 0x000076322f157816 */ /* 0x000fc60000000015 */
[----:B0-----:R-:W4:Y:S01]  /*b2cb0*/  LDL.LU R47, [R1+0x58c] ;  /* 0x00058c00012f7983 */ /* 0x001f220000300800 */
[----:B------:R-:W-:Y:S01]  /*b2cc0*/  ISETP.LT.AND P6, PT, R58, UR4, !P2 ;  /* 0x000000043a007c0c */ /* 0x000fe2000d7c1270 */
[----:B------:R-:W-:Y:S01]  /*b2cd0*/  IMAD.WIDE R22, R60, 0x2, R38 ;  /* 0x000000023c167825 */ /* 0x000fe200078e0226 */
[----:B------:R-:W-:Y:S01]  /*b2ce0*/  LOP3.LUT P1, RZ, R2, 0x80000, RZ, 0xc0, !PT ;  /* 0x0008000002ff7812 */ /* 0x000fe2000782c0ff */
[----:B------:R-:W4:Y:S10]  /*b2cf0*/  LDL.LU R60, [R1+0x50] ;  /* 0x00005000013c7983 */ /* 0x000f340000300800 */
[----:B------:R2:W-:Y:S01]  /*b2d00*/  @P6 STG.E.U16 desc[UR66][R22.64], R21 ;  /* 0x0000001516006986 */ /* 0x0005e2000c101542 */
[----:B------:R-:W-:Y:S01]  /*b2d10*/  ISETP.LT.AND P6, PT, R57, UR4, !P1 ;  /* 0x0000000439007c0c */ /* 0x000fe2000cfc1270 */
[----:B--2---:R-:W-:-:S12]  /*b2d20*/  IMAD.WIDE R22, R59, 0x2, R44 ;  /* 0x000000023b167825 */ /* 0x004fd800078e022c */
[----:B------:R0:W-:Y:S01]  /*b2d30*/  @P6 STG.E.U16 desc[UR66][R22.64], R48 ;  /* 0x0000003016006986 */ /* 0x0001e2000c101542 */
[----:B------:R-:W-:Y:S02]  /*b2d40*/  PRMT R21, R48, 0x7632, R21 ;  /* 0x0000763230157816 */ /* 0x000fe40000000015 */
[----:B------:R-:W-:Y:S01]  /*b2d50*/  ISETP.LT.AND P6, PT, R53, UR4, !P1 ;  /* 0x0000000435007c0c */ /* 0x000fe2000cfc1270 */
[----:B0-----:R-:W2:Y:S01]  /*b2d60*/  LDL.LU R48, [R1+0x59c] ;  /* 0x00059c0001307983 */ /* 0x001ea20000300800 */
[----:B------:R-:W-:-:S11]  /*b2d70*/  IMAD.WIDE R22, R59, 0x2, R42 ;  /* 0x000000023b167825 */ /* 0x000fd600078e022a */
[----:B------:R0:W-:Y:S01]  /*b2d80*/  @P6 STG.E.U16 desc[UR66][R22.64], R21 ;  /* 0x0000001516006986 */ /* 0x0001e2000c101542 */
[----:B------:R-:W-:Y:S01]  /*b2d90*/  ISETP.LT.AND P6, PT, R55, UR4, !P1 ;  /* 0x0000000437007c0c */ /* 0x000fe2000cfc1270 */
[----:B0-----:R-:W-:-:S12]  /*b2da0*/  IMAD.WIDE R22, R59, 0x2, R40 ;  /* 0x000000023b167825 */ /* 0x001fd800078e0228 */
[----:B------:R0:W-:Y:S01]  /*b2db0*/  @P6 STG.E.U16 desc[UR66][R22.64], R49 ;  /* 0x0000003116006986 */ /* 0x0001e2000c101542 */
[----:B------:R-:W-:-:S03]  /*b2dc0*/  PRMT R21, R49, 0x7632, R21 ;  /* 0x0000763231157816 */ /* 0x000fc60000000015 */
        /* <DEDUP_REMOVED lines=20> */
[----:B------:R-:W-:Y:S02]  /*b2f10*/  IMAD.WIDE R22, R54, 0x2, R38 ;  /* 0x0000000236167825 */ /* 0x000fe400078e0226 */
[----:B------:R-:W4:Y:S10]  /*b2f20*/  LDL.LU R54, [R1+0x70] ;  /* 0x0000700001367983 */ /* 0x000f340000300800 */
[----:B------:R0:W-:Y:S01]  /*b2f30*/  @P6 STG.E.U16 desc[UR66][R22.64], R21 ;  /* 0x0000001516006986 */ /* 0x0001e2000c101542 */
[----:B------:R-:W-:Y:S01]  /*b2f40*/  ISETP.LT.AND P6, PT, R57, UR4, !P5 ;  /* 0x0000000439007c0c */ /* 0x000fe2000efc1270 */
[----:B0-----:R-:W-:-:S12]  /*b2f50*/  IMAD.WIDE R22, R60, 0x2, R44 ;  /* 0x000000023c167825 */ /* 0x001fd800078e022c */
[----:B--2---:R0:W-:Y:S01]  /*b2f60*/  @P6 STG.E.U16 desc[UR66][R22.64], R48 ;  /* 0x0000003016006986 */ /* 0x0041e2000c101542 */
        /* <DEDUP_REMOVED lines=11> */
[----:B------:R-:W-:Y:S02]  /*b3020*/  IMAD.WIDE R22, R60, 0x2, R38 ;  /* 0x000000023c167825 */ /* 0x000fe400078e0226 */
        /* <DEDUP_REMOVED lines=34> */
[----:B------:R-:W-:Y:S01]  /*b3250*/  ISETP.NE.AND P2, PT, R50, RZ, PT ;  /* 0x000000ff3200720c */ /* 0x000fe20003f45270 */
        /* <DEDUP_REMOVED lines=17> */
[----:B------:R-:W-:Y:S01]  /*b3370*/  ISETP.NE.AND P1, PT, R51, RZ, PT ;  /* 0x000000ff3300720c */ /* 0x000fe20003f25270 */
        /* <DEDUP_REMOVED lines=498> */
[----:B----4-:R0:W-:Y:S02]  /*b52a0*/  @P0 STG.E.U16 desc[UR66][R22.64], R47 ;  /* 0x0000002f16000986 */ /* 0x0101e4000c101542 */
[----:B0-----:R-:W-:Y:S02]  /*b52b0*/  IMAD.WIDE R22, R59, 0x2, R38 ;  /* 0x000000023b167825 */ /* 0x001fe400078e0226 */
[----:B------:R-:W4:Y:S01]  /*b52c0*/  LDL.LU R59, [R1+0x6c0] ;  /* 0x0006c000013b7983 */ /* 0x000f220000300800 */
[----:B------:R-:W-:-:S03]  /*b52d0*/  PRMT R21, R47, 0x7632, R21 ;  /* 0x000076322f157816 */ /* 0x000fc60000000015 */
[----:B------:R-:W4:Y:S04]  /*b52e0*/  LDL.LU R32, [R1+0x6f0] ;  /* 0x0006f00001207983 */ /* 0x000f280000300800 */
[----:B------:R-:W4:Y:S01]  /*b52f0*/  LDL.LU R47, [R1+0x180] ;  /* 0x00018000012f7983 */ /* 0x000f220000300800 */
[----:B------:R-:W-:-:S03]  /*b5300*/  ISETP.LT.AND P0, PT, R58, UR4, !P6 ;  /* 0x000000043a007c0c */ /* 0x000fc6000f701270 */
[----:B------:R-:W4:Y:S01]  /*b5310*/  LDL.LU R35, [R1+0x6e0] ;  /* 0x0006e00001237983 */ /* 0x000f220000300800 */
[----:B------:R-:W-:-:S09]  /*b5320*/  LOP3.LUT P4, RZ, R3, 0x200000, RZ, 0xc0, !PT ;  /* 0x0020000003ff7812 */ /* 0x000fd2000788c0ff */
[----:B------:R0:W-:Y:S01]  /*b5330*/  @P0 STG.E.U16 desc[UR66][R22.64], R21 ;  /* 0x0000001516000986 */ /* 0x0001e2000c101542 */
[----:B------:R-:W-:Y:S01]  /*b5340*/  ISETP.LT.AND P0, PT, R57, UR4, !P4 ;  /* 0x0000000439007c0c */ /* 0x000fe2000e701270 */
[----:B0-----:R-:W-:-:S12]  /*b5350*/  IMAD.WIDE R22, R54, 0x2, R44 ;  /* 0x0000000236167825 */ /* 0x001fd800078e022c */
[----:B--2---:R0:W-:Y:S01]  /*b5360*/  @P0 STG.E.U16 desc[UR66][R22.64], R48 ;  /* 0x0000003016000986 */ /* 0x0041e2000c101542 */
[----:B------:R-:W-:Y:S02]  /*b5370*/  ISETP.LT.AND P0, PT, R53, UR4, !P4 ;  /* 0x0000000435007c0c */ /* 0x000fe4000e701270 */
[----:B------:R-:W-:Y:S01]  /*b5380*/  PRMT R21, R48, 0x7632, R21 ;  /* 0x0000763230157816 */ /* 0x000fe20000000015 */
[----:B0-----:R-:W-:-:S10]  /*b5390*/  IMAD.WIDE R22, R54, 0x2, R42 ;  /* 0x0000000236167825 */ /* 0x001fd400078e022a */
[----:B------:R0:W-:Y:S01]  /*b53a0*/  @P0 STG.E.U16 desc[UR66][R22.64], R21 ;  /* 0x0000001516000986 */ /* 0x0001e2000c101542 */
[----:B------:R-:W-:Y:S01]  /*b53b0*/  ISETP.LT.AND P0, PT, R55, UR4, !P4 ;  /* 0x0000000437007c0c */ /* 0x000fe2000e701270 */
[----:B0-----:R-:W-:-:S12]  /*b53c0*/  IMAD.WIDE R22, R54, 0x2, R40 ;  /* 0x0000000236167825 */ /* 0x001fd800078e0228 */
[----:B------:R0:W-:Y:S02]  /*b53d0*/  @P0 STG.E.U16 desc[UR66][R22.64], R49 ;  /* 0x0000003116000986 */ /* 0x0001e4000c101542 */
[----:B0-----:R-:W-:Y:S02]  /*b53e0*/  IMAD.WIDE R22, R54, 0x2, R38 ;  /* 0x0000000236167825 */ /* 0x001fe400078e0226 */
[----:B------:R-:W2:Y:S04]  /*b53f0*/  LDL.LU R54, [R1+0x184] ;  /* 0x0001840001367983 */ /* 0x000ea80000300800 */
[----:B------:R-:W2:Y:S01]  /*b5400*/  LDL.LU R48, [R1+0x6d4] ;  /* 0x0006d40001307983 */ /* 0x000ea20000300800 */
[----:B------:R-:W-:Y:S02]  /*b5410*/  ISETP.LT.AND P0, PT, R58, UR4, !P4 ;  /* 0x000000043a007c0c */ /* 0x000fe4000e701270 */
[----:B------:R-:W-:-:S02]  /*b5420*/  PRMT R21, R49, 0x7632, R21 ;  /* 0x0000763231157816 */ /* 0x000fc40000000015 */
[----:B------:R-:W2:Y:S01]  /*b5430*/  LDL.LU R49, [R1+0x6c4] ;  /* 0x0006c40001317983 */ /* 0x000ea20000300800 */
[----:B------:R-:W-:-:S08]  /*b5440*/  LOP3.LUT P5, RZ, R3, 0x400000, RZ, 0xc0, !PT ;  /* 0x0040000003ff7812 */ /* 0x000fd000078ac0ff */
[----:B------:R0:W-:Y:S01]  /*b5450*/  @P0 STG.E.U16 desc[UR66][R22.64], R21 ;  /* 0x0000001516000986 */ /* 0x0001e2000c101542 */
[----:B------:R-:W-:Y:S01]  /*b5460*/  ISETP.LT.AND P0, PT, R57, UR4, !P5 ;  /* 0x0000000439007c0c */ /* 0x000fe2000ef01270 */
[----:B0-----:R-:W-:-:S12]  /*b5470*/  IMAD.WIDE R22, R60, 0x2, R44 ;  /* 0x000000023c167825 */ /* 0x001fd800078e022c */
[----:B---3--:R0:W-:Y:S01]  /*b5480*/  @P0 STG.E.U16 desc[UR66][R22.64], R56 ;  /* 0x0000003816000986 */ /* 0x0081e2000c101542 */
[----:B------:R-:W-:Y:S02]  /*b5490*/  ISETP.LT.AND P0, PT, R53, UR4, !P5 ;  /* 0x0000000435007c0c */ /* 0x000fe4000ef01270 */
[----:B------:R-:W-:Y:S01]  /*b54a0*/  PRMT R21, R56, 0x7632, R21 ;  /* 0x0000763238157816 */ /* 0x000fe20000000015 */
[C---:B0-----:R-:W-:Y:S01]  /*b54b0*/  IMAD.WIDE R22, R60.reuse, 0x2, R42 ;  /* 0x000000023c167825 */ /* 0x041fe200078e022a */
[----:B------:R-:W3:Y:S09]  /*b54c0*/  LDL.LU R56, [R1+0x6f4] ;  /* 0x0006f40001387983 */ /* 0x000ef20000300800 */
[----:B------:R0:W-:Y:S01]  /*b54d0*/  @P0 STG.E.U16 desc[UR66][R22.64], R21 ;  /* 0x0000001516000986 */ /* 0x0001e2000c101542 */
[----:B------:R-:W-:Y:S01]  /*b54e0*/  ISETP.LT.AND P0, PT, R55, UR4, !P5 ;  /* 0x0000000437007c0c */ /* 0x000fe2000ef01270 */
[----:B0-----:R-:W-:-:S12]  /*b54f0*/  IMAD.WIDE R22, R60, 0x2, R40 ;  /* 0x000000023c167825 */ /* 0x001fd800078e0228 */
[----:B----4-:R0:W-:Y:S01]  /*b5500*/  @P0 STG.E.U16 desc[UR66][R22.64], R59 ;  /* 0x0000003b16000986 */ /* 0x0101e2000c101542 */
[----:B------:R-:W-:Y:S01]  /*b5510*/  PRMT R21, R59, 0x7632, R21 ;  /* 0x000076323b157816 */ /* 0x000fe20000000015 */
[----:B0-----:R-:W-:Y:S02]  /*b5520*/  IMAD.WIDE R22, R60, 0x2, R38 ;  /* 0x000000023c167825 */ /* 0x001fe400078e0226 */
[----:B------:R-:W4:Y:S04]  /*b5530*/  LDL.LU R59, [R1+0x6e4] ;  /* 0x0006e400013b7983 */ /* 0x000f280000300800 */
[----:B------:R-:W4:Y:S01]  /*b5540*/  LDL.LU R60, [R1+0x188] ;  /* 0x00018800013c7983 */ /* 0x000f220000300800 */
[----:B------:R-:W-:Y:S02]  /*b5550*/  ISETP.LT.AND P0, PT, R58, UR4, !P5 ;  /* 0x000000043a007c0c */ /* 0x000fe4000ef01270 */
[----:B------:R-:W-:-:S11]  /*b5560*/  LOP3.LUT P6, RZ, R3, 0x800000, RZ, 0xc0, !PT ;  /* 0x0080000003ff7812 */ /* 0x000fd600078cc0ff */
        /* <DEDUP_REMOVED lines=9> */
[----:B0-----:R-:W-:Y:S01]  /*b5600*/  IMAD.WIDE R22, R47, 0x2, R40 ;  /* 0x000000022f167825 */ /* 0x001fe200078e0228 */
[----:B------:R-:W-:-:S11]  /*b5610*/  PRMT R21, R35, 0x7632, R21 ;  /* 0x0000763223157816 */ /* 0x000fd60000000015 */
[----:B------:R0:W-:Y:S04]  /*b5620*/  @P0 STG.E.U16 desc[UR66][R22.64], R35 ;  /* 0x0000002316000986 */ /* 0x0001e8000c101542 */
[----:B0-----:R-:W4:Y:S01]  /*b5630*/  LDL.LU R35, [R1+0x6d8] ;  /* 0x0006d80001237983 */ /* 0x001f220000300800 */
[----:B------:R-:W-:Y:S01]  /*b5640*/  IMAD.WIDE R22, R47, 0x2, R38 ;  /* 0x000000022f167825 */ /* 0x000fe200078e0226 */
[----:B------:R-:W-:Y:S02]  /*b5650*/  ISETP.LT.AND P0, PT, R58, UR4, !P6 ;  /* 0x000000043a007c0c */ /* 0x000fe4000f701270 */
[----:B------:R-:W4:Y:S01]  /*b5660*/  LDL.LU R47, [R1+0x6c8] ;  /* 0x0006c800012f7983 */ /* 0x000f220000300800 */
[----:B------:R-:W-:-:S10]  /*b5670*/  LOP3.LUT P4, RZ, R3, 0x1000000, RZ, 0xc0, !PT ;  /* 0x0100000003ff7812 */ /* 0x000fd4000788c0ff */
[----:B------:R2:W-:Y:S01]  /*b5680*/  @P0 STG.E.U16 desc[UR66][R22.64], R21 ;  /* 0x0000001516000986 */ /* 0x0005e2000c101542 */
[----:B------:R-:W-:Y:S01]  /*b5690*/  ISETP.LT.AND P0, PT, R57, UR4, !P4 ;  /* 0x0000000439007c0c */ /* 0x000fe2000e701270 */
[----:B--2---:R-:W-:Y:S01]  /*b56a0*/  IMAD.WIDE R22, R54, 0x2, R44 ;  /* 0x0000000236167825 */ /* 0x004fe200078e022c */
        /* <DEDUP_REMOVED lines=11> */
[----:B------:R-:W-:Y:S01]  /*b5760*/  IMAD.WIDE R22, R54, 0x2, R38 ;  /* 0x0000000236167825 */ /* 0x000fe200078e0226 */
[----:B------:R-:W-:Y:S02]  /*b5770*/  ISETP.LT.AND P0, PT, R58, UR4, !P4 ;  /* 0x000000043a007c0c */ /* 0x000fe4000e701270 */
[----:B------:R-:W2:Y:S01]  /*b5780*/  LDL.LU R54, [R1+0x6dc] ;  /* 0x0006dc0001367983 */ /* 0x000ea20000300800 */
[----:B------:R-:W-:-:S10]  /*b5790*/  LOP3.LUT P5, RZ, R3, 0x2000000, RZ, 0xc0, !PT ;  /* 0x0200000003ff7812 */ /* 0x000fd400078ac0ff */
[----:B------:R3:W-:Y:S01]  /*b57a0*/  @P0 STG.E.U16 desc[UR66][R22.64], R21 ;  /* 0x0000001516000986 */ /* 0x0007e2000c101542 */
[----:B------:R-:W-:Y:S02]  /*b57b0*/  ISETP.LT.AND P0, PT, R57, UR4, !P5 ;  /* 0x0000000439007c0c */ /* 0x000fe4000ef01270 */
[----:B---3--:R-:W-:Y:S01]  /*b57c0*/  PRMT R21, R56, 0x7632, R21 ;  /* 0x0000763238157816 */ /* 0x008fe20000000015 */
[----:B----4-:R-:W-:-:S10]  /*b57d0*/  IMAD.WIDE R22, R60, 0x2, R44 ;  /* 0x000000023c167825 */ /* 0x010fd400078e022c */
[----:B------:R0:W-:Y:S01]  /*b57e0*/  @P0 STG.E.U16 desc[UR66][R22.64], R56 ;  /* 0x0000003816000986 */ /* 0x0001e2000c101542 */
[----:B------:R-:W-:-:S03]  /*b57f0*/  ISETP.LT.AND P0, PT, R53, UR4, !P5 ;  /* 0x0000000435007c0c */ /* 0x000fc6000ef01270 */
[----:B0-----:R-:W3:Y:S01]  /*b5800*/  LDL.LU R56, [R1+0x6cc] ;  /* 0x0006cc0001387983 */ /* 0x001ee20000300800 */
[----:B------:R-:W-:-:S09]  /*b5810*/  IMAD.WIDE R22, R60, 0x2, R42 ;  /* 0x000000023c167825 */ /* 0x000fd200078e022a */
[----:B------:R0:W-:Y:S01]  /*b5820*/  @P0 STG.E.U16 desc[UR66][R22.64], R21 ;  /* 0x0000001516000986 */ /* 0x0001e2000c101542 */
[----:B------:R-:W-:Y:S01]  /*b5830*/  ISETP.LT.AND P0, PT, R55, UR4, !P5 ;  /* 0x0000000437007c0c */ /* 0x000fe2000ef01270 */
[----:B0-----:R-:W-:Y:S01]  /*b5840*/  IMAD.WIDE R22, R60, 0x2, R40 ;  /* 0x000000023c167825 */ /* 0x001fe200078e0228 */
[----:B------:R-:W-:-:S11]  /*b5850*/  PRMT R21, R59, 0x7632, R21 ;  /* 0x000076323b157816 */ /* 0x000fd60000000015 */
[----:B------:R0:W-:Y:S04]  /*b5860*/  @P0 STG.E.U16 desc[UR66][R22.64], R59 ;  /* 0x0000003b16000986 */ /* 0x0001e8000c101542 */
[----:B0-----:R-:W4:Y:S01]  /*b5870*/  LDL.LU R59, [R1+0x6fc] ;  /* 0x0006fc00013b7983 */ /* 0x001f220000300800 */
[----:B------:R-:W-:-:S03]  /*b5880*/  IMAD.WIDE R22, R60, 0x2, R38 ;  /* 0x000000023c167825 */ /* 0x000fc600078e0226 */
[----:B------:R-:W4:Y:S04]  /*b5890*/  LDL.LU R60, [R1+0x6ec] ;  /* 0x0006ec00013c7983 */ /* 0x000f280000300800 */
[----:B------:R-:W4:Y:S04]  /*b58a0*/  LDL.LU R33, [R1+0x750] ;  /* 0x0007500001217983 */ /* 0x000f280000300800 */
[----:B------:R-:W4:Y:S01]  /*b58b0*/  LDL.LU R28, [R1+0x740] ;  /* 0x00074000011c7983 */ /* 0x000f220000300800 */
[----:B------:R-:W-:-:S03]  /*b58c0*/  ISETP.LT.AND P0, PT, R58, UR4, !P5 ;  /* 0x000000043a007c0c */ /* 0x000fc6000ef01270 */
[----:B------:R-:W4:Y:S01]  /*b58d0*/  LDL.LU R29, [R1+0x730] ;  /* 0x00073000011d7983 */ /* 0x000f220000300800 */
[----:B------:R-:W-:-:S03]  /*b58e0*/  LOP3.LUT P6, RZ, R3, 0x4000000, RZ, 0xc0, !PT ;  /* 0x0400000003ff7812 */ /* 0x000fc600078cc0ff */
[----:B------:R-:W4:Y:S01]  /*b58f0*/  LDL.LU R30, [R1+0x720] ;  /* 0x00072000011e7983 */ /* 0x000f220000300800 */
[----:B------:R-:W-:-:S03]  /*b5900*/  LOP3.LUT P4, RZ, R3, 0x8000000, RZ, 0xc0, !PT ;  /* 0x0800000003ff7812 */ /* 0x000fc6000788c0ff */
[----:B------:R-:W4:Y:S04]  /*b5910*/  LDL.LU R31, [R1+0x754] ;  /* 0x00075400011f7983 */ /* 0x000f280000300800 */
[----:B------:R0:W-:Y:S01]  /*b5920*/  @P0 STG.E.U16 desc[UR66][R22.64], R21 ;  /* 0x0000001516000986 */ /* 0x0001e2000c101542 */
[----:B------:R-:W-:-:S03]  /*b5930*/  ISETP.LT.AND P0, PT, R57, UR4, !P6 ;  /* 0x0000000439007c0c */ /* 0x000fc6000f701270 */
[----:B------:R-:W4:Y:S01]  /*b5940*/  LDL.LU R32, [R1+0x744] ;  /* 0x0007440001207983 */ /* 0x000f220000300800 */
[----:B0-----:R-:W-:-:S09]  /*b5950*/  IMAD.WIDE R22, R20, 0x2, R44 ;  /* 0x0000000214167825 */ /* 0x001fd200078e022c */
[----:B------:R0:W-:Y:S01]  /*b5960*/  @P0 STG.E.U16 desc[UR66][R22.64], R35 ;  /* 0x0000002316000986 */ /* 0x0001e2000c101542 */
[----:B------:R-:W-:Y:S02]  /*b5970*/  ISETP.LT.AND P0, PT, R53, UR4, !P6 ;  /* 0x0000000435007c0c */ /* 0x000fe4000f701270 */
[----:B------:R-:W-:Y:S01]  /*b5980*/  PRMT R21, R35, 0x7632, R21 ;  /* 0x0000763223157816 */ /* 0x000fe20000000015 */
[C---:B0-----:R-:W-:Y:S01]  /*b5990*/  IMAD.WIDE R22, R20.reuse, 0x2, R42 ;  /* 0x0000000214167825 */ /* 0x041fe200078e022a */
[----:B------:R-:W4:Y:S09]  /*b59a0*/  LDL.LU R35, [R1+0x734] ;  /* 0x0007340001237983 */ /* 0x000f320000300800 */
[----:B------:R0:W-:Y:S01]  /*b59b0*/  @P0 STG.E.U16 desc[UR66][R22.64], R21 ;  /* 0x0000001516000986 */ /* 0x0001e2000c101542 */
[----:B------:R-:W-:Y:S01]  /*b59c0*/  ISETP.LT.AND P0, PT, R55, UR4, !P6 ;  /* 0x0000000437007c0c */ /* 0x000fe2000f701270 */
[----:B0-----:R-:W-:-:S12]  /*b59d0*/  IMAD.WIDE R22, R20, 0x2, R40 ;  /* 0x0000000214167825 */ /* 0x001fd800078e0228 */
[----:B------:R0:W-:Y:S01]  /*b59e0*/  @P0 STG.E.U16 desc[UR66][R22.64], R47 ;  /* 0x0000002f16000986 */ /* 0x0001e2000c101542 */
[----:B------:R-:W-:Y:S01]  /*b59f0*/  ISETP.LT.AND P0, PT, R58, UR4, !P6 ;  /* 0x000000043a007c0c */ /* 0x000fe2000f701270 */
[----:B------:R-:W-:Y:S01]  /*b5a00*/  IMAD.WIDE R20, R20, 0x2, R38 ;  /* 0x0000000214147825 */ /* 0x000fe200078e0226 */
[----:B0-----:R-:W-:Y:S02]  /*b5a10*/  PRMT R22, R47, 0x7632, R22 ;  /* 0x000076322f167816 */ /* 0x001fe40000000016 */
[----:B------:R-:W-:Y:S01]  /*b5a20*/  LOP3.LUT P5, RZ, R3, 0x10000000, RZ, 0xc0, !PT ;  /* 0x1000000003ff7812 */ /* 0x000fe200078ac0ff */
[----:B------:R-:W4:Y:S08]  /*b5a30*/  LDL.LU R47, [R1+0x724] ;  /* 0x00072400012f7983 */ /* 0x000f300000300800 */
[----:B------:R0:W-:Y:S01]  /*b5a40*/  @P0 STG.E.U16 desc[UR66][R20.64], R22 ;  /* 0x0000001614000986 */ /* 0x0001e2000c101542 */
[----:B------:R-:W-:Y:S01]  /*b5a50*/  ISETP.LT.AND P0, PT, R57, UR4, !P4 ;  /* 0x0000000439007c0c */ /* 0x000fe2000e701270 */
[----:B0-----:R-:W-:-:S12]  /*b5a60*/  IMAD.WIDE R20, R19, 0x2, R44 ;  /* 0x0000000213147825 */ /* 0x001fd800078e022c */
[----:B--2---:R0:W-:Y:S01]  /*b5a70*/  @P0 STG.E.U16 desc[UR66][R20.64], R48 ;  /* 0x0000003014000986 */ /* 0x0041e2000c101542 */
[----:B------:R-:W-:Y:S02]  /*b5a80*/  ISETP.LT.AND P0, PT, R53, UR4, !P4 ;  /* 0x0000000435007c0c */ /* 0x000fe4000e701270 */
[----:B------:R-:W-:Y:S01]  /*b5a90*/  PRMT R22, R48, 0x7632, R22 ;  /* 0x0000763230167816 */ /* 0x000fe20000000016 */
[----:B0-----:R-:W-:Y:S01]  /*b5aa0*/  IMAD.WIDE R20, R19, 0x2, R42 ;  /* 0x0000000213147825 */ /* 0x001fe200078e022a */
[----:B------:R-:W-:Y:S01]  /*b5ab0*/  LOP3.LUT P6, RZ, R3, 0x20000000, RZ, 0xc0, !PT ;  /* 0x2000000003ff7812 */ /* 0x000fe200078cc0ff */
[----:B------:R-:W2:Y:S08]  /*b5ac0*/  LDL.LU R48, [R1+0x758] ;  /* 0x0007580001307983 */ /* 0x000eb00000300800 */
        /* <DEDUP_REMOVED lines=15> */
[C---:B0-----:R-:W-:Y:S01]  /*b5bc0*/  IMAD.WIDE R20, R18.reuse, 0x2, R42 ;  /* 0x0000000212147825 */ /* 0x041fe200078e022a */
[----:B------:R-:W2:Y:S09]  /*b5bd0*/  LDL.LU R54, [R1+0x738] ;  /* 0x0007380001367983 */ /* 0x000eb20000300800 */
[----:B------:R0:W-:Y:S01]  /*b5be0*/  @P0 STG.E.U16 desc[UR66][R20.64], R19 ;  /* 0x0000001314000986 */ /* 0x0001e2000c101542 */
[----:B------:R-:W-:Y:S01]  /*b5bf0*/  ISETP.LT.AND P0, PT, R55, UR4, !P5 ;  /* 0x0000000437007c0c */ /* 0x000fe2000ef01270 */
[----:B0-----:R-:W-:-:S04]  /*b5c00*/  IMAD.WIDE R20, R18, 0x2, R40 ;  /* 0x0000000212147825 */ /* 0x001fc800078e0228 */
[----:B------:R-:W-:-:S08]  /*b5c10*/  IMAD.WIDE R18, R18, 0x2, R38 ;  /* 0x0000000212127825 */ /* 0x000fd000078e0226 */
[----:B---3--:R-:W-:Y:S01]  /*b5c20*/  @P0 STG.E.U16 desc[UR66][R20.64], R56 ;  /* 0x0000003814000986 */ /* 0x008fe2000c101542 */
[----:B------:R-:W-:Y:S02]  /*b5c30*/  ISETP.LT.AND P0, PT, R58, UR4, !P5 ;  /* 0x000000043a007c0c */ /* 0x000fe4000ef01270 */
[----:B------:R-:W-:Y:S02]  /*b5c40*/  LOP3.LUT P5, RZ, R3, 0x80000000, RZ, 0xc0, !PT ;  /* 0x8000000003ff7812 */ /* 0x000fe400078ac0ff */
[----:B------:R-:W-:-:S09]  /*b5c50*/  PRMT R3, R56, 0x7632, R3 ;  /* 0x0000763238037816 */ /* 0x000fd20000000003 */
        /* <DEDUP_REMOVED lines=16> */
[----:B------:R-:W-:-:S02]  /*b5d60*/  ISETP.LT.AND P0, PT, R57, UR4, !P4 ;  /* 0x0000000439007c0c */ /* 0x000fc4000e701270 */
[----:B------:R-:W-:Y:S01]  /*b5d70*/  PRMT R17, R33, 0x7632, R17 ;  /* 0x0000763221117816 */ /* 0x000fe20000000011 */
[----:B------:R-:W4:Y:S04]  /*b5d80*/  LDL.LU R56, [R1+0x75c] ;  /* 0x00075c0001387983 */ /* 0x000f280000300800 */
[----:B------:R-:W3:Y:S01]  /*b5d90*/  LDL.LU R59, [R1+0x74c] ;  /* 0x00074c00013b7983 */ /* 0x000ee20000300800 */
[----:B0-----:R-:W-:-:S05]  /*b5da0*/  IMAD.WIDE R18, R16, 0x2, R44 ;  /* 0x0000000210127825 */ /* 0x001fca00078e022c */
[----:B------:R0:W-:Y:S01]  /*b5db0*/  @P0 STG.E.U16 desc[UR66][R18.64], R33 ;  /* 0x0000002112000986 */ /* 0x0001e2000c101542 */
[----:B------:R-:W-:Y:S01]  /*b5dc0*/  ISETP.LT.AND P0, PT, R53, UR4, !P4 ;  /* 0x0000000435007c0c */ /* 0x000fe2000e701270 */
[----:B0-----:R-:W-:-:S12]  /*b5dd0*/  IMAD.WIDE R18, R16, 0x2, R42 ;  /* 0x0000000210127825 */ /* 0x001fd800078e022a */
[----:B------:R0:W-:Y:S01]  /*b5de0*/  @P0 STG.E.U16 desc[UR66][R18.64], R17 ;  /* 0x0000001112000986 */ /* 0x0001e2000c101542 */
[----:B------:R-:W-:Y:S01]  /*b5df0*/  ISETP.LT.AND P0, PT, R55, UR4, !P4 ;  /* 0x0000000437007c0c */ /* 0x000fe2000e701270 */
[----:B0-----:R-:W-:-:S12]  /*b5e00*/  IMAD.WIDE R18, R16, 0x2, R40 ;  /* 0x0000000210127825 */ /* 0x001fd800078e0228 */
[----:B------:R-:W-:Y:S01]  /*b5e10*/  @P0 STG.E.U16 desc[UR66][R18.64], R28 ;  /* 0x0000001c12000986 */ /* 0x000fe2000c101542 */
[----:B------:R-:W-:Y:S01]  /*b5e20*/  ISETP.LT.AND P0, PT, R58, UR4, !P4 ;  /* 0x000000043a007c0c */ /* 0x000fe2000e701270 */
[----:B------:R-:W-:Y:S01]  /*b5e30*/  IMAD.WIDE R16, R16, 0x2, R38 ;  /* 0x0000000210107825 */ /* 0x000fe200078e0226 */
[----:B------:R-:W-:-:S11]  /*b5e40*/  PRMT R3, R28, 0x7632, R3 ;  /* 0x000076321c037816 */ /* 0x000fd60000000003 */
        /* <DEDUP_REMOVED lines=25> */
[----:B------:R-:W-:Y:S01]  /*b5fe0*/  @P0 STG.E.U16 desc[UR66][R16.64], R32 ;  /* 0x0000002010000986 */ /* 0x000fe2000c101542 */
[----:B------:R-:W-:Y:S01]  /*b5ff0*/  ISETP.LT.AND P0, PT, R58, UR4, !P6 ;  /* 0x000000043a007c0c */ /* 0x000fe2000f701270 */
[----:B------:R-:W-:Y:S01]  /*b6000*/  IMAD.WIDE R14, R14, 0x2, R38 ;  /* 0x000000020e0e7825 */ /* 0x000fe200078e0226 */
[----:B------:R-:W-:Y:S02]  /*b6010*/  PRMT R3, R32, 0x7632, R3 ;  /* 0x0000763220037816 */ /* 0x000fe40000000003 */
[----:B------:R-:W-:-:S09]  /*b6020*/  LOP3.LUT P4, RZ, R36, 0x2, RZ, 0xc0, !PT ;  /* 0x0000000224ff7812 */ /* 0x000fd2000788c0ff */
        /* <DEDUP_REMOVED lines=25> */
[----:B------:R0:W-:Y:S01]  /*b61c0*/  @P0 STG.E.U16 desc[UR66][R14.64], R49 ;  /* 0x000000310e000986 */ /* 0x0001e2000c101542 */
[----:B------:R-:W-:Y:S01]  /*b61d0*/  ISETP.LT.AND P0, PT, R58, UR4, !P5 ;  /* 0x000000043a007c0c */ /* 0x000fe2000ef01270 */
[----:B------:R-:W-:Y:S01]  /*b61e0*/  IMAD.WIDE R12, R12, 0x2, R38 ;  /* 0x000000020c0c7825 */ /* 0x000fe200078e0226 */
[----:B------:R-:W-:Y:S02]  /*b61f0*/  PRMT R3, R49, 0x7632, R3 ;  /* 0x0000763231037816 */ /* 0x000fe40000000003 */
[----:B------:R-:W-:Y:S01]  /*b6200*/  LOP3.LUT P6, RZ, R36, 0x8, RZ, 0xc0, !PT ;  /* 0x0000000824ff7812 */ /* 0x000fe200078cc0ff */
[----:B0-----:R-:W2:Y:S08]  /*b6210*/  LDL.LU R49, [R1+0x73c] ;  /* 0x00073c0001317983 */ /* 0x001eb00000300800 */
        /* <DEDUP_REMOVED lines=8> */
[----:B------:R-:W-:Y:S02]  /*b62a0*/  ISETP.LT.AND P0, PT, R55, UR4, !P6 ;  /* 0x0000000437007c0c */ /* 0x000fe4000f701270 */
[----:B---3--:R-:W-:Y:S01]  /*b62b0*/  PRMT R3, R60, 0x7632, R3 ;  /* 0x000076323c037816 */ /* 0x008fe20000000003 */
[----:B0-----:R-:W-:-:S10]  /*b62c0*/  IMAD.WIDE R12, R11, 0x2, R40 ;  /* 0x000000020b0c7825 */ /* 0x001fd400078e0228 */
[----:B------:R0:W-:Y:S01]  /*b62d0*/  @P0 STG.E.U16 desc[UR66][R12.64], R60 ;  /* 0x0000003c0c000986 */ /* 0x0001e2000c101542 */
[----:B------:R-:W-:-:S03]  /*b62e0*/  ISETP.LT.AND P0, PT, R58, UR4, !P6 ;  /* 0x000000043a007c0c */ /* 0x000fc6000f701270 */
[----:B0-----:R-:W3:Y:S01]  /*b62f0*/  LDL.LU R60, [R1+0x72c] ;  /* 0x00072c00013c7983 */ /* 0x001ee20000300800 */
[----:B------:R-:W-:Y:S01]  /*b6300*/  IMAD.WIDE R12, R11, 0x2, R38 ;  /* 0x000000020b0c7825 */ /* 0x000fe200078e0226 */
[----:B------:R-:W-:-:S08]  /*b6310*/  LOP3.LUT P4, RZ, R36, 0x10, RZ, 0xc0, !PT ;  /* 0x0000001024ff7812 */ /* 0x000fd0000788c0ff */
[----:B------:R0:W-:Y:S01]  /*b6320*/  @P0 STG.E.U16 desc[UR66][R12.64], R3 ;  /* 0x000000030c000986 */ /* 0x0001e2000c101542 */
[----:B------:R-:W-:Y:S02]  /*b6330*/  ISETP.LT.AND P0, PT, R57, UR4, !P4 ;  /* 0x0000000439007c0c */ /* 0x000fe4000e701270 */
[----:B----4-:R-:W-:Y:S01]  /*b6340*/  PRMT R11, R56, 0x7632, R11 ;  /* 0x00007632380b7816 */ /* 0x010fe2000000000b */
[----:B0-----:R-:W-:-:S10]  /*b6350*/  IMAD.WIDE R12, R10, 0x2, R44 ;  /* 0x000000020a0c7825 */ /* 0x001fd400078e022c */
[----:B------:R0:W-:Y:S01]  /*b6360*/  @P0 STG.E.U16 desc[UR66][R12.64], R56 ;  /* 0x000000380c000986 */ /* 0x0001e2000c101542 */
[----:B------:R-:W-:-:S03]  /*b6370*/  ISETP.LT.AND P0, PT, R53, UR4, !P4 ;  /* 0x0000000435007c0c */ /* 0x000fc6000e701270 */
[----:B0-----:R-:W4:Y:S01]  /*b6380*/  LDL.LU R56, [R1+0x710] ;  /* 0x0007100001387983 */ /* 0x001f220000300800 */
[----:B------:R-:W-:-:S09]  /*b6390*/  IMAD.WIDE R12, R10, 0x2, R42 ;  /* 0x000000020a0c7825 */ /* 0x000fd200078e022a */
[----:B------:R0:W-:Y:S01]  /*b63a0*/  @P0 STG.E.U16 desc[UR66][R12.64], R11 ;  /* 0x0000000b0c000986 */ /* 0x0001e2000c101542 */
[----:B------:R-:W-:Y:S02]  /*b63b0*/  ISETP.LT.AND P0, PT, R55, UR4, !P4 ;  /* 0x0000000437007c0c */ /* 0x000fe4000e701270 */
[----:B------:R-:W-:Y:S01]  /*b63c0*/  PRMT R3, R59, 0x7632, R3 ;  /* 0x000076323b037816 */ /* 0x000fe20000000003 */
[----:B0-----:R-:W-:-:S10]  /*b63d0*/  IMAD.WIDE R12, R10, 0x2, R40 ;  /* 0x000000020a0c7825 */ /* 0x001fd400078e0228 */
[----:B------:R0:W-:Y:S04]  /*b63e0*/  @P0 STG.E.U16 desc[UR66][R12.64], R59 ;  /* 0x0000003b0c000986 */ /* 0x0001e8000c101542 */
[----:B0-----:R-:W4:Y:S01]  /*b63f0*/  LDL.LU R59, [R1+0x700] ;  /* 0x00070000013b7983 */ /* 0x001f220000300800 */
[----:B------:R-:W-:Y:S01]  /*b6400*/  ISETP.LT.AND P0, PT, R58, UR4, !P4 ;  /* 0x000000043a007c0c */ /* 0x000fe2000e701270 */
[----:B------:R-:W-:Y:S01]  /*b6410*/  IMAD.WIDE R10, R10, 0x2, R38 ;  /* 0x000000020a0a7825 */ /* 0x000fe200078e0226 */
[----:B------:R-:W-:Y:S01]  /*b6420*/  LOP3.LUT P5, RZ, R36, 0x20, RZ, 0xc0, !PT ;  /* 0x0000002024ff7812 */ /* 0x000fe200078ac0ff */
[----:B------:R-:W4:Y:S10]  /*b6430*/  LDL.LU R54, [R1+0x190] ;  /* 0x0001900001367983 */ /* 0x000f340000300800 */
[----:B------:R0:W-:Y:S01]  /*b6440*/  @P0 STG.E.U16 desc[UR66][R10.64], R3 ;  /* 0x000000030a000986 */ /* 0x0001e2000c101542 */
[----:B------:R-:W-:Y:S01]  /*b6450*/  ISETP.LT.AND P0, PT, R57, UR4, !P5 ;  /* 0x0000000439007c0c */ /* 0x000fe2000ef01270 */
[----:B------:R-:W-:-:S04]  /*b6460*/  IMAD.WIDE R14, R9, 0x2, R44 ;  /* 0x00000002090e7825 */ /* 0x000fc800078e022c */
[----:B------:R-:W-:-:S04]  /*b6470*/  IMAD.WIDE R16, R9, 0x2, R42 ;  /* 0x0000000209107825 */ /* 0x000fc800078e022a */
[----:B------:R-:W-:Y:S01]  /*b6480*/  IMAD.WIDE R12, R9, 0x2, R40 ;  /* 0x00000002090c7825 */ /* 0x000fe200078e0228 */
[----:B------:R-:W-:-:S03]  /*b6490*/  LOP3.LUT P6, RZ, R36, 0x40, RZ, 0xc0, !PT ;  /* 0x0000004024ff7812 */ /* 0x000fc600078cc0ff */
[----:B--2---:R1:W-:Y:S01]  /*b64a0*/  @P0 STG.E.U16 desc[UR66][R14.64], R49 ;  /* 0x000000310e000986 */ /* 0x0043e2000c101542 */
[----:B0-----:R-:W-:Y:S02]  /*b64b0*/  PRMT R11, R49, 0x7632, R11 ;  /* 0x00007632310b7816 */ /* 0x001fe4000000000b */
[----:B------:R-:W-:Y:S01]  /*b64c0*/  ISETP.LT.AND P0, PT, R53, UR4, !P5 ;  /* 0x0000000435007c0c */ /* 0x000fe2000ef01270 */
[----:B-1----:R-:W2:-:S12]  /*b64d0*/  LDL.LU R49, [R1+0x6b0] ;  /* 0x0006b00001317983 */ /* 0x002e980000300800 */
[----:B------:R0:W-:Y:S01]  /*b64e0*/  @P0 STG.E.U16 desc[UR66][R16.64], R11 ;  /* 0x0000000b10000986 */ /* 0x0001e2000c101542 */
[----:B------:R-:W-:Y:S01]  /*b64f0*/  ISETP.LT.AND P0, PT, R55, UR4, !P5 ;  /* 0x0000000437007c0c */ /* 0x000fe2000ef01270 */
[----:B0-----:R-:W-:-:S04]  /*b6500*/  IMAD.WIDE R10, R9, 0x2, R38 ;  /* 0x00000002090a7825 */ /* 0x001fc800078e0226 */
[----:B------:R-:W-:-:S08]  /*b6510*/  IMAD.WIDE R14, R8, 0x2, R44 ;  /* 0x00000002080e7825 */ /* 0x000fd000078e022c */
[----:B---3--:R0:W-:Y:S01]  /*b6520*/  @P0 STG.E.U16 desc[UR66][R12.64], R60 ;  /* 0x0000003c0c000986 */ /* 0x0081e2000c101542 */
[----:B------:R-:W-:Y:S02]  /*b6530*/  ISETP.LT.AND P0, PT, R58, UR4, !P5 ;  /* 0x000000043a007c0c */ /* 0x000fe4000ef01270 */
[----:B------:R-:W-:Y:S02]  /*b6540*/  PRMT R3, R60, 0x7632, R3 ;  /* 0x000076323c037816 */ /* 0x000fe40000000003 */
[----:B0-----:R-:W3:Y:S09]  /*b6550*/  LDL.LU R60, [R1+0x18c] ;  /* 0x00018c00013c7983 */ /* 0x001ef20000300800 */
[----:B------:R-:W-:Y:S01]  /*b6560*/  @P0 STG.E.U16 desc[UR66][R10.64], R3 ;  /* 0x000000030a000986 */ /* 0x000fe2000c101542 */
[----:B------:R-:W-:Y:S01]  /*b6570*/  ISETP.LT.AND P0, PT, R57, UR4, !P6 ;  /* 0x0000000439007c0c */ /* 0x000fe2000f701270 */
[----:B------:R-:W-:-:S12]  /*b6580*/  IMAD.WIDE R16, R8, 0x2, R42 ;  /* 0x0000000208107825 */ /* 0x000fd800078e022a */
[----:B----4-:R0:W-:Y:S01]  /*b6590*/  @P0 STG.E.U16 desc[UR66][R14.64], R56 ;  /* 0x000000380e000986 */ /* 0x0101e2000c101542 */
[----:B------:R-:W-:Y:S02]  /*b65a0*/  PRMT R9, R56, 0x7632, R9 ;  /* 0x0000763238097816 */ /* 0x000fe40000000009 */
[----:B------:R-:W-:Y:S01]  /*b65b0*/  ISETP.LT.AND P0, PT, R53, UR4, !P6 ;  /* 0x0000000435007c0c */ /* 0x000fe2000f701270 */
[----:B0-----:R-:W4:-:S12]  /*b65c0*/  LDL.LU R56, [R1+0x714] ;  /* 0x0007140001387983 */ /* 0x001f180000300800 */
[----:B------:R-:W-:Y:S01]  /*b65d0*/  @P0 STG.E.U16 desc[UR66][R16.64], R9 ;  /* 0x0000000910000986 */ /* 0x000fe2000c101542 */
[----:B------:R-:W-:Y:S01]  /*b65e0*/  ISETP.LT.AND P0, PT, R55, UR4, !P6 ;  /* 0x0000000437007c0c */ /* 0x000fe2000f701270 */
[----:B------:R-:W-:-:S12]  /*b65f0*/  IMAD.WIDE R12, R8, 0x2, R40 ;  /* 0x00000002080c7825 */ /* 0x000fd800078e0228 */
[----:B------:R0:W-:Y:S01]  /*b6600*/  @P0 STG.E.U16 desc[UR66][R12.64], R59 ;  /* 0x0000003b0c000986 */ /* 0x0001e2000c101542 */
[----:B------:R-:W-:-:S03]  /*b6610*/  PRMT R3, R59, 0x7632, R3 ;  /* 0x000076323b037816 */ /* 0x000fc60000000003 */
[----:B0-----:R-:W4:Y:S01]  /*b6620*/  LDL.LU R59, [R1+0x704] ;  /* 0x00070400013b7983 */ /* 0x001f220000300800 */
[----:B------:R-:W-:Y:S01]  /*b6630*/  ISETP.LT.AND P0, PT, R58, UR4, !P6 ;  /* 0x000000043a007c0c */ /* 0x000fe2000f701270 */
[----:B------:R-:W-:Y:S01]  /*b6640*/  IMAD.WIDE R18, R8, 0x2, R38 ;  /* 0x0000000208127825 */ /* 0x000fe200078e0226 */
[----:B------:R-:W-:Y:S01]  /*b6650*/  LOP3.LUT P4, RZ, R36, 0x80, RZ, 0xc0, !PT ;  /* 0x0000008024ff7812 */ /* 0x000fe2000788c0ff */
[----:B------:R-:W0:Y:S10]  /*b6660*/  LDS.128 R8, [R0] ;  /* 0x0000000000087984 */ /* 0x000e340000000c00 */
[----:B------:R0:W-:Y:S01]  /*b6670*/  @P0 STG.E.U16 desc[UR66][R18.64], R3 ;  /* 0x0000000312000986 */ /* 0x0001e2000c101542 */
[----:B------:R-:W-:Y:S01]  /*b6680*/  ISETP.LT.AND P0, PT, R57, UR4, !P4 ;  /* 0x0000000439007c0c */ /* 0x000fe2000e701270 */
[----:B------:R-:W-:-:S04]  /*b6690*/  IMAD.WIDE R14, R54, 0x2, R44 ;  /* 0x00000002360e7825 */ /* 0x000fc800078e022c */
[----:B------:R-:W-:Y:S01]  /*b66a0*/  IMAD.WIDE R16, R54, 0x2, R42 ;  /* 0x0000000236107825 */ /* 0x000fe200078e022a */
[----:B------:R-:W-:Y:S02]  /*b66b0*/  LOP3.LUT P5, RZ, R2, 0x4000000, RZ, 0xc0, !PT ;  /* 0x0400000002ff7812 */ /* 0x000fe400078ac0ff */
[----:B0-----:R-:W-:-:S05]  /*b66c0*/  PRMT R3, R8, 0x7632, R3 ;  /* 0x0000763208037816 */ /* 0x001fca0000000003 */
[----:B--2---:R0:W-:Y:S01]  /*b66d0*/  @P0 STG.E.U16 desc[UR66][R14.64], R49 ;  /* 0x000000310e000986 */ /* 0x0041e2000c101542 */
[----:B------:R-:W-:Y:S02]  /*b66e0*/  ISETP.LT.AND P0, PT, R53, UR4, !P4 ;  /* 0x0000000435007c0c */ /* 0x000fe4000e701270 */
[----:B------:R-:W-:Y:S01]  /*b66f0*/  PRMT R13, R49, 0x7632, R13 ;  /* 0x00007632310d7816 */ /* 0x000fe2000000000d */
[----:B0-----:R-:W-:Y:S01]  /*b6700*/  IMAD.WIDE R14, R54, 0x2, R38 ;  /* 0x00000002360e7825 */ /* 0x001fe200078e0226 */
[----:B------:R-:W2:Y:S09]  /*b6710*/  LDL.LU R49, [R1+0x6b4] ;  /* 0x0006b40001317983 */ /* 0x000eb20000300800 */
[----:B------:R0:W-:Y:S01]  /*b6720*/  @P0 STG.E.U16 desc[UR66][R16.64], R13 ;  /* 0x0000000d10000986 */ /* 0x0001e2000c101542 */
[----:B------:R-:W-:-:S03]  /*b6730*/  ISETP.LT.AND P0, PT, R55, UR4, !P4 ;  /* 0x0000000437007c0c */ /* 0x000fc6000e701270 */
[----:B------:R-:W2:Y:S01]  /*b6740*/  LDL.LU R48, [R1+0x718] ;  /* 0x0007180001307983 */ /* 0x000ea20000300800 */
[----:B0-----:R-:W-:-:S09]  /*b6750*/  IMAD.WIDE R12, R54, 0x2, R40 ;  /* 0x00000002360c7825 */ /* 0x001fd200078e0228 */
[----:B------:R0:W-:Y:S01]  /*b6760*/  @P0 STG.E.U16 desc[UR66][R12.64], R8 ;  /* 0x000000080c000986 */ /* 0x0001e2000c101542 */
[----:B------:R-:W-:-:S13]  /*b6770*/  ISETP.LT.AND P0, PT, R58, UR4, !P4 ;  /* 0x000000043a007c0c */ /* 0x000fda000e701270 */
[----:B------:R1:W-:Y:S01]  /*b6780*/  @P0 STG.E.U16 desc[UR66][R14.64], R3 ;  /* 0x000000030e000986 */ /* 0x0003e2000c101542 */
[----:B------:R-:W-:Y:S01]  /*b6790*/  ISETP.LT.AND P0, PT, R57, UR4, !P5 ;  /* 0x0000000439007c0c */ /* 0x000fe2000ef01270 */
[----:B---3--:R-:W-:-:S04]  /*b67a0*/  IMAD.WIDE R18, R60, 0x2, R44 ;  /* 0x000000023c127825 */ /* 0x008fc800078e022c */
[----:B------:R-:W-:-:S04]  /*b67b0*/  IMAD.WIDE R16, R60, 0x2, R42 ;  /* 0x000000023c107825 */ /* 0x000fc800078e022a */
[----:B0-----:R-:W-:-:S04]  /*b67c0*/  IMAD.WIDE R12, R60, 0x2, R40 ;  /* 0x000000023c0c7825 */ /* 0x001fc800078e0228 */
[----:B----4-:R-:W-:Y:S01]  /*b67d0*/  @P0 STG.E.U16 desc[UR66][R18.64], R56 ;  /* 0x0000003812000986 */ /* 0x010fe2000c101542 */
[----:B------:R-:W-:Y:S02]  /*b67e0*/  ISETP.LT.AND P0, PT, R53, UR4, !P5 ;  /* 0x0000000435007c0c */ /* 0x000fe4000ef01270 */
[----:B------:R-:W-:-:S11]  /*b67f0*/  PRMT R0, R56, 0x7632, R0 ;  /* 0x0000763238007816 */ /* 0x000fd60000000000 */
[----:B------:R-:W-:Y:S01]  /*b6800*/  @P0 STG.E.U16 desc[UR66][R16.64], R0 ;  /* 0x0000000010000986 */ /* 0x000fe2000c101542 */
[----:B------:R-:W-:-:S13]  /*b6810*/  ISETP.LT.AND P0, PT, R55, UR4, !P5 ;  /* 0x0000000437007c0c */ /* 0x000fda000ef01270 */
[----:B------:R0:W-:Y:S01]  /*b6820*/  @P0 STG.E.U16 desc[UR66][R12.64], R59 ;  /* 0x0000003b0c000986 */ /* 0x0001e2000c101542 */
[----:B-1----:R-:W-:-:S03]  /*b6830*/  PRMT R3, R59, 0x7632, R3 ;  /* 0x000076323b037816 */ /* 0x002fc60000000003 */
[----:B0-----:R-:W3:Y:S01]  /*b6840*/  LDL.LU R59, [R1+0x708] ;  /* 0x00070800013b7983 */ /* 0x001ee20000300800 */
[----:B------:R-:W-:Y:S02]  /*b6850*/  LOP3.LUT P6, RZ, R2, 0x2000000, RZ, 0xc0, !PT ;  /* 0x0200000002ff7812 */ /* 0x000fe400078cc0ff */
[----:B------:R-:W-:Y:S01]  /*b6860*/  ISETP.LT.AND P1, PT, R58, UR4, !P5 ;  /* 0x000000043a007c0c */ /* 0x000fe2000ef21270 */
[----:B------:R-:W-:Y:S01]  /*b6870*/  IMAD.WIDE R14, R60, 0x2, R38 ;  /* 0x000000023c0e7825 */ /* 0x000fe200078e0226 */
[----:B------:R-:W-:Y:S01]  /*b6880*/  ISETP.LT.AND P0, PT, R57, UR4, !P6 ;  /* 0x0000000439007c0c */ /* 0x000fe2000f701270 */
[----:B------:R-:W4:Y:S02]  /*b6890*/  LDL.LU R54, [R1+0x71c] ;  /* 0x00071c0001367983 */ /* 0x000f240000300800 */
[C---:B------:R-:W-:Y:S01]  /*b68a0*/  IMAD.WIDE R18, R7.reuse, 0x2, R44 ;  /* 0x0000000207127825 */ /* 0x040fe200078e022c */
[----:B------:R-:W-:Y:S01]  /*b68b0*/  ISETP.LT.AND P2, PT, R58, UR4, !P6 ;  /* 0x000000043a007c0c */ /* 0x000fe2000f741270 */
[----:B------:R-:W4:Y:S01]  /*b68c0*/  LDL.LU R56, [R1+0x194] ;  /* 0x0001940001387983 */ /* 0x000f220000300800 */
[C---:B------:R-:W-:Y:S01]  /*b68d0*/  LOP3.LUT P3, RZ, R2.reuse, 0x1000000, RZ, 0xc0, !PT ;  /* 0x0100000002ff7812 */ /* 0x040fe2000786c0ff */
[----:B------:R-:W-:Y:S01]  /*b68e0*/  IMAD.WIDE R16, R7, 0x2, R42 ;  /* 0x0000000207107825 */ /* 0x000fe200078e022a */
[----:B------:R-:W-:Y:S01]  /*b68f0*/  LOP3.LUT P4, RZ, R2, 0x800000, RZ, 0xc0, !PT ;  /* 0x0080000002ff7812 */ /* 0x000fe2000788c0ff */
[----:B------:R-:W4:Y:S04]  /*b6900*/  LDL.LU R60, [R1+0x6bc] ;  /* 0x0006bc00013c7983 */ /* 0x000f280000300800 */
[----:B------:R0:W-:Y:S01]  /*b6910*/  @P1 STG.E.U16 desc[UR66][R14.64], R3 ;  /* 0x000000030e001986 */ /* 0x0001e2000c101542 */
[----:B------:R-:W-:-:S02]  /*b6920*/  ISETP.LT.AND P1, PT, R53, UR4, !P6 ;  /* 0x0000000435007c0c */ /* 0x000fc4000f721270 */
[----:B------:R-:W-:Y:S01]  /*b6930*/  LOP3.LUT P5, RZ, R2, 0x400000, RZ, 0xc0, !PT ;  /* 0x0040000002ff7812 */ /* 0x000fe200078ac0ff */
[----:B------:R-:W-:Y:S01]  /*b6940*/  IMAD.WIDE R12, R7, 0x2, R38 ;  /* 0x00000002070c7825 */ /* 0x000fe200078e0226 */
[----:B------:R-:W-:-:S03]  /*b6950*/  PRMT R0, R9, 0x7632, R0 ;  /* 0x0000763209007816 */ /* 0x000fc60000000000 */
[----:B0-----:R-:W-:Y:S01]  /*b6960*/  IMAD.WIDE R14, R6, 0x2, R44 ;  /* 0x00000002060e7825 */ /* 0x001fe200078e022c */
[----:B--2---:R0:W-:Y:S01]  /*b6970*/  @P0 STG.E.U16 desc[UR66][R18.64], R49 ;  /* 0x0000003112000986 */ /* 0x0041e2000c101542 */
[----:B------:R-:W-:Y:S02]  /*b6980*/  ISETP.LT.AND P0, PT, R55, UR4, !P6 ;  /* 0x0000000437007c0c */ /* 0x000fe4000f701270 */
[----:B------:R-:W-:Y:S02]  /*b6990*/  PRMT R8, R49, 0x7632, R8 ;  /* 0x0000763231087816 */ /* 0x000fe40000000008 */
[----:B------:R-:W-:Y:S01]  /*b69a0*/  LOP3.LUT P6, RZ, R2, 0x200000, RZ, 0xc0, !PT ;  /* 0x0020000002ff7812 */ /* 0x000fe200078cc0ff */
[----:B------:R-:W-:Y:S02]  /*b69b0*/  IMAD.WIDE R2, R7, 0x2, R40 ;  /* 0x0000000207027825 */ /* 0x000fe400078e0228 */
[----:B------:R-:W-:Y:S01]  /*b69c0*/  @P1 STG.E.U16 desc[UR66][R16.64], R8 ;  /* 0x0000000810001986 */ /* 0x000fe2000c101542 */
[----:B------:R-:W-:-:S03]  /*b69d0*/  ISETP.LT.AND P1, PT, R53, UR4, !P3 ;  /* 0x0000000435007c0c */ /* 0x000fc6000df21270 */
[----:B0-----:R-:W2:Y:S04]  /*b69e0*/  LDL.LU R49, [R1+0x6b8] ;  /* 0x0006b80001317983 */ /* 0x001ea80000300800 */
[----:B------:R0:W-:Y:S01]  /*b69f0*/  @P0 STG.E.U16 desc[UR66][R2.64], R9 ;  /* 0x0000000902000986 */ /* 0x0001e2000c101542 */
[----:B------:R-:W-:-:S03]  /*b6a00*/  ISETP.LT.AND P0, PT, R57, UR4, !P3 ;  /* 0x0000000439007c0c */ /* 0x000fc6000df01270 */
[----:B------:R-:W-:Y:S01]  /*b6a10*/  @P2 STG.E.U16 desc[UR66][R12.64], R0 ;  /* 0x000000000c002986 */ /* 0x000fe2000c101542 */
[----:B------:R-:W-:Y:S01]  /*b6a20*/  ISETP.LT.AND P2, PT, R55, UR4, !P3 ;  /* 0x0000000437007c0c */ /* 0x000fe2000df41270 */
[----:B------:R-:W-:Y:S01]  /*b6a30*/  IMAD.WIDE R18, R6, 0x2, R42 ;  /* 0x0000000206127825 */ /* 0x000fe200078e022a */
[----:B0-----:R-:W-:-:S07]  /*b6a40*/  PRMT R3, R48, 0x7632, R3 ;  /* 0x0000763230037816 */ /* 0x001fce0000000003 */
[----:B------:R-:W-:Y:S04]  /*b6a50*/  @P0 STG.E.U16 desc[UR66][R14.64], R48 ;  /* 0x000000300e000986 */ /* 0x000fe8000c101542 */
[----:B------:R0:W-:Y:S02]  /*b6a60*/  @P1 STG.E.U16 desc[UR66][R18.64], R3 ;  /* 0x0000000312001986 */ /* 0x0001e4000c101542 */
[----:B0-----:R-:W-:Y:S01]  /*b6a70*/  IMAD.WIDE R2, R6, 0x2, R40 ;  /* 0x0000000206027825 */ /* 0x001fe200078e0228 */
[----:B---3--:R-:W-:-:S04]  /*b6a80*/  PRMT R0, R59, 0x7632, R0 ;  /* 0x000076323b007816 */ /* 0x008fc80000000000 */
[----:B------:R0:W-:Y:S04]  /*b6a90*/  @P2 STG.E.U16 desc[UR66][R2.64], R59 ;  /* 0x0000003b02002986 */ /* 0x0001e8000c101542 */
[----:B0-----:R-:W3:Y:S01]  /*b6aa0*/  LDL.LU R59, [R1+0x70c] ;  /* 0x00070c00013b7983 */ /* 0x001ee20000300800 */
[----:B------:R-:W-:Y:S01]  /*b6ab0*/  ISETP.LT.AND P3, PT, R58, UR4, !P3 ;  /* 0x000000043a007c0c */ /* 0x000fe2000df61270 */
[----:B------:R-:W-:Y:S01]  /*b6ac0*/  IMAD.WIDE R6, R6, 0x2, R38 ;  /* 0x0000000206067825 */ /* 0x000fe200078e0226 */
[----:B------:R-:W-:Y:S02]  /*b6ad0*/  ISETP.LT.AND P0, PT, R57, UR4, !P4 ;  /* 0x0000000439007c0c */ /* 0x000fe4000e701270 */
[----:B------:R-:W-:Y:S02]  /*b6ae0*/  ISETP.LT.AND P1, PT, R53, UR4, !P4 ;  /* 0x0000000435007c0c */ /* 0x000fe4000e721270 */
[----:B------:R-:W-:Y:S01]  /*b6af0*/  ISETP.LT.AND P2, PT, R55, UR4, !P4 ;  /* 0x0000000437007c0c */ /* 0x000fe2000e741270 */
[----:B------:R-:W-:-:S06]  /*b6b00*/  IMAD.WIDE R8, R5, 0x2, R44 ;  /* 0x0000000205087825 */ /* 0x000fcc00078e022c */
[----:B------:R0:W-:Y:S01]  /*b6b10*/  @P3 STG.E.U16 desc[UR66][R6.64], R0 ;  /* 0x0000000006003986 */ /* 0x0001e2000c101542 */
[----:B------:R-:W-:Y:S01]  /*b6b20*/  ISETP.LT.AND P3, PT, R58, UR4, !P4 ;  /* 0x000000043a007c0c */ /* 0x000fe2000e761270 */
[----:B------:R-:W-:Y:S01]  /*b6b30*/  IMAD.WIDE R12, R5, 0x2, R42 ;  /* 0x00000002050c7825 */ /* 0x000fe200078e022a */
[----:B------:R-:W-:-:S03]  /*b6b40*/  ISETP.LT.AND P4, PT, R57, UR4, !P5 ;  /* 0x0000000439007c0c */ /* 0x000fc6000ef81270 */
[----:B------:R-:W-:Y:S01]  /*b6b50*/  IMAD.WIDE R14, R5, 0x2, R40 ;  /* 0x00000002050e7825 */ /* 0x000fe200078e0228 */
[----:B0-----:R-:W-:-:S03]  /*b6b60*/  PRMT R0, R10, 0x7632, R0 ;  /* 0x000076320a007816 */ /* 0x001fc60000000000 */
[----:B------:R-:W-:Y:S01]  /*b6b70*/  IMAD.WIDE R6, R4, 0x2, R44 ;  /* 0x0000000204067825 */ /* 0x000fe200078e022c */
[----:B----4-:R-:W-:-:S03]  /*b6b80*/  PRMT R21, R60, 0x7632, R21 ;  /* 0x000076323c157816 */ /* 0x010fc60000000015 */
[----:B------:R-:W-:Y:S01]  /*b6b90*/  IMAD.WIDE R44, R56, 0x2, R44 ;  /* 0x00000002382c7825 */ /* 0x000fe200078e022c */
[----:B--2---:R-:W-:Y:S01]  /*b6ba0*/  PRMT R3, R49, 0x7632, R3 ;  /* 0x0000763231037816 */ /* 0x004fe20000000003 */
[----:B------:R-:W-:Y:S04]  /*b6bb0*/  @P0 STG.E.U16 desc[UR66][R8.64], R49 ;  /* 0x0000003108000986 */ /* 0x000fe8000c101542 */
[----:B------:R0:W-:Y:S01]  /*b6bc0*/  @P1 STG.E.U16 desc[UR66][R12.64], R3 ;  /* 0x000000030c001986 */ /* 0x0001e2000c101542 */
[----:B------:R-:W-:-:S03]  /*b6bd0*/  ISETP.LT.AND P1, PT, R53, UR4, !P5 ;  /* 0x0000000435007c0c */ /* 0x000fc6000ef21270 */
[----:B------:R1:W-:Y:S01]  /*b6be0*/  @P2 STG.E.U16 desc[UR66][R14.64], R10 ;  /* 0x0000000a0e002986 */ /* 0x0003e2000c101542 */
[----:B0-----:R-:W-:Y:S01]  /*b6bf0*/  IMAD.WIDE R2, R5, 0x2, R38 ;  /* 0x0000000205027825 */ /* 0x001fe200078e0226 */
[----:B------:R-:W-:-:S04]  /*b6c00*/  ISETP.LT.AND P0, PT, R57, UR4, !P6 ;  /* 0x0000000439007c0c */ /* 0x000fc8000f701270 */
[----:B------:R3:W-:Y:S04]  /*b6c10*/  @P3 STG.E.U16 desc[UR66][R2.64], R0 ;  /* 0x0000000002003986 */ /* 0x0007e8000c101542 */
[----:B------:R0:W-:Y:S01]  /*b6c20*/  @P4 STG.E.U16 desc[UR66][R6.64], R54 ;  /* 0x0000003606004986 */ /* 0x0001e2000c101542 */
[----:B------:R-:W-:Y:S02]  /*b6c30*/  ISETP.LT.AND P4, PT, R55, UR4, !P5 ;  /* 0x0000000437007c0c */ /* 0x000fe4000ef81270 */
[----:B------:R-:W-:Y:S02]  /*b6c40*/  ISETP.LT.AND P5, PT, R58, UR4, !P5 ;  /* 0x000000043a007c0c */ /* 0x000fe4000efa1270 */
[----:B------:R-:W-:Y:S02]  /*b6c50*/  ISETP.LT.AND P2, PT, R53, UR4, !P6 ;  /* 0x0000000435007c0c */ /* 0x000fe4000f741270 */
[----:B------:R-:W-:-:S02]  /*b6c60*/  ISETP.LT.AND P3, PT, R55, UR4, !P6 ;  /* 0x0000000437007c0c */ /* 0x000fc4000f761270 */
[----:B------:R-:W-:Y:S01]  /*b6c70*/  ISETP.LT.AND P6, PT, R58, UR4, !P6 ;  /* 0x000000043a007c0c */ /* 0x000fe2000f7c1270 */
[----:B------:R-:W-:Y:S01]  /*b6c80*/  IMAD.WIDE R8, R4, 0x2, R42 ;  /* 0x0000000204087825 */ /* 0x000fe200078e022a */
[----:B-1----:R-:W-:-:S03]  /*b6c90*/  PRMT R15, R54, 0x7632, R15 ;  /* 0x00007632360f7816 */ /* 0x002fc6000000000f */
[----:B------:R-:W-:-:S04]  /*b6ca0*/  IMAD.WIDE R12, R4, 0x2, R40 ;  /* 0x00000002040c7825 */ /* 0x000fc800078e0228 */
[----:B------:R-:W-:Y:S01]  /*b6cb0*/  IMAD.WIDE R4, R4, 0x2, R38 ;  /* 0x0000000204047825 */ /* 0x000fe200078e0226 */
[----:B------:R0:W-:Y:S03]  /*b6cc0*/  @P1 STG.E.U16 desc[UR66][R8.64], R15 ;  /* 0x0000000f08001986 */ /* 0x0001e6000c101542 */
[----:B------:R-:W-:-:S04]  /*b6cd0*/  IMAD.WIDE R42, R56, 0x2, R42 ;  /* 0x00000002382a7825 */ /* 0x000fc800078e022a */
[----:B------:R-:W-:-:S04]  /*b6ce0*/  IMAD.WIDE R40, R56, 0x2, R40 ;  /* 0x0000000238287825 */ /* 0x000fc800078e0228 */
[----:B------:R-:W-:Y:S01]  /*b6cf0*/  IMAD.WIDE R38, R56, 0x2, R38 ;  /* 0x0000000238267825 */ /* 0x000fe200078e0226 */
[----:B---3--:R-:W-:Y:S01]  /*b6d00*/  PRMT R2, R59, 0x7632, R2 ;  /* 0x000076323b027816 */ /* 0x008fe20000000002 */
[----:B------:R0:W-:Y:S04]  /*b6d10*/  @P4 STG.E.U16 desc[UR66][R12.64], R59 ;  /* 0x0000003b0c004986 */ /* 0x0001e8000c101542 */
[----:B------:R0:W-:Y:S04]  /*b6d20*/  @P5 STG.E.U16 desc[UR66][R4.64], R2 ;  /* 0x0000000204005986 */ /* 0x0001e8000c101542 */
[----:B------:R0:W-:Y:S04]  /*b6d30*/  @P0 STG.E.U16 desc[UR66][R44.64], R60 ;  /* 0x0000003c2c000986 */ /* 0x0001e8000c101542 */
[----:B------:R0:W-:Y:S04]  /*b6d40*/  @P2 STG.E.U16 desc[UR66][R42.64], R21 ;  /* 0x000000152a002986 */ /* 0x0001e8000c101542 */
[----:B------:R0:W-:Y:S01]  /*b6d50*/  @P3 STG.E.U16 desc[UR66][R40.64], R11 ;  /* 0x0000000b28003986 */ /* 0x0001e2000c101542 */
[----:B------:R-:W-:Y:S05]  /*b6d60*/  @!P6 EXIT ;  /* 0x000000000000e94d */ /* 0x000fea0003800000 */
[----:B------:R-:W-:-:S05]  /*b6d70*/  PRMT R19, R11, 0x7632, R19 ;  /* 0x000076320b137816 */ /* 0x000fca0000000013 */
[----:B------:R-:W-:Y:S01]  /*b6d80*/  STG.E.U16 desc[UR66][R38.64], R19 ;  /* 0x0000001326007986 */ /* 0x000fe2000c101542 */
[----:B------:R-:W-:Y:S05]  /*b6d90*/  EXIT ;  /* 0x000000000000794d */ /* 0x000fea0003800000 */
.L_x_2:
[----:B------:R-:W-:-:S00]  /*b6da0*/  BRA `(.L_x_2) ;  /* 0xfffffffc00fc7947 */ /* 0x000fc0000383ffff */
[----:B------:R-:W-:-:S00]  /*b6db0*/  NOP ;  /* 0x0000000000007918 */ /* 0x000fc00000000000 */
        /* <DEDUP_REMOVED lines=12> */
.L_x_3:


//--------------------- .nv.shared.matmul_kernel  --------------------------
	.section	.nv.shared.matmul_kernel,"aw",@nobits
	.sectionflags	@""
	.align	16
	.zero		1024


//--------------------- .nv.shared.reserved.0     --------------------------
	.section	.nv.shared.reserved.0,"aw",@nobits
	.weak		__nv_reservedSMEM_offset_0_alias
	.size		__nv_reservedSMEM_offset_0_alias, 0, 64
	.other		__nv_reservedSMEM_offset_0_alias,@"STO_CUDA_RESERVED_SHARED STV_DEFAULT"
__nv_reservedSMEM_offset_0_alias:
	.zero		0
	.zero		64


//--------------------- .nv.constant0.matmul_kernel --------------------------
	.section	.nv.constant0.matmul_kernel,"a",@progbits
	.sectionflags	@""
	.align	4
.nv.constant0.matmul_kernel:
	.zero		976


//--------------------- SYMBOLS --------------------------

	.type		.nv.reservedSmem.offset0,@object
	.size		.nv.reservedSmem.offset0,0x4
	.type		.nv.reservedSmem.cap,@object
	.size		.nv.reservedSmem.cap,0x4
